//
// Generated by NVIDIA NVVM Compiler
//
// Compiler Build ID: CL-36424714
// Cuda compilation tools, release 13.0, V13.0.88
// Based on NVVM 20.0.0
//

.version 9.0
.target sm_100
.address_size 64

	// .globl	_ZN5spral5ssids16cu_init_presolveIdEEvP9node_dataIT_E
// _ZZN5spral5ssids14cu_multi_l_invIdEEvPNS0_10l_inv_dataIT_EEiiE2as has been demoted
// _ZZN5spral5ssids14cu_multi_l_invIdEEvPNS0_10l_inv_dataIT_EEiiE2bs has been demoted
// _ZZN5spral5ssids14cu_multi_l_invIdEEvPNS0_10l_inv_dataIT_EEiiE5ptr_l has been demoted
// _ZZN5spral5ssids14cu_multi_l_invIdEEvPNS0_10l_inv_dataIT_EEiiE5ptr_i has been demoted
// _ZZN5spral5ssids14cu_multi_l_invIdEEvPNS0_10l_inv_dataIT_EEiiE1n has been demoted
// _ZZN5spral5ssids14cu_multi_l_invIdEEvPNS0_10l_inv_dataIT_EEiiE1m has been demoted
// _ZZN5spral5ssids14cu_multi_l_invIdEEvPNS0_10l_inv_dataIT_EEiiE1k has been demoted
// _ZZN5spral5ssids14cu_multi_l_invIdEEvPNS0_10l_inv_dataIT_EEiiE3ldl has been demoted
// _ZZN5spral5ssids14cu_multi_l_invIdEEvPNS0_10l_inv_dataIT_EEiiE3ldi has been demoted
// _ZZN5spral5ssids14cu_multi_l_invIdEEvPNS0_10l_inv_dataIT_EEiiE5block has been demoted
// _ZZN5spral5ssids14cu_multi_l_invIdEEvPNS0_10l_inv_dataIT_EEiiE2bx has been demoted
// _ZZN5spral5ssids14cu_multi_l_invIdEEvPNS0_10l_inv_dataIT_EEiiE2by has been demoted
// _ZZN5spral5ssids20cu_multinode_dgemm_nIdEEvP15node_solve_dataIT_ES3_iE2as has been demoted
// _ZZN5spral5ssids20cu_multinode_dgemm_nIdEEvP15node_solve_dataIT_ES3_iE2bs has been demoted
// _ZZN5spral5ssids20cu_multinode_dgemm_nIdEEvP15node_solve_dataIT_ES3_iE1n has been demoted
// _ZZN5spral5ssids20cu_multinode_dgemm_nIdEEvP15node_solve_dataIT_ES3_iE1m has been demoted
// _ZZN5spral5ssids20cu_multinode_dgemm_nIdEEvP15node_solve_dataIT_ES3_iE1k has been demoted
// _ZZN5spral5ssids20cu_multinode_dgemm_nIdEEvP15node_solve_dataIT_ES3_iE3lda has been demoted
// _ZZN5spral5ssids20cu_multinode_dgemm_nIdEEvP15node_solve_dataIT_ES3_iE3ldb has been demoted
// _ZZN5spral5ssids20cu_multinode_dgemm_nIdEEvP15node_solve_dataIT_ES3_iE3ldu has been demoted
// _ZZN5spral5ssids20cu_multinode_dgemm_nIdEEvP15node_solve_dataIT_ES3_iE4offb has been demoted
// _ZZN5spral5ssids20cu_multinode_dgemm_nIdEEvP15node_solve_dataIT_ES3_iE2bx has been demoted
// _ZZN5spral5ssids20cu_multinode_dgemm_nIdEEvP15node_solve_dataIT_ES3_iE2by has been demoted
// _ZZN5spral5ssids25cu_multinode_solve_n_16x2IdEEviPdS2_S2_S2_P15node_solve_dataIT_EiE2as has been demoted
// _ZZN5spral5ssids25cu_multinode_solve_n_16x2IdEEviPdS2_S2_S2_P15node_solve_dataIT_EiE2bs has been demoted
// _ZZN5spral5ssids25cu_multinode_solve_n_16x2IdEEviPdS2_S2_S2_P15node_solve_dataIT_EiE1n has been demoted
// _ZZN5spral5ssids25cu_multinode_solve_n_16x2IdEEviPdS2_S2_S2_P15node_solve_dataIT_EiE1k has been demoted
// _ZZN5spral5ssids25cu_multinode_solve_n_16x2IdEEviPdS2_S2_S2_P15node_solve_dataIT_EiE3lda has been demoted
// _ZZN5spral5ssids25cu_multinode_solve_n_16x2IdEEviPdS2_S2_S2_P15node_solve_dataIT_EiE3ldb has been demoted
// _ZZN5spral5ssids25cu_multinode_solve_n_16x2IdEEviPdS2_S2_S2_P15node_solve_dataIT_EiE3ldu has been demoted
// _ZZN5spral5ssids25cu_multinode_solve_n_16x2IdEEviPdS2_S2_S2_P15node_solve_dataIT_EiE3ldv has been demoted
// _ZZN5spral5ssids25cu_multinode_solve_n_16x2IdEEviPdS2_S2_S2_P15node_solve_dataIT_EiE4offb has been demoted
// _ZZN5spral5ssids25cu_multinode_solve_n_16x2IdEEviPdS2_S2_S2_P15node_solve_dataIT_EiE2bx has been demoted
// _ZZN5spral5ssids25cu_multinode_solve_n_16x2IdEEviPdS2_S2_S2_P15node_solve_dataIT_EiE2by has been demoted
// _ZZN5spral5ssids25cu_multinode_solve_n_16x2IdEEviPdS2_S2_S2_P15node_solve_dataIT_EiE5off_a has been demoted
// _ZZN5spral5ssids25cu_multinode_solve_n_16x2IdEEviPdS2_S2_S2_P15node_solve_dataIT_EiE5off_b has been demoted
// _ZZN5spral5ssids25cu_multinode_solve_n_16x2IdEEviPdS2_S2_S2_P15node_solve_dataIT_EiE5off_u has been demoted
// _ZZN5spral5ssids25cu_multinode_solve_n_16x2IdEEviPdS2_S2_S2_P15node_solve_dataIT_EiE5off_v has been demoted
// _ZZN5spral5ssids29cu_multinode_solve_t_mp_2x2x8IdEEviPdS2_S2_S2_P15node_solve_dataIT_EiE2ws has been demoted
// _ZZN5spral5ssids29cu_multinode_solve_t_mp_2x2x8IdEEviPdS2_S2_S2_P15node_solve_dataIT_EiE1n has been demoted
// _ZZN5spral5ssids29cu_multinode_solve_t_mp_2x2x8IdEEviPdS2_S2_S2_P15node_solve_dataIT_EiE1k has been demoted
// _ZZN5spral5ssids29cu_multinode_solve_t_mp_2x2x8IdEEviPdS2_S2_S2_P15node_solve_dataIT_EiE3lda has been demoted
// _ZZN5spral5ssids29cu_multinode_solve_t_mp_2x2x8IdEEviPdS2_S2_S2_P15node_solve_dataIT_EiE3ldb has been demoted
// _ZZN5spral5ssids29cu_multinode_solve_t_mp_2x2x8IdEEviPdS2_S2_S2_P15node_solve_dataIT_EiE3ldu has been demoted
// _ZZN5spral5ssids29cu_multinode_solve_t_mp_2x2x8IdEEviPdS2_S2_S2_P15node_solve_dataIT_EiE3ldv has been demoted
// _ZZN5spral5ssids29cu_multinode_solve_t_mp_2x2x8IdEEviPdS2_S2_S2_P15node_solve_dataIT_EiE4offb has been demoted
// _ZZN5spral5ssids29cu_multinode_solve_t_mp_2x2x8IdEEviPdS2_S2_S2_P15node_solve_dataIT_EiE2bx has been demoted
// _ZZN5spral5ssids29cu_multinode_solve_t_mp_2x2x8IdEEviPdS2_S2_S2_P15node_solve_dataIT_EiE2by has been demoted
// _ZZN5spral5ssids29cu_multinode_solve_t_mp_2x2x8IdEEviPdS2_S2_S2_P15node_solve_dataIT_EiE5off_a has been demoted
// _ZZN5spral5ssids29cu_multinode_solve_t_mp_2x2x8IdEEviPdS2_S2_S2_P15node_solve_dataIT_EiE5off_b has been demoted
// _ZZN5spral5ssids29cu_multinode_solve_t_mp_2x2x8IdEEviPdS2_S2_S2_P15node_solve_dataIT_EiE5off_u has been demoted
// _ZZN5spral5ssids29cu_multinode_solve_t_mp_2x2x8IdEEviPdS2_S2_S2_P15node_solve_dataIT_EiE5off_v has been demoted
// _ZZN5spral5ssids28cu_multinode_solve_t_few_8x8IdLj14EEEvPdS2_S2_S2_P15node_solve_dataIT_EiE2ws has been demoted
// _ZZN5spral5ssids28cu_multinode_solve_t_few_8x8IdLj13EEEvPdS2_S2_S2_P15node_solve_dataIT_EiE2ws has been demoted
// _ZZN5spral5ssids28cu_multinode_solve_t_few_8x8IdLj12EEEvPdS2_S2_S2_P15node_solve_dataIT_EiE2ws has been demoted
// _ZZN5spral5ssids28cu_multinode_solve_t_few_8x8IdLj11EEEvPdS2_S2_S2_P15node_solve_dataIT_EiE2ws has been demoted
// _ZZN5spral5ssids28cu_multinode_solve_t_few_8x8IdLj10EEEvPdS2_S2_S2_P15node_solve_dataIT_EiE2ws has been demoted
// _ZZN5spral5ssids28cu_multinode_solve_t_few_8x8IdLj9EEEvPdS2_S2_S2_P15node_solve_dataIT_EiE2ws has been demoted
// _ZZN5spral5ssids28cu_multinode_solve_t_few_8x8IdLj8EEEvPdS2_S2_S2_P15node_solve_dataIT_EiE2ws has been demoted
// _ZZN5spral5ssids28cu_multinode_solve_t_few_8x8IdLj7EEEvPdS2_S2_S2_P15node_solve_dataIT_EiE2ws has been demoted
// _ZZN5spral5ssids28cu_multinode_solve_t_few_8x8IdLj6EEEvPdS2_S2_S2_P15node_solve_dataIT_EiE2ws has been demoted
// _ZZN5spral5ssids28cu_multinode_solve_t_few_8x8IdLj5EEEvPdS2_S2_S2_P15node_solve_dataIT_EiE2ws has been demoted
// _ZZN5spral5ssids28cu_multinode_solve_t_few_8x8IdLj4EEEvPdS2_S2_S2_P15node_solve_dataIT_EiE2ws has been demoted
// _ZZN5spral5ssids28cu_multinode_solve_t_few_8x8IdLj3EEEvPdS2_S2_S2_P15node_solve_dataIT_EiE2ws has been demoted
// _ZZN5spral5ssids28cu_multinode_solve_t_few_8x8IdLj2EEEvPdS2_S2_S2_P15node_solve_dataIT_EiE2ws has been demoted
// _ZZN5spral5ssids28cu_multinode_solve_t_one_8x8IdEEvPdS2_S2_S2_P15node_solve_dataIT_EiE2ws has been demoted
// _ZZN5spral5ssids28cu_multinode_solve_t_one_8x8IdEEvPdS2_S2_S2_P15node_solve_dataIT_EiE1n has been demoted
// _ZZN5spral5ssids28cu_multinode_solve_t_one_8x8IdEEvPdS2_S2_S2_P15node_solve_dataIT_EiE1k has been demoted
// _ZZN5spral5ssids28cu_multinode_solve_t_one_8x8IdEEvPdS2_S2_S2_P15node_solve_dataIT_EiE3lda has been demoted
// _ZZN5spral5ssids28cu_multinode_solve_t_one_8x8IdEEvPdS2_S2_S2_P15node_solve_dataIT_EiE4offb has been demoted
// _ZZN5spral5ssids28cu_multinode_solve_t_one_8x8IdEEvPdS2_S2_S2_P15node_solve_dataIT_EiE5off_a has been demoted
// _ZZN5spral5ssids28cu_multinode_solve_t_one_8x8IdEEvPdS2_S2_S2_P15node_solve_dataIT_EiE5off_b has been demoted
// _ZZN5spral5ssids28cu_multinode_solve_t_one_8x8IdEEvPdS2_S2_S2_P15node_solve_dataIT_EiE5off_u has been demoted
// _ZZN5spral5ssids28cu_multinode_solve_t_one_8x8IdEEvPdS2_S2_S2_P15node_solve_dataIT_EiE5off_v has been demoted
.extern .shared .align 16 .b8 _ZN5spral5ssids12SharedMemoryE[];

.visible .entry _ZN5spral5ssids16cu_init_presolveIdEEvP9node_dataIT_E(
	.param .u64 .ptr .align 1 _ZN5spral5ssids16cu_init_presolveIdEEvP9node_dataIT_E_param_0
)
{
	.reg .pred 	%p<6>;
	.reg .b32 	%r<15>;
	.reg .b64 	%rd<9>;
	.reg .b64 	%fd<2>;

	ld.param.u64 	%rd3, [_ZN5spral5ssids16cu_init_presolveIdEEvP9node_dataIT_E_param_0];
	cvta.to.global.u64 	%rd4, %rd3;
	mov.u32 	%r11, %ctaid.x;
	mul.wide.u32 	%rd5, %r11, 24;
	add.s64 	%rd6, %rd4, %rd5;
	ld.global.u32 	%r1, [%rd6+16];
	ld.global.u32 	%r2, [%rd6+8];
	ld.global.u64 	%rd1, [%rd6];
	mov.u32 	%r13, %tid.x;
	setp.ge.s32 	%p1, %r13, %r1;
	@%p1 bra 	$L__BB0_6;
	mov.u32 	%r4, %tid.y;
	mov.u32 	%r5, %ntid.y;
	mov.u32 	%r6, %ntid.x;
	cvta.to.global.u64 	%rd2, %rd1;
$L__BB0_2:
	setp.ge.u32 	%p2, %r4, %r1;
	@%p2 bra 	$L__BB0_5;
	mov.u32 	%r14, %r4;
$L__BB0_4:
	setp.eq.s32 	%p3, %r13, %r14;
	selp.f64 	%fd1, 0d3FF0000000000000, 0d0000000000000000, %p3;
	mad.lo.s32 	%r12, %r14, %r2, %r13;
	mul.wide.s32 	%rd7, %r12, 8;
	add.s64 	%rd8, %rd2, %rd7;
	st.global.f64 	[%rd8], %fd1;
	add.s32 	%r14, %r14, %r5;
	setp.lt.s32 	%p4, %r14, %r1;
	@%p4 bra 	$L__BB0_4;
$L__BB0_5:
	add.s32 	%r13, %r13, %r6;
	setp.lt.s32 	%p5, %r13, %r1;
	@%p5 bra 	$L__BB0_2;
$L__BB0_6:
	ret;

}
	// .globl	_ZN5spral5ssids16cu_tile_presolveIdLb1EEEviP18tile_presolve_dataIT_E
.visible .entry _ZN5spral5ssids16cu_tile_presolveIdLb1EEEviP18tile_presolve_dataIT_E(
	.param .u32 _ZN5spral5ssids16cu_tile_presolveIdLb1EEEviP18tile_presolve_dataIT_E_param_0,
	.param .u64 .ptr .align 1 _ZN5spral5ssids16cu_tile_presolveIdLb1EEEviP18tile_presolve_dataIT_E_param_1
)
{
	.reg .pred 	%p<22>;
	.reg .b32 	%r<85>;
	.reg .b64 	%rd<13>;
	.reg .b64 	%fd<43>;

	ld.param.u32 	%r27, [_ZN5spral5ssids16cu_tile_presolveIdLb1EEEviP18tile_presolve_dataIT_E_param_0];
	ld.param.u64 	%rd4, [_ZN5spral5ssids16cu_tile_presolveIdLb1EEEviP18tile_presolve_dataIT_E_param_1];
	cvta.to.global.u64 	%rd5, %rd4;
	shl.b32 	%r1, %r27, 1;
	mov.u32 	%r28, %ctaid.x;
	mul.wide.u32 	%rd6, %r28, 32;
	add.s64 	%rd1, %rd5, %rd6;
	ld.global.u32 	%r2, [%rd1+20];
	ld.global.v2.u32 	{%r3, %r4}, [%rd1+24];
	ld.global.u64 	%rd2, [%rd1+8];
	mov.u32 	%r29, %tid.x;
	div.u32 	%r30, %r29, %r27;
	mul.lo.s32 	%r31, %r30, %r27;
	sub.s32 	%r32, %r29, %r31;
	setp.ge.s32 	%p2, %r32, %r4;
	setp.gt.u32 	%p3, %r30, %r32;
	mov.f64 	%fd41, 0d0000000000000000;
	or.pred  	%p4, %p2, %p3;
	@%p4 bra 	$L__BB1_2;
	ld.global.u32 	%r33, [%rd1+16];
	ld.global.u64 	%rd7, [%rd1];
	cvta.to.global.u64 	%rd8, %rd7;
	mad.lo.s32 	%r34, %r33, %r30, %r32;
	mul.wide.s32 	%rd9, %r34, 8;
	add.s64 	%rd10, %rd8, %rd9;
	ld.global.f64 	%fd41, [%rd10];
$L__BB1_2:
	mul.lo.s32 	%r7, %r30, %r1;
	add.s32 	%r35, %r7, %r32;
	shl.b32 	%r36, %r35, 3;
	mov.u32 	%r37, _ZN5spral5ssids12SharedMemoryE;
	add.s32 	%r8, %r37, %r36;
	st.volatile.shared.f64 	[%r8], %fd41;
	setp.lt.s32 	%p5, %r32, %r3;
	setp.lt.s32 	%p6, %r30, %r4;
	and.pred  	%p1, %p5, %p6;
	mad.lo.s32 	%r38, %r30, %r2, %r32;
	cvta.to.global.u64 	%rd11, %rd2;
	mul.wide.s32 	%rd12, %r38, 8;
	add.s64 	%rd3, %rd11, %rd12;
	mov.f64 	%fd42, 0d0000000000000000;
	not.pred 	%p7, %p1;
	@%p7 bra 	$L__BB1_4;
	ld.global.f64 	%fd42, [%rd3];
$L__BB1_4:
	setp.ge.s32 	%p8, %r30, %r4;
	add.s32 	%r9, %r32, %r27;
	shl.b32 	%r39, %r27, 3;
	add.s32 	%r10, %r8, %r39;
	st.volatile.shared.f64 	[%r10], %fd42;
	bar.sync 	0;
	setp.eq.s32 	%p9, %r32, %r30;
	add.s32 	%r40, %r7, %r30;
	shl.b32 	%r41, %r40, 3;
	add.s32 	%r11, %r37, %r41;
	or.pred  	%p10, %p9, %p8;
	@%p10 bra 	$L__BB1_6;
	ld.volatile.shared.f64 	%fd7, [%r11];
	ld.volatile.shared.f64 	%fd8, [%r8];
	div.rn.f64 	%fd9, %fd8, %fd7;
	st.volatile.shared.f64 	[%r8], %fd9;
	ld.volatile.shared.f64 	%fd10, [%r8];
$L__BB1_6:
	ld.volatile.shared.f64 	%fd11, [%r11];
	ld.volatile.shared.f64 	%fd12, [%r10];
	div.rn.f64 	%fd13, %fd12, %fd11;
	st.volatile.shared.f64 	[%r10], %fd13;
	ld.volatile.shared.f64 	%fd14, [%r10];
	bar.sync 	0;
	setp.lt.s32 	%p11, %r4, 2;
	@%p11 bra 	$L__BB1_23;
	and.b32  	%r43, %r4, 3;
	setp.eq.s32 	%p12, %r43, 1;
	mov.u32 	%r84, %r4;
	@%p12 bra 	$L__BB1_12;
	add.s32 	%r80, %r4, -1;
	and.b32  	%r44, %r80, 3;
	neg.s32 	%r79, %r44;
	mov.u32 	%r81, %r4;
$L__BB1_9:
	.pragma "nounroll";
	mov.u32 	%r84, %r80;
	add.s32 	%r17, %r81, -1;
	setp.ge.s32 	%p13, %r30, %r84;
	@%p13 bra 	$L__BB1_11;
	add.s32 	%r45, %r81, %r7;
	shl.b32 	%r46, %r45, 3;
	add.s32 	%r48, %r37, %r46;
	ld.volatile.shared.f64 	%fd15, [%r48+-8];
	mad.lo.s32 	%r49, %r17, %r1, %r9;
	shl.b32 	%r50, %r49, 3;
	add.s32 	%r51, %r37, %r50;
	ld.volatile.shared.f64 	%fd16, [%r51];
	mul.f64 	%fd17, %fd15, %fd16;
	ld.volatile.shared.f64 	%fd18, [%r10];
	sub.f64 	%fd19, %fd18, %fd17;
	st.volatile.shared.f64 	[%r10], %fd19;
$L__BB1_11:
	bar.sync 	0;
	add.s32 	%r80, %r84, -1;
	add.s32 	%r79, %r79, 1;
	setp.ne.s32 	%p14, %r79, 0;
	mov.u32 	%r81, %r17;
	@%p14 bra 	$L__BB1_9;
$L__BB1_12:
	add.s32 	%r52, %r4, -2;
	setp.lt.u32 	%p15, %r52, 3;
	@%p15 bra 	$L__BB1_23;
	add.s32 	%r83, %r84, 4;
$L__BB1_14:
	add.s32 	%r53, %r83, -5;
	setp.ge.s32 	%p16, %r30, %r53;
	add.s32 	%r54, %r84, %r7;
	shl.b32 	%r55, %r54, 3;
	add.s32 	%r24, %r37, %r55;
	@%p16 bra 	$L__BB1_16;
	ld.volatile.shared.f64 	%fd20, [%r24+-8];
	add.s32 	%r57, %r84, -1;
	mad.lo.s32 	%r58, %r57, %r1, %r9;
	shl.b32 	%r59, %r58, 3;
	add.s32 	%r61, %r37, %r59;
	ld.volatile.shared.f64 	%fd21, [%r61];
	mul.f64 	%fd22, %fd20, %fd21;
	ld.volatile.shared.f64 	%fd23, [%r10];
	sub.f64 	%fd24, %fd23, %fd22;
	st.volatile.shared.f64 	[%r10], %fd24;
$L__BB1_16:
	bar.sync 	0;
	add.s32 	%r62, %r83, -6;
	setp.ge.s32 	%p17, %r30, %r62;
	@%p17 bra 	$L__BB1_18;
	ld.volatile.shared.f64 	%fd25, [%r24+-16];
	add.s32 	%r63, %r84, -2;
	mad.lo.s32 	%r64, %r63, %r1, %r9;
	shl.b32 	%r65, %r64, 3;
	add.s32 	%r67, %r37, %r65;
	ld.volatile.shared.f64 	%fd26, [%r67];
	mul.f64 	%fd27, %fd25, %fd26;
	ld.volatile.shared.f64 	%fd28, [%r10];
	sub.f64 	%fd29, %fd28, %fd27;
	st.volatile.shared.f64 	[%r10], %fd29;
$L__BB1_18:
	bar.sync 	0;
	add.s32 	%r68, %r83, -7;
	setp.ge.s32 	%p18, %r30, %r68;
	@%p18 bra 	$L__BB1_20;
	ld.volatile.shared.f64 	%fd30, [%r24+-24];
	add.s32 	%r69, %r84, -3;
	mad.lo.s32 	%r70, %r69, %r1, %r9;
	shl.b32 	%r71, %r70, 3;
	add.s32 	%r73, %r37, %r71;
	ld.volatile.shared.f64 	%fd31, [%r73];
	mul.f64 	%fd32, %fd30, %fd31;
	ld.volatile.shared.f64 	%fd33, [%r10];
	sub.f64 	%fd34, %fd33, %fd32;
	st.volatile.shared.f64 	[%r10], %fd34;
$L__BB1_20:
	bar.sync 	0;
	add.s32 	%r84, %r84, -4;
	add.s32 	%r74, %r83, -8;
	setp.ge.s32 	%p19, %r30, %r74;
	@%p19 bra 	$L__BB1_22;
	ld.volatile.shared.f64 	%fd35, [%r24+-32];
	mad.lo.s32 	%r75, %r84, %r1, %r9;
	shl.b32 	%r76, %r75, 3;
	add.s32 	%r78, %r37, %r76;
	ld.volatile.shared.f64 	%fd36, [%r78];
	mul.f64 	%fd37, %fd35, %fd36;
	ld.volatile.shared.f64 	%fd38, [%r10];
	sub.f64 	%fd39, %fd38, %fd37;
	st.volatile.shared.f64 	[%r10], %fd39;
$L__BB1_22:
	bar.sync 	0;
	add.s32 	%r83, %r83, -4;
	setp.gt.s32 	%p20, %r83, 5;
	@%p20 bra 	$L__BB1_14;
$L__BB1_23:
	@%p7 bra 	$L__BB1_25;
	ld.volatile.shared.f64 	%fd40, [%r10];
	st.global.f64 	[%rd3], %fd40;
$L__BB1_25:
	ret;

}
	// .globl	_ZN5spral5ssids16cu_tile_presolveIdLb0EEEviP18tile_presolve_dataIT_E
.visible .entry _ZN5spral5ssids16cu_tile_presolveIdLb0EEEviP18tile_presolve_dataIT_E(
	.param .u32 _ZN5spral5ssids16cu_tile_presolveIdLb0EEEviP18tile_presolve_dataIT_E_param_0,
	.param .u64 .ptr .align 1 _ZN5spral5ssids16cu_tile_presolveIdLb0EEEviP18tile_presolve_dataIT_E_param_1
)
{
	.reg .pred 	%p<19>;
	.reg .b32 	%r<81>;
	.reg .b64 	%rd<13>;
	.reg .b64 	%fd<35>;

	ld.param.u32 	%r26, [_ZN5spral5ssids16cu_tile_presolveIdLb0EEEviP18tile_presolve_dataIT_E_param_0];
	ld.param.u64 	%rd4, [_ZN5spral5ssids16cu_tile_presolveIdLb0EEEviP18tile_presolve_dataIT_E_param_1];
	cvta.to.global.u64 	%rd5, %rd4;
	shl.b32 	%r1, %r26, 1;
	mov.u32 	%r27, %ctaid.x;
	mul.wide.u32 	%rd6, %r27, 32;
	add.s64 	%rd1, %rd5, %rd6;
	ld.global.u32 	%r2, [%rd1+20];
	ld.global.v2.u32 	{%r3, %r4}, [%rd1+24];
	ld.global.u64 	%rd2, [%rd1+8];
	mov.u32 	%r28, %tid.x;
	div.u32 	%r29, %r28, %r26;
	mul.lo.s32 	%r30, %r29, %r26;
	sub.s32 	%r31, %r28, %r30;
	setp.ge.s32 	%p2, %r31, %r4;
	setp.gt.u32 	%p3, %r29, %r31;
	mov.f64 	%fd33, 0d0000000000000000;
	or.pred  	%p4, %p2, %p3;
	@%p4 bra 	$L__BB2_2;
	ld.global.u32 	%r32, [%rd1+16];
	ld.global.u64 	%rd7, [%rd1];
	cvta.to.global.u64 	%rd8, %rd7;
	mad.lo.s32 	%r33, %r32, %r29, %r31;
	mul.wide.s32 	%rd9, %r33, 8;
	add.s64 	%rd10, %rd8, %rd9;
	ld.global.f64 	%fd33, [%rd10];
$L__BB2_2:
	mul.lo.s32 	%r7, %r29, %r1;
	add.s32 	%r34, %r7, %r31;
	shl.b32 	%r35, %r34, 3;
	mov.u32 	%r36, _ZN5spral5ssids12SharedMemoryE;
	add.s32 	%r8, %r36, %r35;
	st.volatile.shared.f64 	[%r8], %fd33;
	setp.lt.s32 	%p5, %r31, %r3;
	setp.lt.s32 	%p6, %r29, %r4;
	and.pred  	%p1, %p5, %p6;
	mad.lo.s32 	%r37, %r29, %r2, %r31;
	cvta.to.global.u64 	%rd11, %rd2;
	mul.wide.s32 	%rd12, %r37, 8;
	add.s64 	%rd3, %rd11, %rd12;
	mov.f64 	%fd34, 0d0000000000000000;
	not.pred 	%p7, %p1;
	@%p7 bra 	$L__BB2_4;
	ld.global.f64 	%fd34, [%rd3];
$L__BB2_4:
	add.s32 	%r9, %r31, %r26;
	shl.b32 	%r38, %r26, 3;
	add.s32 	%r10, %r8, %r38;
	st.volatile.shared.f64 	[%r10], %fd34;
	bar.sync 	0;
	setp.lt.s32 	%p8, %r4, 2;
	@%p8 bra 	$L__BB2_21;
	and.b32  	%r39, %r4, 3;
	setp.eq.s32 	%p9, %r39, 1;
	mov.u32 	%r80, %r4;
	@%p9 bra 	$L__BB2_10;
	add.s32 	%r76, %r4, -1;
	and.b32  	%r40, %r76, 3;
	neg.s32 	%r75, %r40;
	mov.u32 	%r77, %r4;
$L__BB2_7:
	.pragma "nounroll";
	mov.u32 	%r80, %r76;
	add.s32 	%r16, %r77, -1;
	setp.ge.s32 	%p10, %r29, %r80;
	@%p10 bra 	$L__BB2_9;
	add.s32 	%r41, %r77, %r7;
	shl.b32 	%r42, %r41, 3;
	add.s32 	%r44, %r36, %r42;
	ld.volatile.shared.f64 	%fd7, [%r44+-8];
	mad.lo.s32 	%r45, %r16, %r1, %r9;
	shl.b32 	%r46, %r45, 3;
	add.s32 	%r47, %r36, %r46;
	ld.volatile.shared.f64 	%fd8, [%r47];
	mul.f64 	%fd9, %fd7, %fd8;
	ld.volatile.shared.f64 	%fd10, [%r10];
	sub.f64 	%fd11, %fd10, %fd9;
	st.volatile.shared.f64 	[%r10], %fd11;
$L__BB2_9:
	bar.sync 	0;
	add.s32 	%r76, %r80, -1;
	add.s32 	%r75, %r75, 1;
	setp.ne.s32 	%p11, %r75, 0;
	mov.u32 	%r77, %r16;
	@%p11 bra 	$L__BB2_7;
$L__BB2_10:
	add.s32 	%r48, %r4, -2;
	setp.lt.u32 	%p12, %r48, 3;
	@%p12 bra 	$L__BB2_21;
	add.s32 	%r79, %r80, 4;
$L__BB2_12:
	add.s32 	%r49, %r79, -5;
	setp.ge.s32 	%p13, %r29, %r49;
	add.s32 	%r50, %r80, %r7;
	shl.b32 	%r51, %r50, 3;
	add.s32 	%r23, %r36, %r51;
	@%p13 bra 	$L__BB2_14;
	ld.volatile.shared.f64 	%fd12, [%r23+-8];
	add.s32 	%r53, %r80, -1;
	mad.lo.s32 	%r54, %r53, %r1, %r9;
	shl.b32 	%r55, %r54, 3;
	add.s32 	%r57, %r36, %r55;
	ld.volatile.shared.f64 	%fd13, [%r57];
	mul.f64 	%fd14, %fd12, %fd13;
	ld.volatile.shared.f64 	%fd15, [%r10];
	sub.f64 	%fd16, %fd15, %fd14;
	st.volatile.shared.f64 	[%r10], %fd16;
$L__BB2_14:
	bar.sync 	0;
	add.s32 	%r58, %r79, -6;
	setp.ge.s32 	%p14, %r29, %r58;
	@%p14 bra 	$L__BB2_16;
	ld.volatile.shared.f64 	%fd17, [%r23+-16];
	add.s32 	%r59, %r80, -2;
	mad.lo.s32 	%r60, %r59, %r1, %r9;
	shl.b32 	%r61, %r60, 3;
	add.s32 	%r63, %r36, %r61;
	ld.volatile.shared.f64 	%fd18, [%r63];
	mul.f64 	%fd19, %fd17, %fd18;
	ld.volatile.shared.f64 	%fd20, [%r10];
	sub.f64 	%fd21, %fd20, %fd19;
	st.volatile.shared.f64 	[%r10], %fd21;
$L__BB2_16:
	bar.sync 	0;
	add.s32 	%r64, %r79, -7;
	setp.ge.s32 	%p15, %r29, %r64;
	@%p15 bra 	$L__BB2_18;
	ld.volatile.shared.f64 	%fd22, [%r23+-24];
	add.s32 	%r65, %r80, -3;
	mad.lo.s32 	%r66, %r65, %r1, %r9;
	shl.b32 	%r67, %r66, 3;
	add.s32 	%r69, %r36, %r67;
	ld.volatile.shared.f64 	%fd23, [%r69];
	mul.f64 	%fd24, %fd22, %fd23;
	ld.volatile.shared.f64 	%fd25, [%r10];
	sub.f64 	%fd26, %fd25, %fd24;
	st.volatile.shared.f64 	[%r10], %fd26;
$L__BB2_18:
	bar.sync 	0;
	add.s32 	%r80, %r80, -4;
	add.s32 	%r70, %r79, -8;
	setp.ge.s32 	%p16, %r29, %r70;
	@%p16 bra 	$L__BB2_20;
	ld.volatile.shared.f64 	%fd27, [%r23+-32];
	mad.lo.s32 	%r71, %r80, %r1, %r9;
	shl.b32 	%r72, %r71, 3;
	add.s32 	%r74, %r36, %r72;
	ld.volatile.shared.f64 	%fd28, [%r74];
	mul.f64 	%fd29, %fd27, %fd28;
	ld.volatile.shared.f64 	%fd30, [%r10];
	sub.f64 	%fd31, %fd30, %fd29;
	st.volatile.shared.f64 	[%r10], %fd31;
$L__BB2_20:
	bar.sync 	0;
	add.s32 	%r79, %r79, -4;
	setp.gt.s32 	%p17, %r79, 5;
	@%p17 bra 	$L__BB2_12;
$L__BB2_21:
	@%p7 bra 	$L__BB2_23;
	ld.volatile.shared.f64 	%fd32, [%r10];
	st.global.f64 	[%rd3], %fd32;
$L__BB2_23:
	ret;

}
	// .globl	_ZN5spral5ssids14cu_multi_l_invIdEEvPNS0_10l_inv_dataIT_EEii
.visible .entry _ZN5spral5ssids14cu_multi_l_invIdEEvPNS0_10l_inv_dataIT_EEii(
	.param .u64 .ptr .align 1 _ZN5spral5ssids14cu_multi_l_invIdEEvPNS0_10l_inv_dataIT_EEii_param_0,
	.param .u32 _ZN5spral5ssids14cu_multi_l_invIdEEvPNS0_10l_inv_dataIT_EEii_param_1,
	.param .u32 _ZN5spral5ssids14cu_multi_l_invIdEEvPNS0_10l_inv_dataIT_EEii_param_2
)
{
	.reg .pred 	%p<46>;
	.reg .b32 	%r<324>;
	.reg .b64 	%rd<91>;
	.reg .b64 	%fd<295>;
	// demoted variable
	.shared .align 8 .b8 _ZZN5spral5ssids14cu_multi_l_invIdEEvPNS0_10l_inv_dataIT_EEiiE2as[1024];
	// demoted variable
	.shared .align 8 .b8 _ZZN5spral5ssids14cu_multi_l_invIdEEvPNS0_10l_inv_dataIT_EEiiE2bs[1024];
	// demoted variable
	.shared .align 8 .u64 _ZZN5spral5ssids14cu_multi_l_invIdEEvPNS0_10l_inv_dataIT_EEiiE5ptr_l;
	// demoted variable
	.shared .align 8 .u64 _ZZN5spral5ssids14cu_multi_l_invIdEEvPNS0_10l_inv_dataIT_EEiiE5ptr_i;
	// demoted variable
	.shared .align 4 .u32 _ZZN5spral5ssids14cu_multi_l_invIdEEvPNS0_10l_inv_dataIT_EEiiE1n;
	// demoted variable
	.shared .align 4 .u32 _ZZN5spral5ssids14cu_multi_l_invIdEEvPNS0_10l_inv_dataIT_EEiiE1m;
	// demoted variable
	.shared .align 4 .u32 _ZZN5spral5ssids14cu_multi_l_invIdEEvPNS0_10l_inv_dataIT_EEiiE1k;
	// demoted variable
	.shared .align 4 .u32 _ZZN5spral5ssids14cu_multi_l_invIdEEvPNS0_10l_inv_dataIT_EEiiE3ldl;
	// demoted variable
	.shared .align 4 .u32 _ZZN5spral5ssids14cu_multi_l_invIdEEvPNS0_10l_inv_dataIT_EEiiE3ldi;
	// demoted variable
	.shared .align 4 .u32 _ZZN5spral5ssids14cu_multi_l_invIdEEvPNS0_10l_inv_dataIT_EEiiE5block;
	// demoted variable
	.shared .align 4 .u32 _ZZN5spral5ssids14cu_multi_l_invIdEEvPNS0_10l_inv_dataIT_EEiiE2bx;
	// demoted variable
	.shared .align 4 .u32 _ZZN5spral5ssids14cu_multi_l_invIdEEvPNS0_10l_inv_dataIT_EEiiE2by;
	ld.param.u64 	%rd2, [_ZN5spral5ssids14cu_multi_l_invIdEEvPNS0_10l_inv_dataIT_EEii_param_0];
	ld.param.u32 	%r55, [_ZN5spral5ssids14cu_multi_l_invIdEEvPNS0_10l_inv_dataIT_EEii_param_1];
	ld.param.u32 	%r56, [_ZN5spral5ssids14cu_multi_l_invIdEEvPNS0_10l_inv_dataIT_EEii_param_2];
	cvta.to.global.u64 	%rd1, %rd2;
	mov.u32 	%r1, %tid.x;
	mov.u32 	%r57, %ntid.x;
	mov.u32 	%r2, %tid.y;
	mad.lo.s32 	%r3, %r57, %r2, %r1;
	setp.ne.s32 	%p1, %r3, 0;
	@%p1 bra 	$L__BB3_2;
	mov.u32 	%r58, %ctaid.x;
	mul.wide.u32 	%rd3, %r58, 40;
	add.s64 	%rd4, %rd1, %rd3;
	ld.global.v2.u32 	{%r59, %r60}, [%rd4+24];
	st.volatile.shared.u32 	[_ZZN5spral5ssids14cu_multi_l_invIdEEvPNS0_10l_inv_dataIT_EEiiE1n], %r59;
	ld.volatile.shared.u32 	%r61, [_ZZN5spral5ssids14cu_multi_l_invIdEEvPNS0_10l_inv_dataIT_EEiiE1n];
	add.s32 	%r62, %r55, %r61;
	add.s32 	%r63, %r62, -1;
	div.s32 	%r64, %r63, %r55;
	sub.s32 	%r65, %r64, %r56;
	mul.lo.s32 	%r66, %r65, %r55;
	st.volatile.shared.u32 	[_ZZN5spral5ssids14cu_multi_l_invIdEEvPNS0_10l_inv_dataIT_EEiiE1m], %r66;
	ld.volatile.shared.u32 	%r67, [_ZZN5spral5ssids14cu_multi_l_invIdEEvPNS0_10l_inv_dataIT_EEiiE1m];
	ld.volatile.shared.u32 	%r68, [_ZZN5spral5ssids14cu_multi_l_invIdEEvPNS0_10l_inv_dataIT_EEiiE1n];
	sub.s32 	%r69, %r68, %r67;
	st.volatile.shared.u32 	[_ZZN5spral5ssids14cu_multi_l_invIdEEvPNS0_10l_inv_dataIT_EEiiE1n], %r69;
	ld.volatile.shared.u32 	%r70, [_ZZN5spral5ssids14cu_multi_l_invIdEEvPNS0_10l_inv_dataIT_EEiiE1n];
	min.s32 	%r71, %r70, %r55;
	st.volatile.shared.u32 	[_ZZN5spral5ssids14cu_multi_l_invIdEEvPNS0_10l_inv_dataIT_EEiiE1k], %r71;
	ld.global.v2.u32 	{%r72, %r73}, [%rd4+16];
	st.volatile.shared.u32 	[_ZZN5spral5ssids14cu_multi_l_invIdEEvPNS0_10l_inv_dataIT_EEiiE3ldl], %r72;
	st.volatile.shared.u32 	[_ZZN5spral5ssids14cu_multi_l_invIdEEvPNS0_10l_inv_dataIT_EEiiE3ldi], %r73;
	ld.global.u64 	%rd5, [%rd4];
	st.volatile.shared.u64 	[_ZZN5spral5ssids14cu_multi_l_invIdEEvPNS0_10l_inv_dataIT_EEiiE5ptr_l], %rd5;
	ld.global.u64 	%rd6, [%rd4+8];
	st.volatile.shared.u64 	[_ZZN5spral5ssids14cu_multi_l_invIdEEvPNS0_10l_inv_dataIT_EEiiE5ptr_i], %rd6;
	st.volatile.shared.u32 	[_ZZN5spral5ssids14cu_multi_l_invIdEEvPNS0_10l_inv_dataIT_EEiiE5block], %r60;
	ld.volatile.shared.u32 	%r74, [_ZZN5spral5ssids14cu_multi_l_invIdEEvPNS0_10l_inv_dataIT_EEiiE1n];
	add.s32 	%r75, %r74, -1;
	shr.s32 	%r76, %r75, 31;
	shr.u32 	%r77, %r76, 27;
	add.s32 	%r78, %r75, %r77;
	shr.s32 	%r79, %r78, 5;
	add.s32 	%r80, %r79, 1;
	st.volatile.shared.u32 	[_ZZN5spral5ssids14cu_multi_l_invIdEEvPNS0_10l_inv_dataIT_EEiiE2bx], %r80;
	ld.volatile.shared.u32 	%r81, [_ZZN5spral5ssids14cu_multi_l_invIdEEvPNS0_10l_inv_dataIT_EEiiE5block];
	ld.volatile.shared.u32 	%r82, [_ZZN5spral5ssids14cu_multi_l_invIdEEvPNS0_10l_inv_dataIT_EEiiE2bx];
	div.s32 	%r83, %r81, %r82;
	st.volatile.shared.u32 	[_ZZN5spral5ssids14cu_multi_l_invIdEEvPNS0_10l_inv_dataIT_EEiiE2by], %r83;
	ld.volatile.shared.u32 	%r84, [_ZZN5spral5ssids14cu_multi_l_invIdEEvPNS0_10l_inv_dataIT_EEiiE5block];
	ld.volatile.shared.u32 	%r85, [_ZZN5spral5ssids14cu_multi_l_invIdEEvPNS0_10l_inv_dataIT_EEiiE2bx];
	rem.s32 	%r86, %r84, %r85;
	st.volatile.shared.u32 	[_ZZN5spral5ssids14cu_multi_l_invIdEEvPNS0_10l_inv_dataIT_EEiiE2bx], %r86;
$L__BB3_2:
	bar.sync 	0;
	ld.volatile.shared.u32 	%r87, [_ZZN5spral5ssids14cu_multi_l_invIdEEvPNS0_10l_inv_dataIT_EEiiE1m];
	setp.lt.s32 	%p2, %r87, 1;
	@%p2 bra 	$L__BB3_71;
	ld.volatile.shared.u32 	%r88, [_ZZN5spral5ssids14cu_multi_l_invIdEEvPNS0_10l_inv_dataIT_EEiiE2by];
	ld.volatile.shared.u32 	%r89, [_ZZN5spral5ssids14cu_multi_l_invIdEEvPNS0_10l_inv_dataIT_EEiiE1m];
	add.s32 	%r90, %r89, 31;
	shr.s32 	%r91, %r90, 31;
	shr.u32 	%r92, %r91, 27;
	add.s32 	%r93, %r90, %r92;
	shr.s32 	%r94, %r93, 5;
	setp.gt.s32 	%p3, %r88, %r94;
	@%p3 bra 	$L__BB3_71;
	ld.volatile.shared.u32 	%r95, [_ZZN5spral5ssids14cu_multi_l_invIdEEvPNS0_10l_inv_dataIT_EEiiE1k];
	setp.gt.s32 	%p4, %r95, 0;
	mov.f64 	%fd279, 0d0000000000000000;
	mov.f64 	%fd280, %fd279;
	mov.f64 	%fd281, %fd279;
	mov.f64 	%fd282, %fd279;
	mov.f64 	%fd283, %fd279;
	mov.f64 	%fd284, %fd279;
	mov.f64 	%fd285, %fd279;
	mov.f64 	%fd286, %fd279;
	mov.f64 	%fd287, %fd279;
	mov.f64 	%fd288, %fd279;
	mov.f64 	%fd289, %fd279;
	mov.f64 	%fd290, %fd279;
	mov.f64 	%fd291, %fd279;
	mov.f64 	%fd292, %fd279;
	mov.f64 	%fd293, %fd279;
	mov.f64 	%fd294, %fd279;
	@%p4 bra 	$L__BB3_5;
	bra.uni 	$L__BB3_23;
$L__BB3_5:
	and.b32  	%r4, %r3, 15;
	shr.u32 	%r5, %r3, 4;
	shl.b32 	%r97, %r3, 3;
	and.b32  	%r98, %r97, 120;
	shl.b32 	%r99, %r5, 8;
	or.b32  	%r100, %r99, %r98;
	mov.u32 	%r101, _ZZN5spral5ssids14cu_multi_l_invIdEEvPNS0_10l_inv_dataIT_EEiiE2as;
	add.s32 	%r6, %r101, %r100;
	and.b32  	%r7, %r3, 3;
	shr.u32 	%r8, %r3, 2;
	and.b32  	%r102, %r97, 33554424;
	mov.u32 	%r103, _ZZN5spral5ssids14cu_multi_l_invIdEEvPNS0_10l_inv_dataIT_EEiiE2bs;
	add.s32 	%r9, %r103, %r102;
	add.s32 	%r10, %r8, 16;
	mov.b32 	%r323, 0;
	mov.f64 	%fd279, 0d0000000000000000;
	mov.f64 	%fd280, %fd279;
	mov.f64 	%fd281, %fd279;
	mov.f64 	%fd282, %fd279;
	mov.f64 	%fd283, %fd279;
	mov.f64 	%fd284, %fd279;
	mov.f64 	%fd285, %fd279;
	mov.f64 	%fd286, %fd279;
	mov.f64 	%fd287, %fd279;
	mov.f64 	%fd288, %fd279;
	mov.f64 	%fd289, %fd279;
	mov.f64 	%fd290, %fd279;
	mov.f64 	%fd291, %fd279;
	mov.f64 	%fd292, %fd279;
	mov.f64 	%fd293, %fd279;
	mov.f64 	%fd294, %fd279;
$L__BB3_6:
	ld.volatile.shared.u32 	%r104, [_ZZN5spral5ssids14cu_multi_l_invIdEEvPNS0_10l_inv_dataIT_EEiiE2bx];
	shl.b32 	%r105, %r104, 5;
	or.b32  	%r106, %r105, %r4;
	ld.volatile.shared.u32 	%r107, [_ZZN5spral5ssids14cu_multi_l_invIdEEvPNS0_10l_inv_dataIT_EEiiE1n];
	setp.ge.s32 	%p5, %r106, %r107;
	@%p5 bra 	$L__BB3_9;
	add.s32 	%r12, %r323, %r5;
	ld.volatile.shared.u32 	%r108, [_ZZN5spral5ssids14cu_multi_l_invIdEEvPNS0_10l_inv_dataIT_EEiiE1k];
	setp.ge.s32 	%p6, %r12, %r108;
	@%p6 bra 	$L__BB3_9;
	ld.volatile.shared.u64 	%rd8, [_ZZN5spral5ssids14cu_multi_l_invIdEEvPNS0_10l_inv_dataIT_EEiiE5ptr_i];
	cvta.to.global.u64 	%rd9, %rd8;
	ld.volatile.shared.u32 	%r109, [_ZZN5spral5ssids14cu_multi_l_invIdEEvPNS0_10l_inv_dataIT_EEiiE1m];
	ld.volatile.shared.u32 	%r110, [_ZZN5spral5ssids14cu_multi_l_invIdEEvPNS0_10l_inv_dataIT_EEiiE2bx];
	shl.b32 	%r111, %r110, 5;
	ld.volatile.shared.u32 	%r112, [_ZZN5spral5ssids14cu_multi_l_invIdEEvPNS0_10l_inv_dataIT_EEiiE3ldi];
	ld.volatile.shared.u32 	%r113, [_ZZN5spral5ssids14cu_multi_l_invIdEEvPNS0_10l_inv_dataIT_EEiiE1m];
	add.s32 	%r114, %r12, %r113;
	add.s32 	%r115, %r109, %r4;
	add.s32 	%r116, %r115, %r111;
	mad.lo.s32 	%r117, %r114, %r112, %r116;
	mul.wide.s32 	%rd10, %r117, 8;
	add.s64 	%rd11, %rd9, %rd10;
	ld.global.f64 	%fd51, [%rd11];
	st.volatile.shared.f64 	[%r6], %fd51;
	bra.uni 	$L__BB3_10;
$L__BB3_9:
	mov.b64 	%rd7, 0;
	st.volatile.shared.u64 	[%r6], %rd7;
$L__BB3_10:
	ld.volatile.shared.u32 	%r118, [_ZZN5spral5ssids14cu_multi_l_invIdEEvPNS0_10l_inv_dataIT_EEiiE2bx];
	shl.b32 	%r119, %r118, 5;
	or.b32  	%r13, %r4, 16;
	or.b32  	%r120, %r119, %r13;
	ld.volatile.shared.u32 	%r121, [_ZZN5spral5ssids14cu_multi_l_invIdEEvPNS0_10l_inv_dataIT_EEiiE1n];
	setp.ge.s32 	%p7, %r120, %r121;
	@%p7 bra 	$L__BB3_13;
	add.s32 	%r14, %r323, %r5;
	ld.volatile.shared.u32 	%r122, [_ZZN5spral5ssids14cu_multi_l_invIdEEvPNS0_10l_inv_dataIT_EEiiE1k];
	setp.ge.s32 	%p8, %r14, %r122;
	@%p8 bra 	$L__BB3_13;
	ld.volatile.shared.u64 	%rd13, [_ZZN5spral5ssids14cu_multi_l_invIdEEvPNS0_10l_inv_dataIT_EEiiE5ptr_i];
	cvta.to.global.u64 	%rd14, %rd13;
	ld.volatile.shared.u32 	%r123, [_ZZN5spral5ssids14cu_multi_l_invIdEEvPNS0_10l_inv_dataIT_EEiiE1m];
	ld.volatile.shared.u32 	%r124, [_ZZN5spral5ssids14cu_multi_l_invIdEEvPNS0_10l_inv_dataIT_EEiiE2bx];
	shl.b32 	%r125, %r124, 5;
	ld.volatile.shared.u32 	%r126, [_ZZN5spral5ssids14cu_multi_l_invIdEEvPNS0_10l_inv_dataIT_EEiiE3ldi];
	ld.volatile.shared.u32 	%r127, [_ZZN5spral5ssids14cu_multi_l_invIdEEvPNS0_10l_inv_dataIT_EEiiE1m];
	add.s32 	%r128, %r14, %r127;
	add.s32 	%r129, %r123, %r13;
	add.s32 	%r130, %r129, %r125;
	mad.lo.s32 	%r131, %r128, %r126, %r130;
	mul.wide.s32 	%rd15, %r131, 8;
	add.s64 	%rd16, %rd14, %rd15;
	ld.global.f64 	%fd52, [%rd16];
	st.volatile.shared.f64 	[%r6+128], %fd52;
	bra.uni 	$L__BB3_14;
$L__BB3_13:
	mov.b64 	%rd12, 0;
	st.volatile.shared.u64 	[%r6+128], %rd12;
$L__BB3_14:
	add.s32 	%r15, %r323, %r7;
	ld.volatile.shared.u32 	%r132, [_ZZN5spral5ssids14cu_multi_l_invIdEEvPNS0_10l_inv_dataIT_EEiiE1k];
	setp.ge.s32 	%p9, %r15, %r132;
	@%p9 bra 	$L__BB3_17;
	ld.volatile.shared.u32 	%r133, [_ZZN5spral5ssids14cu_multi_l_invIdEEvPNS0_10l_inv_dataIT_EEiiE2by];
	shl.b32 	%r134, %r133, 5;
	add.s32 	%r135, %r134, %r8;
	ld.volatile.shared.u32 	%r136, [_ZZN5spral5ssids14cu_multi_l_invIdEEvPNS0_10l_inv_dataIT_EEiiE1m];
	setp.ge.s32 	%p10, %r135, %r136;
	@%p10 bra 	$L__BB3_17;
	ld.volatile.shared.u64 	%rd18, [_ZZN5spral5ssids14cu_multi_l_invIdEEvPNS0_10l_inv_dataIT_EEiiE5ptr_l];
	cvta.to.global.u64 	%rd19, %rd18;
	ld.volatile.shared.u32 	%r137, [_ZZN5spral5ssids14cu_multi_l_invIdEEvPNS0_10l_inv_dataIT_EEiiE1m];
	ld.volatile.shared.u32 	%r138, [_ZZN5spral5ssids14cu_multi_l_invIdEEvPNS0_10l_inv_dataIT_EEiiE3ldl];
	ld.volatile.shared.u32 	%r139, [_ZZN5spral5ssids14cu_multi_l_invIdEEvPNS0_10l_inv_dataIT_EEiiE2by];
	shl.b32 	%r140, %r139, 5;
	add.s32 	%r141, %r140, %r8;
	add.s32 	%r142, %r15, %r137;
	mad.lo.s32 	%r143, %r141, %r138, %r142;
	mul.wide.s32 	%rd20, %r143, 8;
	add.s64 	%rd21, %rd19, %rd20;
	ld.global.f64 	%fd53, [%rd21];
	st.volatile.shared.f64 	[%r9], %fd53;
	bra.uni 	$L__BB3_18;
$L__BB3_17:
	mov.b64 	%rd17, 0;
	st.volatile.shared.u64 	[%r9], %rd17;
$L__BB3_18:
	ld.volatile.shared.u32 	%r144, [_ZZN5spral5ssids14cu_multi_l_invIdEEvPNS0_10l_inv_dataIT_EEiiE1k];
	setp.ge.s32 	%p11, %r15, %r144;
	@%p11 bra 	$L__BB3_21;
	ld.volatile.shared.u32 	%r145, [_ZZN5spral5ssids14cu_multi_l_invIdEEvPNS0_10l_inv_dataIT_EEiiE2by];
	shl.b32 	%r146, %r145, 5;
	add.s32 	%r147, %r146, %r10;
	ld.volatile.shared.u32 	%r148, [_ZZN5spral5ssids14cu_multi_l_invIdEEvPNS0_10l_inv_dataIT_EEiiE1m];
	setp.ge.s32 	%p12, %r147, %r148;
	@%p12 bra 	$L__BB3_21;
	ld.volatile.shared.u64 	%rd23, [_ZZN5spral5ssids14cu_multi_l_invIdEEvPNS0_10l_inv_dataIT_EEiiE5ptr_l];
	cvta.to.global.u64 	%rd24, %rd23;
	ld.volatile.shared.u32 	%r149, [_ZZN5spral5ssids14cu_multi_l_invIdEEvPNS0_10l_inv_dataIT_EEiiE1m];
	ld.volatile.shared.u32 	%r150, [_ZZN5spral5ssids14cu_multi_l_invIdEEvPNS0_10l_inv_dataIT_EEiiE3ldl];
	ld.volatile.shared.u32 	%r151, [_ZZN5spral5ssids14cu_multi_l_invIdEEvPNS0_10l_inv_dataIT_EEiiE2by];
	shl.b32 	%r152, %r151, 5;
	add.s32 	%r153, %r152, %r10;
	add.s32 	%r154, %r15, %r149;
	mad.lo.s32 	%r155, %r153, %r150, %r154;
	mul.wide.s32 	%rd25, %r155, 8;
	add.s64 	%rd26, %rd24, %rd25;
	ld.global.f64 	%fd54, [%rd26];
	st.volatile.shared.f64 	[%r9+512], %fd54;
	bra.uni 	$L__BB3_22;
$L__BB3_21:
	mov.b64 	%rd22, 0;
	st.volatile.shared.u64 	[%r9+512], %rd22;
$L__BB3_22:
	bar.sync 	0;
	shl.b32 	%r156, %r1, 3;
	mov.u32 	%r157, _ZZN5spral5ssids14cu_multi_l_invIdEEvPNS0_10l_inv_dataIT_EEiiE2as;
	add.s32 	%r158, %r157, %r156;
	ld.volatile.shared.f64 	%fd55, [%r158];
	shl.b32 	%r159, %r2, 5;
	mov.u32 	%r160, _ZZN5spral5ssids14cu_multi_l_invIdEEvPNS0_10l_inv_dataIT_EEiiE2bs;
	add.s32 	%r161, %r160, %r159;
	ld.volatile.shared.f64 	%fd56, [%r161];
	fma.rn.f64 	%fd57, %fd55, %fd56, %fd294;
	ld.volatile.shared.f64 	%fd58, [%r158+64];
	ld.volatile.shared.f64 	%fd59, [%r161];
	fma.rn.f64 	%fd60, %fd58, %fd59, %fd293;
	ld.volatile.shared.f64 	%fd61, [%r158+128];
	ld.volatile.shared.f64 	%fd62, [%r161];
	fma.rn.f64 	%fd63, %fd61, %fd62, %fd292;
	ld.volatile.shared.f64 	%fd64, [%r158+192];
	ld.volatile.shared.f64 	%fd65, [%r161];
	fma.rn.f64 	%fd66, %fd64, %fd65, %fd291;
	ld.volatile.shared.f64 	%fd67, [%r158+256];
	ld.volatile.shared.f64 	%fd68, [%r161+8];
	fma.rn.f64 	%fd69, %fd67, %fd68, %fd57;
	ld.volatile.shared.f64 	%fd70, [%r158+320];
	ld.volatile.shared.f64 	%fd71, [%r161+8];
	fma.rn.f64 	%fd72, %fd70, %fd71, %fd60;
	ld.volatile.shared.f64 	%fd73, [%r158+384];
	ld.volatile.shared.f64 	%fd74, [%r161+8];
	fma.rn.f64 	%fd75, %fd73, %fd74, %fd63;
	ld.volatile.shared.f64 	%fd76, [%r158+448];
	ld.volatile.shared.f64 	%fd77, [%r161+8];
	fma.rn.f64 	%fd78, %fd76, %fd77, %fd66;
	ld.volatile.shared.f64 	%fd79, [%r158+512];
	ld.volatile.shared.f64 	%fd80, [%r161+16];
	fma.rn.f64 	%fd81, %fd79, %fd80, %fd69;
	ld.volatile.shared.f64 	%fd82, [%r158+576];
	ld.volatile.shared.f64 	%fd83, [%r161+16];
	fma.rn.f64 	%fd84, %fd82, %fd83, %fd72;
	ld.volatile.shared.f64 	%fd85, [%r158+640];
	ld.volatile.shared.f64 	%fd86, [%r161+16];
	fma.rn.f64 	%fd87, %fd85, %fd86, %fd75;
	ld.volatile.shared.f64 	%fd88, [%r158+704];
	ld.volatile.shared.f64 	%fd89, [%r161+16];
	fma.rn.f64 	%fd90, %fd88, %fd89, %fd78;
	ld.volatile.shared.f64 	%fd91, [%r158+768];
	ld.volatile.shared.f64 	%fd92, [%r161+24];
	fma.rn.f64 	%fd294, %fd91, %fd92, %fd81;
	ld.volatile.shared.f64 	%fd93, [%r158+832];
	ld.volatile.shared.f64 	%fd94, [%r161+24];
	fma.rn.f64 	%fd293, %fd93, %fd94, %fd84;
	ld.volatile.shared.f64 	%fd95, [%r158+896];
	ld.volatile.shared.f64 	%fd96, [%r161+24];
	fma.rn.f64 	%fd292, %fd95, %fd96, %fd87;
	ld.volatile.shared.f64 	%fd97, [%r158+960];
	ld.volatile.shared.f64 	%fd98, [%r161+24];
	fma.rn.f64 	%fd291, %fd97, %fd98, %fd90;
	ld.volatile.shared.f64 	%fd99, [%r158];
	ld.volatile.shared.f64 	%fd100, [%r161+256];
	fma.rn.f64 	%fd101, %fd99, %fd100, %fd290;
	ld.volatile.shared.f64 	%fd102, [%r158+64];
	ld.volatile.shared.f64 	%fd103, [%r161+256];
	fma.rn.f64 	%fd104, %fd102, %fd103, %fd289;
	ld.volatile.shared.f64 	%fd105, [%r158+128];
	ld.volatile.shared.f64 	%fd106, [%r161+256];
	fma.rn.f64 	%fd107, %fd105, %fd106, %fd288;
	ld.volatile.shared.f64 	%fd108, [%r158+192];
	ld.volatile.shared.f64 	%fd109, [%r161+256];
	fma.rn.f64 	%fd110, %fd108, %fd109, %fd287;
	ld.volatile.shared.f64 	%fd111, [%r158+256];
	ld.volatile.shared.f64 	%fd112, [%r161+264];
	fma.rn.f64 	%fd113, %fd111, %fd112, %fd101;
	ld.volatile.shared.f64 	%fd114, [%r158+320];
	ld.volatile.shared.f64 	%fd115, [%r161+264];
	fma.rn.f64 	%fd116, %fd114, %fd115, %fd104;
	ld.volatile.shared.f64 	%fd117, [%r158+384];
	ld.volatile.shared.f64 	%fd118, [%r161+264];
	fma.rn.f64 	%fd119, %fd117, %fd118, %fd107;
	ld.volatile.shared.f64 	%fd120, [%r158+448];
	ld.volatile.shared.f64 	%fd121, [%r161+264];
	fma.rn.f64 	%fd122, %fd120, %fd121, %fd110;
	ld.volatile.shared.f64 	%fd123, [%r158+512];
	ld.volatile.shared.f64 	%fd124, [%r161+272];
	fma.rn.f64 	%fd125, %fd123, %fd124, %fd113;
	ld.volatile.shared.f64 	%fd126, [%r158+576];
	ld.volatile.shared.f64 	%fd127, [%r161+272];
	fma.rn.f64 	%fd128, %fd126, %fd127, %fd116;
	ld.volatile.shared.f64 	%fd129, [%r158+640];
	ld.volatile.shared.f64 	%fd130, [%r161+272];
	fma.rn.f64 	%fd131, %fd129, %fd130, %fd119;
	ld.volatile.shared.f64 	%fd132, [%r158+704];
	ld.volatile.shared.f64 	%fd133, [%r161+272];
	fma.rn.f64 	%fd134, %fd132, %fd133, %fd122;
	ld.volatile.shared.f64 	%fd135, [%r158+768];
	ld.volatile.shared.f64 	%fd136, [%r161+280];
	fma.rn.f64 	%fd290, %fd135, %fd136, %fd125;
	ld.volatile.shared.f64 	%fd137, [%r158+832];
	ld.volatile.shared.f64 	%fd138, [%r161+280];
	fma.rn.f64 	%fd289, %fd137, %fd138, %fd128;
	ld.volatile.shared.f64 	%fd139, [%r158+896];
	ld.volatile.shared.f64 	%fd140, [%r161+280];
	fma.rn.f64 	%fd288, %fd139, %fd140, %fd131;
	ld.volatile.shared.f64 	%fd141, [%r158+960];
	ld.volatile.shared.f64 	%fd142, [%r161+280];
	fma.rn.f64 	%fd287, %fd141, %fd142, %fd134;
	ld.volatile.shared.f64 	%fd143, [%r158];
	ld.volatile.shared.f64 	%fd144, [%r161+512];
	fma.rn.f64 	%fd145, %fd143, %fd144, %fd286;
	ld.volatile.shared.f64 	%fd146, [%r158+64];
	ld.volatile.shared.f64 	%fd147, [%r161+512];
	fma.rn.f64 	%fd148, %fd146, %fd147, %fd285;
	ld.volatile.shared.f64 	%fd149, [%r158+128];
	ld.volatile.shared.f64 	%fd150, [%r161+512];
	fma.rn.f64 	%fd151, %fd149, %fd150, %fd284;
	ld.volatile.shared.f64 	%fd152, [%r158+192];
	ld.volatile.shared.f64 	%fd153, [%r161+512];
	fma.rn.f64 	%fd154, %fd152, %fd153, %fd283;
	ld.volatile.shared.f64 	%fd155, [%r158+256];
	ld.volatile.shared.f64 	%fd156, [%r161+520];
	fma.rn.f64 	%fd157, %fd155, %fd156, %fd145;
	ld.volatile.shared.f64 	%fd158, [%r158+320];
	ld.volatile.shared.f64 	%fd159, [%r161+520];
	fma.rn.f64 	%fd160, %fd158, %fd159, %fd148;
	ld.volatile.shared.f64 	%fd161, [%r158+384];
	ld.volatile.shared.f64 	%fd162, [%r161+520];
	fma.rn.f64 	%fd163, %fd161, %fd162, %fd151;
	ld.volatile.shared.f64 	%fd164, [%r158+448];
	ld.volatile.shared.f64 	%fd165, [%r161+520];
	fma.rn.f64 	%fd166, %fd164, %fd165, %fd154;
	ld.volatile.shared.f64 	%fd167, [%r158+512];
	ld.volatile.shared.f64 	%fd168, [%r161+528];
	fma.rn.f64 	%fd169, %fd167, %fd168, %fd157;
	ld.volatile.shared.f64 	%fd170, [%r158+576];
	ld.volatile.shared.f64 	%fd171, [%r161+528];
	fma.rn.f64 	%fd172, %fd170, %fd171, %fd160;
	ld.volatile.shared.f64 	%fd173, [%r158+640];
	ld.volatile.shared.f64 	%fd174, [%r161+528];
	fma.rn.f64 	%fd175, %fd173, %fd174, %fd163;
	ld.volatile.shared.f64 	%fd176, [%r158+704];
	ld.volatile.shared.f64 	%fd177, [%r161+528];
	fma.rn.f64 	%fd178, %fd176, %fd177, %fd166;
	ld.volatile.shared.f64 	%fd179, [%r158+768];
	ld.volatile.shared.f64 	%fd180, [%r161+536];
	fma.rn.f64 	%fd286, %fd179, %fd180, %fd169;
	ld.volatile.shared.f64 	%fd181, [%r158+832];
	ld.volatile.shared.f64 	%fd182, [%r161+536];
	fma.rn.f64 	%fd285, %fd181, %fd182, %fd172;
	ld.volatile.shared.f64 	%fd183, [%r158+896];
	ld.volatile.shared.f64 	%fd184, [%r161+536];
	fma.rn.f64 	%fd284, %fd183, %fd184, %fd175;
	ld.volatile.shared.f64 	%fd185, [%r158+960];
	ld.volatile.shared.f64 	%fd186, [%r161+536];
	fma.rn.f64 	%fd283, %fd185, %fd186, %fd178;
	ld.volatile.shared.f64 	%fd187, [%r158];
	ld.volatile.shared.f64 	%fd188, [%r161+768];
	fma.rn.f64 	%fd189, %fd187, %fd188, %fd282;
	ld.volatile.shared.f64 	%fd190, [%r158+64];
	ld.volatile.shared.f64 	%fd191, [%r161+768];
	fma.rn.f64 	%fd192, %fd190, %fd191, %fd281;
	ld.volatile.shared.f64 	%fd193, [%r158+128];
	ld.volatile.shared.f64 	%fd194, [%r161+768];
	fma.rn.f64 	%fd195, %fd193, %fd194, %fd280;
	ld.volatile.shared.f64 	%fd196, [%r158+192];
	ld.volatile.shared.f64 	%fd197, [%r161+768];
	fma.rn.f64 	%fd198, %fd196, %fd197, %fd279;
	ld.volatile.shared.f64 	%fd199, [%r158+256];
	ld.volatile.shared.f64 	%fd200, [%r161+776];
	fma.rn.f64 	%fd201, %fd199, %fd200, %fd189;
	ld.volatile.shared.f64 	%fd202, [%r158+320];
	ld.volatile.shared.f64 	%fd203, [%r161+776];
	fma.rn.f64 	%fd204, %fd202, %fd203, %fd192;
	ld.volatile.shared.f64 	%fd205, [%r158+384];
	ld.volatile.shared.f64 	%fd206, [%r161+776];
	fma.rn.f64 	%fd207, %fd205, %fd206, %fd195;
	ld.volatile.shared.f64 	%fd208, [%r158+448];
	ld.volatile.shared.f64 	%fd209, [%r161+776];
	fma.rn.f64 	%fd210, %fd208, %fd209, %fd198;
	ld.volatile.shared.f64 	%fd211, [%r158+512];
	ld.volatile.shared.f64 	%fd212, [%r161+784];
	fma.rn.f64 	%fd213, %fd211, %fd212, %fd201;
	ld.volatile.shared.f64 	%fd214, [%r158+576];
	ld.volatile.shared.f64 	%fd215, [%r161+784];
	fma.rn.f64 	%fd216, %fd214, %fd215, %fd204;
	ld.volatile.shared.f64 	%fd217, [%r158+640];
	ld.volatile.shared.f64 	%fd218, [%r161+784];
	fma.rn.f64 	%fd219, %fd217, %fd218, %fd207;
	ld.volatile.shared.f64 	%fd220, [%r158+704];
	ld.volatile.shared.f64 	%fd221, [%r161+784];
	fma.rn.f64 	%fd222, %fd220, %fd221, %fd210;
	ld.volatile.shared.f64 	%fd223, [%r158+768];
	ld.volatile.shared.f64 	%fd224, [%r161+792];
	fma.rn.f64 	%fd282, %fd223, %fd224, %fd213;
	ld.volatile.shared.f64 	%fd225, [%r158+832];
	ld.volatile.shared.f64 	%fd226, [%r161+792];
	fma.rn.f64 	%fd281, %fd225, %fd226, %fd216;
	ld.volatile.shared.f64 	%fd227, [%r158+896];
	ld.volatile.shared.f64 	%fd228, [%r161+792];
	fma.rn.f64 	%fd280, %fd227, %fd228, %fd219;
	ld.volatile.shared.f64 	%fd229, [%r158+960];
	ld.volatile.shared.f64 	%fd230, [%r161+792];
	fma.rn.f64 	%fd279, %fd229, %fd230, %fd222;
	bar.sync 	0;
	add.s32 	%r323, %r323, 4;
	ld.volatile.shared.u32 	%r162, [_ZZN5spral5ssids14cu_multi_l_invIdEEvPNS0_10l_inv_dataIT_EEiiE1k];
	setp.lt.s32 	%p13, %r323, %r162;
	@%p13 bra 	$L__BB3_6;
$L__BB3_23:
	ld.volatile.shared.u32 	%r163, [_ZZN5spral5ssids14cu_multi_l_invIdEEvPNS0_10l_inv_dataIT_EEiiE2bx];
	shl.b32 	%r164, %r163, 5;
	add.s32 	%r17, %r1, %r164;
	ld.volatile.shared.u32 	%r165, [_ZZN5spral5ssids14cu_multi_l_invIdEEvPNS0_10l_inv_dataIT_EEiiE2by];
	shl.b32 	%r166, %r165, 5;
	add.s32 	%r18, %r2, %r166;
	ld.volatile.shared.u32 	%r167, [_ZZN5spral5ssids14cu_multi_l_invIdEEvPNS0_10l_inv_dataIT_EEiiE1m];
	setp.ge.s32 	%p14, %r18, %r167;
	@%p14 bra 	$L__BB3_26;
	ld.volatile.shared.u32 	%r168, [_ZZN5spral5ssids14cu_multi_l_invIdEEvPNS0_10l_inv_dataIT_EEiiE1n];
	setp.ge.s32 	%p15, %r17, %r168;
	@%p15 bra 	$L__BB3_26;
	ld.volatile.shared.u64 	%rd27, [_ZZN5spral5ssids14cu_multi_l_invIdEEvPNS0_10l_inv_dataIT_EEiiE5ptr_i];
	cvta.to.global.u64 	%rd28, %rd27;
	ld.volatile.shared.u32 	%r169, [_ZZN5spral5ssids14cu_multi_l_invIdEEvPNS0_10l_inv_dataIT_EEiiE1m];
	add.s32 	%r170, %r169, %r17;
	ld.volatile.shared.u32 	%r171, [_ZZN5spral5ssids14cu_multi_l_invIdEEvPNS0_10l_inv_dataIT_EEiiE3ldi];
	mad.lo.s32 	%r172, %r171, %r18, %r170;
	mul.wide.s32 	%rd29, %r172, 8;
	add.s64 	%rd30, %rd28, %rd29;
	ld.global.f64 	%fd231, [%rd30];
	sub.f64 	%fd232, %fd231, %fd294;
	st.global.f64 	[%rd30], %fd232;
$L__BB3_26:
	ld.volatile.shared.u32 	%r173, [_ZZN5spral5ssids14cu_multi_l_invIdEEvPNS0_10l_inv_dataIT_EEiiE2bx];
	shl.b32 	%r174, %r173, 5;
	add.s32 	%r19, %r1, 8;
	add.s32 	%r20, %r19, %r174;
	ld.volatile.shared.u32 	%r175, [_ZZN5spral5ssids14cu_multi_l_invIdEEvPNS0_10l_inv_dataIT_EEiiE2by];
	shl.b32 	%r176, %r175, 5;
	add.s32 	%r21, %r2, %r176;
	ld.volatile.shared.u32 	%r177, [_ZZN5spral5ssids14cu_multi_l_invIdEEvPNS0_10l_inv_dataIT_EEiiE1m];
	setp.ge.s32 	%p16, %r21, %r177;
	@%p16 bra 	$L__BB3_29;
	ld.volatile.shared.u32 	%r178, [_ZZN5spral5ssids14cu_multi_l_invIdEEvPNS0_10l_inv_dataIT_EEiiE1n];
	setp.ge.s32 	%p17, %r20, %r178;
	@%p17 bra 	$L__BB3_29;
	ld.volatile.shared.u64 	%rd31, [_ZZN5spral5ssids14cu_multi_l_invIdEEvPNS0_10l_inv_dataIT_EEiiE5ptr_i];
	cvta.to.global.u64 	%rd32, %rd31;
	ld.volatile.shared.u32 	%r179, [_ZZN5spral5ssids14cu_multi_l_invIdEEvPNS0_10l_inv_dataIT_EEiiE1m];
	add.s32 	%r180, %r179, %r20;
	ld.volatile.shared.u32 	%r181, [_ZZN5spral5ssids14cu_multi_l_invIdEEvPNS0_10l_inv_dataIT_EEiiE3ldi];
	mad.lo.s32 	%r182, %r181, %r21, %r180;
	mul.wide.s32 	%rd33, %r182, 8;
	add.s64 	%rd34, %rd32, %rd33;
	ld.global.f64 	%fd233, [%rd34];
	sub.f64 	%fd234, %fd233, %fd293;
	st.global.f64 	[%rd34], %fd234;
$L__BB3_29:
	ld.volatile.shared.u32 	%r183, [_ZZN5spral5ssids14cu_multi_l_invIdEEvPNS0_10l_inv_dataIT_EEiiE2bx];
	shl.b32 	%r184, %r183, 5;
	add.s32 	%r22, %r1, 16;
	add.s32 	%r23, %r22, %r184;
	ld.volatile.shared.u32 	%r185, [_ZZN5spral5ssids14cu_multi_l_invIdEEvPNS0_10l_inv_dataIT_EEiiE2by];
	shl.b32 	%r186, %r185, 5;
	add.s32 	%r24, %r2, %r186;
	ld.volatile.shared.u32 	%r187, [_ZZN5spral5ssids14cu_multi_l_invIdEEvPNS0_10l_inv_dataIT_EEiiE1m];
	setp.ge.s32 	%p18, %r24, %r187;
	@%p18 bra 	$L__BB3_32;
	ld.volatile.shared.u32 	%r188, [_ZZN5spral5ssids14cu_multi_l_invIdEEvPNS0_10l_inv_dataIT_EEiiE1n];
	setp.ge.s32 	%p19, %r23, %r188;
	@%p19 bra 	$L__BB3_32;
	ld.volatile.shared.u64 	%rd35, [_ZZN5spral5ssids14cu_multi_l_invIdEEvPNS0_10l_inv_dataIT_EEiiE5ptr_i];
	cvta.to.global.u64 	%rd36, %rd35;
	ld.volatile.shared.u32 	%r189, [_ZZN5spral5ssids14cu_multi_l_invIdEEvPNS0_10l_inv_dataIT_EEiiE1m];
	add.s32 	%r190, %r189, %r23;
	ld.volatile.shared.u32 	%r191, [_ZZN5spral5ssids14cu_multi_l_invIdEEvPNS0_10l_inv_dataIT_EEiiE3ldi];
	mad.lo.s32 	%r192, %r191, %r24, %r190;
	mul.wide.s32 	%rd37, %r192, 8;
	add.s64 	%rd38, %rd36, %rd37;
	ld.global.f64 	%fd235, [%rd38];
	sub.f64 	%fd236, %fd235, %fd292;
	st.global.f64 	[%rd38], %fd236;
$L__BB3_32:
	ld.volatile.shared.u32 	%r193, [_ZZN5spral5ssids14cu_multi_l_invIdEEvPNS0_10l_inv_dataIT_EEiiE2bx];
	shl.b32 	%r194, %r193, 5;
	add.s32 	%r25, %r1, 24;
	add.s32 	%r26, %r25, %r194;
	ld.volatile.shared.u32 	%r195, [_ZZN5spral5ssids14cu_multi_l_invIdEEvPNS0_10l_inv_dataIT_EEiiE2by];
	shl.b32 	%r196, %r195, 5;
	add.s32 	%r27, %r2, %r196;
	ld.volatile.shared.u32 	%r197, [_ZZN5spral5ssids14cu_multi_l_invIdEEvPNS0_10l_inv_dataIT_EEiiE1m];
	setp.ge.s32 	%p20, %r27, %r197;
	@%p20 bra 	$L__BB3_35;
	ld.volatile.shared.u32 	%r198, [_ZZN5spral5ssids14cu_multi_l_invIdEEvPNS0_10l_inv_dataIT_EEiiE1n];
	setp.ge.s32 	%p21, %r26, %r198;
	@%p21 bra 	$L__BB3_35;
	ld.volatile.shared.u64 	%rd39, [_ZZN5spral5ssids14cu_multi_l_invIdEEvPNS0_10l_inv_dataIT_EEiiE5ptr_i];
	cvta.to.global.u64 	%rd40, %rd39;
	ld.volatile.shared.u32 	%r199, [_ZZN5spral5ssids14cu_multi_l_invIdEEvPNS0_10l_inv_dataIT_EEiiE1m];
	add.s32 	%r200, %r199, %r26;
	ld.volatile.shared.u32 	%r201, [_ZZN5spral5ssids14cu_multi_l_invIdEEvPNS0_10l_inv_dataIT_EEiiE3ldi];
	mad.lo.s32 	%r202, %r201, %r27, %r200;
	mul.wide.s32 	%rd41, %r202, 8;
	add.s64 	%rd42, %rd40, %rd41;
	ld.global.f64 	%fd237, [%rd42];
	sub.f64 	%fd238, %fd237, %fd291;
	st.global.f64 	[%rd42], %fd238;
$L__BB3_35:
	add.s32 	%r28, %r2, 8;
	ld.volatile.shared.u32 	%r203, [_ZZN5spral5ssids14cu_multi_l_invIdEEvPNS0_10l_inv_dataIT_EEiiE2bx];
	shl.b32 	%r204, %r203, 5;
	add.s32 	%r29, %r1, %r204;
	ld.volatile.shared.u32 	%r205, [_ZZN5spral5ssids14cu_multi_l_invIdEEvPNS0_10l_inv_dataIT_EEiiE2by];
	shl.b32 	%r206, %r205, 5;
	add.s32 	%r30, %r28, %r206;
	ld.volatile.shared.u32 	%r207, [_ZZN5spral5ssids14cu_multi_l_invIdEEvPNS0_10l_inv_dataIT_EEiiE1m];
	setp.ge.s32 	%p22, %r30, %r207;
	@%p22 bra 	$L__BB3_38;
	ld.volatile.shared.u32 	%r208, [_ZZN5spral5ssids14cu_multi_l_invIdEEvPNS0_10l_inv_dataIT_EEiiE1n];
	setp.ge.s32 	%p23, %r29, %r208;
	@%p23 bra 	$L__BB3_38;
	ld.volatile.shared.u64 	%rd43, [_ZZN5spral5ssids14cu_multi_l_invIdEEvPNS0_10l_inv_dataIT_EEiiE5ptr_i];
	cvta.to.global.u64 	%rd44, %rd43;
	ld.volatile.shared.u32 	%r209, [_ZZN5spral5ssids14cu_multi_l_invIdEEvPNS0_10l_inv_dataIT_EEiiE1m];
	add.s32 	%r210, %r209, %r29;
	ld.volatile.shared.u32 	%r211, [_ZZN5spral5ssids14cu_multi_l_invIdEEvPNS0_10l_inv_dataIT_EEiiE3ldi];
	mad.lo.s32 	%r212, %r211, %r30, %r210;
	mul.wide.s32 	%rd45, %r212, 8;
	add.s64 	%rd46, %rd44, %rd45;
	ld.global.f64 	%fd239, [%rd46];
	sub.f64 	%fd240, %fd239, %fd290;
	st.global.f64 	[%rd46], %fd240;
$L__BB3_38:
	ld.volatile.shared.u32 	%r213, [_ZZN5spral5ssids14cu_multi_l_invIdEEvPNS0_10l_inv_dataIT_EEiiE2bx];
	shl.b32 	%r214, %r213, 5;
	add.s32 	%r31, %r19, %r214;
	ld.volatile.shared.u32 	%r215, [_ZZN5spral5ssids14cu_multi_l_invIdEEvPNS0_10l_inv_dataIT_EEiiE2by];
	shl.b32 	%r216, %r215, 5;
	add.s32 	%r32, %r28, %r216;
	ld.volatile.shared.u32 	%r217, [_ZZN5spral5ssids14cu_multi_l_invIdEEvPNS0_10l_inv_dataIT_EEiiE1m];
	setp.ge.s32 	%p24, %r32, %r217;
	@%p24 bra 	$L__BB3_41;
	ld.volatile.shared.u32 	%r218, [_ZZN5spral5ssids14cu_multi_l_invIdEEvPNS0_10l_inv_dataIT_EEiiE1n];
	setp.ge.s32 	%p25, %r31, %r218;
	@%p25 bra 	$L__BB3_41;
	ld.volatile.shared.u64 	%rd47, [_ZZN5spral5ssids14cu_multi_l_invIdEEvPNS0_10l_inv_dataIT_EEiiE5ptr_i];
	cvta.to.global.u64 	%rd48, %rd47;
	ld.volatile.shared.u32 	%r219, [_ZZN5spral5ssids14cu_multi_l_invIdEEvPNS0_10l_inv_dataIT_EEiiE1m];
	add.s32 	%r220, %r219, %r31;
	ld.volatile.shared.u32 	%r221, [_ZZN5spral5ssids14cu_multi_l_invIdEEvPNS0_10l_inv_dataIT_EEiiE3ldi];
	mad.lo.s32 	%r222, %r221, %r32, %r220;
	mul.wide.s32 	%rd49, %r222, 8;
	add.s64 	%rd50, %rd48, %rd49;
	ld.global.f64 	%fd241, [%rd50];
	sub.f64 	%fd242, %fd241, %fd289;
	st.global.f64 	[%rd50], %fd242;
$L__BB3_41:
	ld.volatile.shared.u32 	%r223, [_ZZN5spral5ssids14cu_multi_l_invIdEEvPNS0_10l_inv_dataIT_EEiiE2bx];
	shl.b32 	%r224, %r223, 5;
	add.s32 	%r33, %r22, %r224;
	ld.volatile.shared.u32 	%r225, [_ZZN5spral5ssids14cu_multi_l_invIdEEvPNS0_10l_inv_dataIT_EEiiE2by];
	shl.b32 	%r226, %r225, 5;
	add.s32 	%r34, %r28, %r226;
	ld.volatile.shared.u32 	%r227, [_ZZN5spral5ssids14cu_multi_l_invIdEEvPNS0_10l_inv_dataIT_EEiiE1m];
	setp.ge.s32 	%p26, %r34, %r227;
	@%p26 bra 	$L__BB3_44;
	ld.volatile.shared.u32 	%r228, [_ZZN5spral5ssids14cu_multi_l_invIdEEvPNS0_10l_inv_dataIT_EEiiE1n];
	setp.ge.s32 	%p27, %r33, %r228;
	@%p27 bra 	$L__BB3_44;
	ld.volatile.shared.u64 	%rd51, [_ZZN5spral5ssids14cu_multi_l_invIdEEvPNS0_10l_inv_dataIT_EEiiE5ptr_i];
	cvta.to.global.u64 	%rd52, %rd51;
	ld.volatile.shared.u32 	%r229, [_ZZN5spral5ssids14cu_multi_l_invIdEEvPNS0_10l_inv_dataIT_EEiiE1m];
	add.s32 	%r230, %r229, %r33;
	ld.volatile.shared.u32 	%r231, [_ZZN5spral5ssids14cu_multi_l_invIdEEvPNS0_10l_inv_dataIT_EEiiE3ldi];
	mad.lo.s32 	%r232, %r231, %r34, %r230;
	mul.wide.s32 	%rd53, %r232, 8;
	add.s64 	%rd54, %rd52, %rd53;
	ld.global.f64 	%fd243, [%rd54];
	sub.f64 	%fd244, %fd243, %fd288;
	st.global.f64 	[%rd54], %fd244;
$L__BB3_44:
	ld.volatile.shared.u32 	%r233, [_ZZN5spral5ssids14cu_multi_l_invIdEEvPNS0_10l_inv_dataIT_EEiiE2bx];
	shl.b32 	%r234, %r233, 5;
	add.s32 	%r35, %r25, %r234;
	ld.volatile.shared.u32 	%r235, [_ZZN5spral5ssids14cu_multi_l_invIdEEvPNS0_10l_inv_dataIT_EEiiE2by];
	shl.b32 	%r236, %r235, 5;
	add.s32 	%r36, %r28, %r236;
	ld.volatile.shared.u32 	%r237, [_ZZN5spral5ssids14cu_multi_l_invIdEEvPNS0_10l_inv_dataIT_EEiiE1m];
	setp.ge.s32 	%p28, %r36, %r237;
	@%p28 bra 	$L__BB3_47;
	ld.volatile.shared.u32 	%r238, [_ZZN5spral5ssids14cu_multi_l_invIdEEvPNS0_10l_inv_dataIT_EEiiE1n];
	setp.ge.s32 	%p29, %r35, %r238;
	@%p29 bra 	$L__BB3_47;
	ld.volatile.shared.u64 	%rd55, [_ZZN5spral5ssids14cu_multi_l_invIdEEvPNS0_10l_inv_dataIT_EEiiE5ptr_i];
	cvta.to.global.u64 	%rd56, %rd55;
	ld.volatile.shared.u32 	%r239, [_ZZN5spral5ssids14cu_multi_l_invIdEEvPNS0_10l_inv_dataIT_EEiiE1m];
	add.s32 	%r240, %r239, %r35;
	ld.volatile.shared.u32 	%r241, [_ZZN5spral5ssids14cu_multi_l_invIdEEvPNS0_10l_inv_dataIT_EEiiE3ldi];
	mad.lo.s32 	%r242, %r241, %r36, %r240;
	mul.wide.s32 	%rd57, %r242, 8;
	add.s64 	%rd58, %rd56, %rd57;
	ld.global.f64 	%fd245, [%rd58];
	sub.f64 	%fd246, %fd245, %fd287;
	st.global.f64 	[%rd58], %fd246;
$L__BB3_47:
	add.s32 	%r37, %r2, 16;
	ld.volatile.shared.u32 	%r243, [_ZZN5spral5ssids14cu_multi_l_invIdEEvPNS0_10l_inv_dataIT_EEiiE2bx];
	shl.b32 	%r244, %r243, 5;
	add.s32 	%r38, %r1, %r244;
	ld.volatile.shared.u32 	%r245, [_ZZN5spral5ssids14cu_multi_l_invIdEEvPNS0_10l_inv_dataIT_EEiiE2by];
	shl.b32 	%r246, %r245, 5;
	add.s32 	%r39, %r37, %r246;
	ld.volatile.shared.u32 	%r247, [_ZZN5spral5ssids14cu_multi_l_invIdEEvPNS0_10l_inv_dataIT_EEiiE1m];
	setp.ge.s32 	%p30, %r39, %r247;
	@%p30 bra 	$L__BB3_50;
	ld.volatile.shared.u32 	%r248, [_ZZN5spral5ssids14cu_multi_l_invIdEEvPNS0_10l_inv_dataIT_EEiiE1n];
	setp.ge.s32 	%p31, %r38, %r248;
	@%p31 bra 	$L__BB3_50;
	ld.volatile.shared.u64 	%rd59, [_ZZN5spral5ssids14cu_multi_l_invIdEEvPNS0_10l_inv_dataIT_EEiiE5ptr_i];
	cvta.to.global.u64 	%rd60, %rd59;
	ld.volatile.shared.u32 	%r249, [_ZZN5spral5ssids14cu_multi_l_invIdEEvPNS0_10l_inv_dataIT_EEiiE1m];
	add.s32 	%r250, %r249, %r38;
	ld.volatile.shared.u32 	%r251, [_ZZN5spral5ssids14cu_multi_l_invIdEEvPNS0_10l_inv_dataIT_EEiiE3ldi];
	mad.lo.s32 	%r252, %r251, %r39, %r250;
	mul.wide.s32 	%rd61, %r252, 8;
	add.s64 	%rd62, %rd60, %rd61;
	ld.global.f64 	%fd247, [%rd62];
	sub.f64 	%fd248, %fd247, %fd286;
	st.global.f64 	[%rd62], %fd248;
$L__BB3_50:
	ld.volatile.shared.u32 	%r253, [_ZZN5spral5ssids14cu_multi_l_invIdEEvPNS0_10l_inv_dataIT_EEiiE2bx];
	shl.b32 	%r254, %r253, 5;
	add.s32 	%r40, %r19, %r254;
	ld.volatile.shared.u32 	%r255, [_ZZN5spral5ssids14cu_multi_l_invIdEEvPNS0_10l_inv_dataIT_EEiiE2by];
	shl.b32 	%r256, %r255, 5;
	add.s32 	%r41, %r37, %r256;
	ld.volatile.shared.u32 	%r257, [_ZZN5spral5ssids14cu_multi_l_invIdEEvPNS0_10l_inv_dataIT_EEiiE1m];
	setp.ge.s32 	%p32, %r41, %r257;
	@%p32 bra 	$L__BB3_53;
	ld.volatile.shared.u32 	%r258, [_ZZN5spral5ssids14cu_multi_l_invIdEEvPNS0_10l_inv_dataIT_EEiiE1n];
	setp.ge.s32 	%p33, %r40, %r258;
	@%p33 bra 	$L__BB3_53;
	ld.volatile.shared.u64 	%rd63, [_ZZN5spral5ssids14cu_multi_l_invIdEEvPNS0_10l_inv_dataIT_EEiiE5ptr_i];
	cvta.to.global.u64 	%rd64, %rd63;
	ld.volatile.shared.u32 	%r259, [_ZZN5spral5ssids14cu_multi_l_invIdEEvPNS0_10l_inv_dataIT_EEiiE1m];
	add.s32 	%r260, %r259, %r40;
	ld.volatile.shared.u32 	%r261, [_ZZN5spral5ssids14cu_multi_l_invIdEEvPNS0_10l_inv_dataIT_EEiiE3ldi];
	mad.lo.s32 	%r262, %r261, %r41, %r260;
	mul.wide.s32 	%rd65, %r262, 8;
	add.s64 	%rd66, %rd64, %rd65;
	ld.global.f64 	%fd249, [%rd66];
	sub.f64 	%fd250, %fd249, %fd285;
	st.global.f64 	[%rd66], %fd250;
$L__BB3_53:
	ld.volatile.shared.u32 	%r263, [_ZZN5spral5ssids14cu_multi_l_invIdEEvPNS0_10l_inv_dataIT_EEiiE2bx];
	shl.b32 	%r264, %r263, 5;
	add.s32 	%r42, %r22, %r264;
	ld.volatile.shared.u32 	%r265, [_ZZN5spral5ssids14cu_multi_l_invIdEEvPNS0_10l_inv_dataIT_EEiiE2by];
	shl.b32 	%r266, %r265, 5;
	add.s32 	%r43, %r37, %r266;
	ld.volatile.shared.u32 	%r267, [_ZZN5spral5ssids14cu_multi_l_invIdEEvPNS0_10l_inv_dataIT_EEiiE1m];
	setp.ge.s32 	%p34, %r43, %r267;
	@%p34 bra 	$L__BB3_56;
	ld.volatile.shared.u32 	%r268, [_ZZN5spral5ssids14cu_multi_l_invIdEEvPNS0_10l_inv_dataIT_EEiiE1n];
	setp.ge.s32 	%p35, %r42, %r268;
	@%p35 bra 	$L__BB3_56;
	ld.volatile.shared.u64 	%rd67, [_ZZN5spral5ssids14cu_multi_l_invIdEEvPNS0_10l_inv_dataIT_EEiiE5ptr_i];
	cvta.to.global.u64 	%rd68, %rd67;
	ld.volatile.shared.u32 	%r269, [_ZZN5spral5ssids14cu_multi_l_invIdEEvPNS0_10l_inv_dataIT_EEiiE1m];
	add.s32 	%r270, %r269, %r42;
	ld.volatile.shared.u32 	%r271, [_ZZN5spral5ssids14cu_multi_l_invIdEEvPNS0_10l_inv_dataIT_EEiiE3ldi];
	mad.lo.s32 	%r272, %r271, %r43, %r270;
	mul.wide.s32 	%rd69, %r272, 8;
	add.s64 	%rd70, %rd68, %rd69;
	ld.global.f64 	%fd251, [%rd70];
	sub.f64 	%fd252, %fd251, %fd284;
	st.global.f64 	[%rd70], %fd252;
$L__BB3_56:
	ld.volatile.shared.u32 	%r273, [_ZZN5spral5ssids14cu_multi_l_invIdEEvPNS0_10l_inv_dataIT_EEiiE2bx];
	shl.b32 	%r274, %r273, 5;
	add.s32 	%r44, %r25, %r274;
	ld.volatile.shared.u32 	%r275, [_ZZN5spral5ssids14cu_multi_l_invIdEEvPNS0_10l_inv_dataIT_EEiiE2by];
	shl.b32 	%r276, %r275, 5;
	add.s32 	%r45, %r37, %r276;
	ld.volatile.shared.u32 	%r277, [_ZZN5spral5ssids14cu_multi_l_invIdEEvPNS0_10l_inv_dataIT_EEiiE1m];
	setp.ge.s32 	%p36, %r45, %r277;
	@%p36 bra 	$L__BB3_59;
	ld.volatile.shared.u32 	%r278, [_ZZN5spral5ssids14cu_multi_l_invIdEEvPNS0_10l_inv_dataIT_EEiiE1n];
	setp.ge.s32 	%p37, %r44, %r278;
	@%p37 bra 	$L__BB3_59;
	ld.volatile.shared.u64 	%rd71, [_ZZN5spral5ssids14cu_multi_l_invIdEEvPNS0_10l_inv_dataIT_EEiiE5ptr_i];
	cvta.to.global.u64 	%rd72, %rd71;
	ld.volatile.shared.u32 	%r279, [_ZZN5spral5ssids14cu_multi_l_invIdEEvPNS0_10l_inv_dataIT_EEiiE1m];
	add.s32 	%r280, %r279, %r44;
	ld.volatile.shared.u32 	%r281, [_ZZN5spral5ssids14cu_multi_l_invIdEEvPNS0_10l_inv_dataIT_EEiiE3ldi];
	mad.lo.s32 	%r282, %r281, %r45, %r280;
	mul.wide.s32 	%rd73, %r282, 8;
	add.s64 	%rd74, %rd72, %rd73;
	ld.global.f64 	%fd253, [%rd74];
	sub.f64 	%fd254, %fd253, %fd283;
	st.global.f64 	[%rd74], %fd254;
$L__BB3_59:
	add.s32 	%r46, %r2, 24;
	ld.volatile.shared.u32 	%r283, [_ZZN5spral5ssids14cu_multi_l_invIdEEvPNS0_10l_inv_dataIT_EEiiE2bx];
	shl.b32 	%r284, %r283, 5;
	add.s32 	%r47, %r1, %r284;
	ld.volatile.shared.u32 	%r285, [_ZZN5spral5ssids14cu_multi_l_invIdEEvPNS0_10l_inv_dataIT_EEiiE2by];
	shl.b32 	%r286, %r285, 5;
	add.s32 	%r48, %r46, %r286;
	ld.volatile.shared.u32 	%r287, [_ZZN5spral5ssids14cu_multi_l_invIdEEvPNS0_10l_inv_dataIT_EEiiE1m];
	setp.ge.s32 	%p38, %r48, %r287;
	@%p38 bra 	$L__BB3_62;
	ld.volatile.shared.u32 	%r288, [_ZZN5spral5ssids14cu_multi_l_invIdEEvPNS0_10l_inv_dataIT_EEiiE1n];
	setp.ge.s32 	%p39, %r47, %r288;
	@%p39 bra 	$L__BB3_62;
	ld.volatile.shared.u64 	%rd75, [_ZZN5spral5ssids14cu_multi_l_invIdEEvPNS0_10l_inv_dataIT_EEiiE5ptr_i];
	cvta.to.global.u64 	%rd76, %rd75;
	ld.volatile.shared.u32 	%r289, [_ZZN5spral5ssids14cu_multi_l_invIdEEvPNS0_10l_inv_dataIT_EEiiE1m];
	add.s32 	%r290, %r289, %r47;
	ld.volatile.shared.u32 	%r291, [_ZZN5spral5ssids14cu_multi_l_invIdEEvPNS0_10l_inv_dataIT_EEiiE3ldi];
	mad.lo.s32 	%r292, %r291, %r48, %r290;
	mul.wide.s32 	%rd77, %r292, 8;
	add.s64 	%rd78, %rd76, %rd77;
	ld.global.f64 	%fd255, [%rd78];
	sub.f64 	%fd256, %fd255, %fd282;
	st.global.f64 	[%rd78], %fd256;
$L__BB3_62:
	ld.volatile.shared.u32 	%r293, [_ZZN5spral5ssids14cu_multi_l_invIdEEvPNS0_10l_inv_dataIT_EEiiE2bx];
	shl.b32 	%r294, %r293, 5;
	add.s32 	%r49, %r19, %r294;
	ld.volatile.shared.u32 	%r295, [_ZZN5spral5ssids14cu_multi_l_invIdEEvPNS0_10l_inv_dataIT_EEiiE2by];
	shl.b32 	%r296, %r295, 5;
	add.s32 	%r50, %r46, %r296;
	ld.volatile.shared.u32 	%r297, [_ZZN5spral5ssids14cu_multi_l_invIdEEvPNS0_10l_inv_dataIT_EEiiE1m];
	setp.ge.s32 	%p40, %r50, %r297;
	@%p40 bra 	$L__BB3_65;
	ld.volatile.shared.u32 	%r298, [_ZZN5spral5ssids14cu_multi_l_invIdEEvPNS0_10l_inv_dataIT_EEiiE1n];
	setp.ge.s32 	%p41, %r49, %r298;
	@%p41 bra 	$L__BB3_65;
	ld.volatile.shared.u64 	%rd79, [_ZZN5spral5ssids14cu_multi_l_invIdEEvPNS0_10l_inv_dataIT_EEiiE5ptr_i];
	cvta.to.global.u64 	%rd80, %rd79;
	ld.volatile.shared.u32 	%r299, [_ZZN5spral5ssids14cu_multi_l_invIdEEvPNS0_10l_inv_dataIT_EEiiE1m];
	add.s32 	%r300, %r299, %r49;
	ld.volatile.shared.u32 	%r301, [_ZZN5spral5ssids14cu_multi_l_invIdEEvPNS0_10l_inv_dataIT_EEiiE3ldi];
	mad.lo.s32 	%r302, %r301, %r50, %r300;
	mul.wide.s32 	%rd81, %r302, 8;
	add.s64 	%rd82, %rd80, %rd81;
	ld.global.f64 	%fd257, [%rd82];
	sub.f64 	%fd258, %fd257, %fd281;
	st.global.f64 	[%rd82], %fd258;
$L__BB3_65:
	ld.volatile.shared.u32 	%r303, [_ZZN5spral5ssids14cu_multi_l_invIdEEvPNS0_10l_inv_dataIT_EEiiE2bx];
	shl.b32 	%r304, %r303, 5;
	add.s32 	%r51, %r22, %r304;
	ld.volatile.shared.u32 	%r305, [_ZZN5spral5ssids14cu_multi_l_invIdEEvPNS0_10l_inv_dataIT_EEiiE2by];
	shl.b32 	%r306, %r305, 5;
	add.s32 	%r52, %r46, %r306;
	ld.volatile.shared.u32 	%r307, [_ZZN5spral5ssids14cu_multi_l_invIdEEvPNS0_10l_inv_dataIT_EEiiE1m];
	setp.ge.s32 	%p42, %r52, %r307;
	@%p42 bra 	$L__BB3_68;
	ld.volatile.shared.u32 	%r308, [_ZZN5spral5ssids14cu_multi_l_invIdEEvPNS0_10l_inv_dataIT_EEiiE1n];
	setp.ge.s32 	%p43, %r51, %r308;
	@%p43 bra 	$L__BB3_68;
	ld.volatile.shared.u64 	%rd83, [_ZZN5spral5ssids14cu_multi_l_invIdEEvPNS0_10l_inv_dataIT_EEiiE5ptr_i];
	cvta.to.global.u64 	%rd84, %rd83;
	ld.volatile.shared.u32 	%r309, [_ZZN5spral5ssids14cu_multi_l_invIdEEvPNS0_10l_inv_dataIT_EEiiE1m];
	add.s32 	%r310, %r309, %r51;
	ld.volatile.shared.u32 	%r311, [_ZZN5spral5ssids14cu_multi_l_invIdEEvPNS0_10l_inv_dataIT_EEiiE3ldi];
	mad.lo.s32 	%r312, %r311, %r52, %r310;
	mul.wide.s32 	%rd85, %r312, 8;
	add.s64 	%rd86, %rd84, %rd85;
	ld.global.f64 	%fd259, [%rd86];
	sub.f64 	%fd260, %fd259, %fd280;
	st.global.f64 	[%rd86], %fd260;
$L__BB3_68:
	ld.volatile.shared.u32 	%r313, [_ZZN5spral5ssids14cu_multi_l_invIdEEvPNS0_10l_inv_dataIT_EEiiE2bx];
	shl.b32 	%r314, %r313, 5;
	add.s32 	%r53, %r25, %r314;
	ld.volatile.shared.u32 	%r315, [_ZZN5spral5ssids14cu_multi_l_invIdEEvPNS0_10l_inv_dataIT_EEiiE2by];
	shl.b32 	%r316, %r315, 5;
	add.s32 	%r54, %r46, %r316;
	ld.volatile.shared.u32 	%r317, [_ZZN5spral5ssids14cu_multi_l_invIdEEvPNS0_10l_inv_dataIT_EEiiE1m];
	setp.ge.s32 	%p44, %r54, %r317;
	@%p44 bra 	$L__BB3_71;
	ld.volatile.shared.u32 	%r318, [_ZZN5spral5ssids14cu_multi_l_invIdEEvPNS0_10l_inv_dataIT_EEiiE1n];
	setp.ge.s32 	%p45, %r53, %r318;
	@%p45 bra 	$L__BB3_71;
	ld.volatile.shared.u64 	%rd87, [_ZZN5spral5ssids14cu_multi_l_invIdEEvPNS0_10l_inv_dataIT_EEiiE5ptr_i];
	cvta.to.global.u64 	%rd88, %rd87;
	ld.volatile.shared.u32 	%r319, [_ZZN5spral5ssids14cu_multi_l_invIdEEvPNS0_10l_inv_dataIT_EEiiE1m];
	add.s32 	%r320, %r319, %r53;
	ld.volatile.shared.u32 	%r321, [_ZZN5spral5ssids14cu_multi_l_invIdEEvPNS0_10l_inv_dataIT_EEiiE3ldi];
	mad.lo.s32 	%r322, %r321, %r54, %r320;
	mul.wide.s32 	%rd89, %r322, 8;
	add.s64 	%rd90, %rd88, %rd89;
	ld.global.f64 	%fd261, [%rd90];
	sub.f64 	%fd262, %fd261, %fd279;
	st.global.f64 	[%rd90], %fd262;
$L__BB3_71:
	ret;

}
	// .globl	_ZN5spral5ssids19cu_multi_l_inv_copyIdEEvPNS0_10l_inv_dataIT_EEi
.visible .entry _ZN5spral5ssids19cu_multi_l_inv_copyIdEEvPNS0_10l_inv_dataIT_EEi(
	.param .u64 .ptr .align 1 _ZN5spral5ssids19cu_multi_l_inv_copyIdEEvPNS0_10l_inv_dataIT_EEi_param_0,
	.param .u32 _ZN5spral5ssids19cu_multi_l_inv_copyIdEEvPNS0_10l_inv_dataIT_EEi_param_1
)
{
	.reg .pred 	%p<3>;
	.reg .b32 	%r<24>;
	.reg .b64 	%rd<13>;
	.reg .b64 	%fd<2>;

	ld.param.u64 	%rd2, [_ZN5spral5ssids19cu_multi_l_inv_copyIdEEvPNS0_10l_inv_dataIT_EEi_param_0];
	cvta.to.global.u64 	%rd3, %rd2;
	mov.u32 	%r11, %ctaid.x;
	mul.wide.u32 	%rd4, %r11, 40;
	add.s64 	%rd1, %rd3, %rd4;
	ld.global.v2.u32 	{%r1, %r12}, [%rd1+24];
	mov.u32 	%r13, %tid.x;
	mov.u32 	%r2, %ntid.x;
	mov.u32 	%r14, %tid.y;
	mov.u32 	%r3, %ntid.y;
	mad.lo.s32 	%r15, %r12, %r3, %r14;
	mad.lo.s32 	%r23, %r15, %r2, %r13;
	mul.lo.s32 	%r5, %r1, %r1;
	setp.ge.s32 	%p1, %r23, %r5;
	@%p1 bra 	$L__BB4_3;
	ld.global.v2.u32 	{%r8, %r7}, [%rd1+16];
	ld.global.u32 	%r16, [%rd1+32];
	mul.lo.s32 	%r17, %r3, %r2;
	mul.lo.s32 	%r6, %r17, %r16;
$L__BB4_2:
	div.s32 	%r18, %r23, %r1;
	mul.lo.s32 	%r19, %r18, %r1;
	sub.s32 	%r20, %r23, %r19;
	ld.global.u64 	%rd5, [%rd1+8];
	cvta.to.global.u64 	%rd6, %rd5;
	mad.lo.s32 	%r21, %r18, %r7, %r20;
	mul.wide.s32 	%rd7, %r21, 8;
	add.s64 	%rd8, %rd6, %rd7;
	ld.global.f64 	%fd1, [%rd8];
	ld.global.u64 	%rd9, [%rd1];
	cvta.to.global.u64 	%rd10, %rd9;
	mad.lo.s32 	%r22, %r18, %r8, %r20;
	mul.wide.s32 	%rd11, %r22, 8;
	add.s64 	%rd12, %rd10, %rd11;
	st.global.f64 	[%rd12], %fd1;
	add.s32 	%r23, %r23, %r6;
	setp.lt.s32 	%p2, %r23, %r5;
	@%p2 bra 	$L__BB4_2;
$L__BB4_3:
	ret;

}
	// .globl	_ZN5spral5ssids9cu_gatherIdEEviiPT_iS3_iPi
.visible .entry _ZN5spral5ssids9cu_gatherIdEEviiPT_iS3_iPi(
	.param .u32 _ZN5spral5ssids9cu_gatherIdEEviiPT_iS3_iPi_param_0,
	.param .u32 _ZN5spral5ssids9cu_gatherIdEEviiPT_iS3_iPi_param_1,
	.param .u64 .ptr .align 1 _ZN5spral5ssids9cu_gatherIdEEviiPT_iS3_iPi_param_2,
	.param .u32 _ZN5spral5ssids9cu_gatherIdEEviiPT_iS3_iPi_param_3,
	.param .u64 .ptr .align 1 _ZN5spral5ssids9cu_gatherIdEEviiPT_iS3_iPi_param_4,
	.param .u32 _ZN5spral5ssids9cu_gatherIdEEviiPT_iS3_iPi_param_5,
	.param .u64 .ptr .align 1 _ZN5spral5ssids9cu_gatherIdEEviiPT_iS3_iPi_param_6
)
{
	.reg .pred 	%p<5>;
	.reg .b32 	%r<25>;
	.reg .b64 	%rd<16>;
	.reg .b64 	%fd<2>;

	ld.param.u32 	%r10, [_ZN5spral5ssids9cu_gatherIdEEviiPT_iS3_iPi_param_0];
	ld.param.u32 	%r11, [_ZN5spral5ssids9cu_gatherIdEEviiPT_iS3_iPi_param_1];
	ld.param.u64 	%rd5, [_ZN5spral5ssids9cu_gatherIdEEviiPT_iS3_iPi_param_2];
	ld.param.u32 	%r12, [_ZN5spral5ssids9cu_gatherIdEEviiPT_iS3_iPi_param_3];
	ld.param.u64 	%rd6, [_ZN5spral5ssids9cu_gatherIdEEviiPT_iS3_iPi_param_4];
	ld.param.u32 	%r13, [_ZN5spral5ssids9cu_gatherIdEEviiPT_iS3_iPi_param_5];
	ld.param.u64 	%rd7, [_ZN5spral5ssids9cu_gatherIdEEviiPT_iS3_iPi_param_6];
	mov.u32 	%r14, %tid.x;
	mov.u32 	%r15, %ctaid.x;
	mov.u32 	%r1, %ntid.x;
	mad.lo.s32 	%r23, %r15, %r1, %r14;
	setp.ge.s32 	%p1, %r23, %r10;
	@%p1 bra 	$L__BB5_6;
	mov.u32 	%r16, %tid.y;
	mov.u32 	%r17, %ctaid.y;
	mov.u32 	%r18, %ntid.y;
	mad.lo.s32 	%r3, %r17, %r18, %r16;
	mov.u32 	%r19, %nctaid.y;
	mul.lo.s32 	%r4, %r19, %r18;
	mov.u32 	%r20, %nctaid.x;
	mul.lo.s32 	%r5, %r20, %r1;
	cvta.to.global.u64 	%rd1, %rd7;
	cvta.to.global.u64 	%rd2, %rd5;
	cvta.to.global.u64 	%rd3, %rd6;
$L__BB5_2:
	setp.ge.s32 	%p2, %r3, %r11;
	@%p2 bra 	$L__BB5_5;
	mul.wide.s32 	%rd8, %r23, 4;
	add.s64 	%rd9, %rd1, %rd8;
	ld.global.s32 	%rd4, [%rd9];
	mov.u32 	%r24, %r3;
$L__BB5_4:
	mul.lo.s32 	%r21, %r24, %r12;
	cvt.s64.s32 	%rd10, %r21;
	add.s64 	%rd11, %rd4, %rd10;
	shl.b64 	%rd12, %rd11, 3;
	add.s64 	%rd13, %rd2, %rd12;
	ld.global.f64 	%fd1, [%rd13+-8];
	mad.lo.s32 	%r22, %r24, %r13, %r23;
	mul.wide.s32 	%rd14, %r22, 8;
	add.s64 	%rd15, %rd3, %rd14;
	st.global.f64 	[%rd15], %fd1;
	add.s32 	%r24, %r24, %r4;
	setp.lt.s32 	%p3, %r24, %r11;
	@%p3 bra 	$L__BB5_4;
$L__BB5_5:
	add.s32 	%r23, %r23, %r5;
	setp.lt.s32 	%p4, %r23, %r10;
	@%p4 bra 	$L__BB5_2;
$L__BB5_6:
	ret;

}
	// .globl	_ZN5spral5ssids14cu_gather_diagIdEEviPT_S3_Pl
.visible .entry _ZN5spral5ssids14cu_gather_diagIdEEviPT_S3_Pl(
	.param .u32 _ZN5spral5ssids14cu_gather_diagIdEEviPT_S3_Pl_param_0,
	.param .u64 .ptr .align 1 _ZN5spral5ssids14cu_gather_diagIdEEviPT_S3_Pl_param_1,
	.param .u64 .ptr .align 1 _ZN5spral5ssids14cu_gather_diagIdEEviPT_S3_Pl_param_2,
	.param .u64 .ptr .align 1 _ZN5spral5ssids14cu_gather_diagIdEEviPT_S3_Pl_param_3
)
{
	.reg .pred 	%p<4>;
	.reg .b32 	%r<13>;
	.reg .b64 	%rd<15>;
	.reg .b64 	%fd<3>;

	ld.param.u32 	%r8, [_ZN5spral5ssids14cu_gather_diagIdEEviPT_S3_Pl_param_0];
	ld.param.u64 	%rd4, [_ZN5spral5ssids14cu_gather_diagIdEEviPT_S3_Pl_param_1];
	ld.param.u64 	%rd6, [_ZN5spral5ssids14cu_gather_diagIdEEviPT_S3_Pl_param_2];
	ld.param.u64 	%rd5, [_ZN5spral5ssids14cu_gather_diagIdEEviPT_S3_Pl_param_3];
	cvta.to.global.u64 	%rd1, %rd6;
	mov.u32 	%r1, %tid.x;
	mov.u32 	%r2, %ctaid.x;
	mov.u32 	%r3, %ntid.x;
	mad.lo.s32 	%r12, %r2, %r3, %r1;
	setp.ge.s32 	%p1, %r12, %r8;
	@%p1 bra 	$L__BB6_3;
	mov.u32 	%r9, %nctaid.x;
	mul.lo.s32 	%r5, %r9, %r3;
	cvta.to.global.u64 	%rd2, %rd5;
	cvta.to.global.u64 	%rd3, %rd4;
$L__BB6_2:
	mul.wide.s32 	%rd7, %r12, 8;
	add.s64 	%rd8, %rd2, %rd7;
	ld.global.u64 	%rd9, [%rd8];
	shl.b64 	%rd10, %rd9, 3;
	add.s64 	%rd11, %rd3, %rd10;
	ld.global.f64 	%fd1, [%rd11+-8];
	shl.b32 	%r10, %r12, 1;
	mul.wide.s32 	%rd12, %r10, 8;
	add.s64 	%rd13, %rd1, %rd12;
	st.global.f64 	[%rd13], %fd1;
	ld.global.f64 	%fd2, [%rd11];
	st.global.f64 	[%rd13+8], %fd2;
	add.s32 	%r12, %r12, %r5;
	setp.lt.s32 	%p2, %r12, %r8;
	@%p2 bra 	$L__BB6_2;
$L__BB6_3:
	or.b32  	%r11, %r2, %r1;
	setp.ne.s32 	%p3, %r11, 0;
	@%p3 bra 	$L__BB6_5;
	mov.b64 	%rd14, 0;
	st.global.u64 	[%rd1+-8], %rd14;
$L__BB6_5:
	ret;

}
	// .globl	_ZN5spral5ssids12cu_gather_dxIdEEviiPT_S3_iS3_iPKiS5_
.visible .entry _ZN5spral5ssids12cu_gather_dxIdEEviiPT_S3_iS3_iPKiS5_(
	.param .u32 _ZN5spral5ssids12cu_gather_dxIdEEviiPT_S3_iS3_iPKiS5__param_0,
	.param .u32 _ZN5spral5ssids12cu_gather_dxIdEEviiPT_S3_iS3_iPKiS5__param_1,
	.param .u64 .ptr .align 1 _ZN5spral5ssids12cu_gather_dxIdEEviiPT_S3_iS3_iPKiS5__param_2,
	.param .u64 .ptr .align 1 _ZN5spral5ssids12cu_gather_dxIdEEviiPT_S3_iS3_iPKiS5__param_3,
	.param .u32 _ZN5spral5ssids12cu_gather_dxIdEEviiPT_S3_iS3_iPKiS5__param_4,
	.param .u64 .ptr .align 1 _ZN5spral5ssids12cu_gather_dxIdEEviiPT_S3_iS3_iPKiS5__param_5,
	.param .u32 _ZN5spral5ssids12cu_gather_dxIdEEviiPT_S3_iS3_iPKiS5__param_6,
	.param .u64 .ptr .align 1 _ZN5spral5ssids12cu_gather_dxIdEEviiPT_S3_iS3_iPKiS5__param_7,
	.param .u64 .ptr .align 1 _ZN5spral5ssids12cu_gather_dxIdEEviiPT_S3_iS3_iPKiS5__param_8
)
{
	.reg .pred 	%p<10>;
	.reg .b32 	%r<40>;
	.reg .b64 	%rd<35>;
	.reg .b64 	%fd<15>;

	ld.param.u32 	%r15, [_ZN5spral5ssids12cu_gather_dxIdEEviiPT_S3_iS3_iPKiS5__param_0];
	ld.param.u32 	%r16, [_ZN5spral5ssids12cu_gather_dxIdEEviiPT_S3_iS3_iPKiS5__param_1];
	ld.param.u64 	%rd8, [_ZN5spral5ssids12cu_gather_dxIdEEviiPT_S3_iS3_iPKiS5__param_2];
	ld.param.u64 	%rd11, [_ZN5spral5ssids12cu_gather_dxIdEEviiPT_S3_iS3_iPKiS5__param_3];
	ld.param.u32 	%r17, [_ZN5spral5ssids12cu_gather_dxIdEEviiPT_S3_iS3_iPKiS5__param_4];
	ld.param.u64 	%rd12, [_ZN5spral5ssids12cu_gather_dxIdEEviiPT_S3_iS3_iPKiS5__param_5];
	ld.param.u32 	%r18, [_ZN5spral5ssids12cu_gather_dxIdEEviiPT_S3_iS3_iPKiS5__param_6];
	ld.param.u64 	%rd9, [_ZN5spral5ssids12cu_gather_dxIdEEviiPT_S3_iS3_iPKiS5__param_7];
	cvta.to.global.u64 	%rd1, %rd12;
	cvta.to.global.u64 	%rd2, %rd11;
	mov.u32 	%r19, %tid.x;
	mov.u32 	%r20, %ctaid.x;
	mov.u32 	%r1, %ntid.x;
	mad.lo.s32 	%r37, %r20, %r1, %r19;
	setp.ge.s32 	%p1, %r37, %r15;
	@%p1 bra 	$L__BB7_14;
	mov.u32 	%r21, %tid.y;
	mov.u32 	%r22, %ctaid.y;
	mov.u32 	%r23, %ntid.y;
	mad.lo.s32 	%r3, %r22, %r23, %r21;
	mov.u32 	%r24, %nctaid.y;
	mul.lo.s32 	%r4, %r23, %r24;
	mov.u32 	%r25, %nctaid.x;
	mul.lo.s32 	%r5, %r1, %r25;
	cvta.to.global.u64 	%rd3, %rd9;
	cvta.to.global.u64 	%rd4, %rd8;
$L__BB7_2:
	ld.param.u64 	%rd34, [_ZN5spral5ssids12cu_gather_dxIdEEviiPT_S3_iS3_iPKiS5__param_8];
	mul.wide.s32 	%rd13, %r37, 4;
	add.s64 	%rd14, %rd3, %rd13;
	ld.global.u32 	%r7, [%rd14];
	cvta.to.global.u64 	%rd15, %rd34;
	add.s64 	%rd5, %rd15, %rd13;
	ld.global.u32 	%r8, [%rd5];
	cvt.s64.s32 	%rd6, %r8;
	setp.eq.s32 	%p2, %r7, 0;
	@%p2 bra 	$L__BB7_10;
	setp.ge.s32 	%p3, %r3, %r16;
	@%p3 bra 	$L__BB7_13;
	shl.b32 	%r26, %r7, 1;
	add.s32 	%r27, %r26, -1;
	mul.wide.s32 	%rd16, %r27, 8;
	add.s64 	%rd7, %rd4, %rd16;
	mov.u32 	%r38, %r3;
$L__BB7_5:
	ld.global.f64 	%fd8, [%rd7];
	mul.lo.s32 	%r10, %r38, %r17;
	cvt.s64.s32 	%rd17, %r10;
	add.s64 	%rd19, %rd6, %rd17;
	shl.b64 	%rd20, %rd19, 3;
	add.s64 	%rd21, %rd2, %rd20;
	ld.global.f64 	%fd9, [%rd21+-8];
	mul.f64 	%fd14, %fd8, %fd9;
	ld.global.f64 	%fd2, [%rd7+-8];
	setp.eq.f64 	%p4, %fd2, 0d0000000000000000;
	@%p4 bra 	$L__BB7_7;
	ld.global.u32 	%r28, [%rd5+-4];
	add.s32 	%r29, %r10, %r28;
	add.s32 	%r30, %r29, -1;
	mul.wide.s32 	%rd22, %r30, 8;
	add.s64 	%rd23, %rd2, %rd22;
	ld.global.f64 	%fd10, [%rd23];
	fma.rn.f64 	%fd14, %fd2, %fd10, %fd14;
$L__BB7_7:
	ld.global.f64 	%fd5, [%rd7+8];
	setp.eq.f64 	%p5, %fd5, 0d0000000000000000;
	@%p5 bra 	$L__BB7_9;
	ld.global.u32 	%r31, [%rd5+4];
	add.s32 	%r32, %r10, %r31;
	add.s32 	%r33, %r32, -1;
	mul.wide.s32 	%rd24, %r33, 8;
	add.s64 	%rd25, %rd2, %rd24;
	ld.global.f64 	%fd11, [%rd25];
	fma.rn.f64 	%fd14, %fd5, %fd11, %fd14;
$L__BB7_9:
	mad.lo.s32 	%r34, %r38, %r18, %r37;
	mul.wide.s32 	%rd26, %r34, 8;
	add.s64 	%rd27, %rd1, %rd26;
	st.global.f64 	[%rd27], %fd14;
	add.s32 	%r38, %r38, %r4;
	setp.lt.s32 	%p6, %r38, %r16;
	@%p6 bra 	$L__BB7_5;
	bra.uni 	$L__BB7_13;
$L__BB7_10:
	setp.ge.s32 	%p7, %r3, %r16;
	@%p7 bra 	$L__BB7_13;
	mov.u32 	%r39, %r3;
$L__BB7_12:
	mul.lo.s32 	%r35, %r39, %r17;
	cvt.s64.s32 	%rd28, %r35;
	add.s64 	%rd29, %rd6, %rd28;
	shl.b64 	%rd30, %rd29, 3;
	add.s64 	%rd31, %rd2, %rd30;
	ld.global.f64 	%fd12, [%rd31+-8];
	mad.lo.s32 	%r36, %r39, %r18, %r37;
	mul.wide.s32 	%rd32, %r36, 8;
	add.s64 	%rd33, %rd1, %rd32;
	st.global.f64 	[%rd33], %fd12;
	add.s32 	%r39, %r39, %r4;
	setp.lt.s32 	%p8, %r39, %r16;
	@%p8 bra 	$L__BB7_12;
$L__BB7_13:
	add.s32 	%r37, %r37, %r5;
	setp.lt.s32 	%p9, %r37, %r15;
	@%p9 bra 	$L__BB7_2;
$L__BB7_14:
	ret;

}
	// .globl	_ZN5spral5ssids10cu_apply_dIdEEviiPT_S3_iS3_iPKi
.visible .entry _ZN5spral5ssids10cu_apply_dIdEEviiPT_S3_iS3_iPKi(
	.param .u32 _ZN5spral5ssids10cu_apply_dIdEEviiPT_S3_iS3_iPKi_param_0,
	.param .u32 _ZN5spral5ssids10cu_apply_dIdEEviiPT_S3_iS3_iPKi_param_1,
	.param .u64 .ptr .align 1 _ZN5spral5ssids10cu_apply_dIdEEviiPT_S3_iS3_iPKi_param_2,
	.param .u64 .ptr .align 1 _ZN5spral5ssids10cu_apply_dIdEEviiPT_S3_iS3_iPKi_param_3,
	.param .u32 _ZN5spral5ssids10cu_apply_dIdEEviiPT_S3_iS3_iPKi_param_4,
	.param .u64 .ptr .align 1 _ZN5spral5ssids10cu_apply_dIdEEviiPT_S3_iS3_iPKi_param_5,
	.param .u32 _ZN5spral5ssids10cu_apply_dIdEEviiPT_S3_iS3_iPKi_param_6,
	.param .u64 .ptr .align 1 _ZN5spral5ssids10cu_apply_dIdEEviiPT_S3_iS3_iPKi_param_7
)
{
	.reg .pred 	%p<7>;
	.reg .b32 	%r<32>;
	.reg .b64 	%rd<24>;
	.reg .b64 	%fd<14>;

	ld.param.u32 	%r11, [_ZN5spral5ssids10cu_apply_dIdEEviiPT_S3_iS3_iPKi_param_0];
	ld.param.u32 	%r12, [_ZN5spral5ssids10cu_apply_dIdEEviiPT_S3_iS3_iPKi_param_1];
	ld.param.u64 	%rd8, [_ZN5spral5ssids10cu_apply_dIdEEviiPT_S3_iS3_iPKi_param_2];
	ld.param.u64 	%rd11, [_ZN5spral5ssids10cu_apply_dIdEEviiPT_S3_iS3_iPKi_param_3];
	ld.param.u32 	%r13, [_ZN5spral5ssids10cu_apply_dIdEEviiPT_S3_iS3_iPKi_param_4];
	ld.param.u64 	%rd9, [_ZN5spral5ssids10cu_apply_dIdEEviiPT_S3_iS3_iPKi_param_5];
	ld.param.u32 	%r14, [_ZN5spral5ssids10cu_apply_dIdEEviiPT_S3_iS3_iPKi_param_6];
	ld.param.u64 	%rd10, [_ZN5spral5ssids10cu_apply_dIdEEviiPT_S3_iS3_iPKi_param_7];
	cvta.to.global.u64 	%rd1, %rd11;
	mov.u32 	%r15, %tid.x;
	mov.u32 	%r16, %ctaid.x;
	mov.u32 	%r1, %ntid.x;
	mad.lo.s32 	%r30, %r16, %r1, %r15;
	setp.ge.s32 	%p1, %r30, %r11;
	@%p1 bra 	$L__BB8_10;
	mov.u32 	%r17, %tid.y;
	mov.u32 	%r18, %ctaid.y;
	mov.u32 	%r19, %ntid.y;
	mad.lo.s32 	%r3, %r18, %r19, %r17;
	mov.u32 	%r20, %nctaid.y;
	mul.lo.s32 	%r4, %r19, %r20;
	mov.u32 	%r21, %nctaid.x;
	mul.lo.s32 	%r5, %r1, %r21;
	cvta.to.global.u64 	%rd2, %rd10;
	cvta.to.global.u64 	%rd3, %rd8;
	cvta.to.global.u64 	%rd4, %rd9;
$L__BB8_2:
	setp.ge.s32 	%p2, %r3, %r12;
	@%p2 bra 	$L__BB8_9;
	mul.wide.s32 	%rd12, %r30, 4;
	add.s64 	%rd5, %rd2, %rd12;
	shl.b32 	%r22, %r30, 1;
	ld.global.s32 	%rd6, [%rd5];
	mul.wide.s32 	%rd13, %r22, 8;
	add.s64 	%rd7, %rd3, %rd13;
	mov.u32 	%r31, %r3;
$L__BB8_4:
	ld.global.f64 	%fd8, [%rd7+8];
	mul.lo.s32 	%r8, %r31, %r13;
	cvt.s64.s32 	%rd14, %r8;
	add.s64 	%rd15, %rd6, %rd14;
	shl.b64 	%rd16, %rd15, 3;
	add.s64 	%rd17, %rd1, %rd16;
	ld.global.f64 	%fd9, [%rd17+-8];
	mul.f64 	%fd13, %fd8, %fd9;
	ld.global.f64 	%fd2, [%rd7];
	setp.eq.f64 	%p3, %fd2, 0d0000000000000000;
	@%p3 bra 	$L__BB8_6;
	ld.global.u32 	%r23, [%rd5+-4];
	add.s32 	%r24, %r8, %r23;
	add.s32 	%r25, %r24, -1;
	mul.wide.s32 	%rd18, %r25, 8;
	add.s64 	%rd19, %rd1, %rd18;
	ld.global.f64 	%fd10, [%rd19];
	fma.rn.f64 	%fd13, %fd2, %fd10, %fd13;
$L__BB8_6:
	ld.global.f64 	%fd5, [%rd7+16];
	setp.eq.f64 	%p4, %fd5, 0d0000000000000000;
	@%p4 bra 	$L__BB8_8;
	ld.global.u32 	%r26, [%rd5+4];
	add.s32 	%r27, %r8, %r26;
	add.s32 	%r28, %r27, -1;
	mul.wide.s32 	%rd20, %r28, 8;
	add.s64 	%rd21, %rd1, %rd20;
	ld.global.f64 	%fd11, [%rd21];
	fma.rn.f64 	%fd13, %fd5, %fd11, %fd13;
$L__BB8_8:
	mad.lo.s32 	%r29, %r31, %r14, %r30;
	mul.wide.s32 	%rd22, %r29, 8;
	add.s64 	%rd23, %rd4, %rd22;
	st.global.f64 	[%rd23], %fd13;
	add.s32 	%r31, %r31, %r4;
	setp.lt.s32 	%p5, %r31, %r12;
	@%p5 bra 	$L__BB8_4;
$L__BB8_9:
	add.s32 	%r30, %r30, %r5;
	setp.lt.s32 	%p6, %r30, %r11;
	@%p6 bra 	$L__BB8_2;
$L__BB8_10:
	ret;

}
	// .globl	_ZN5spral5ssids20cu_multinode_dgemm_nIdEEvP15node_solve_dataIT_ES3_i
.visible .entry _ZN5spral5ssids20cu_multinode_dgemm_nIdEEvP15node_solve_dataIT_ES3_i(
	.param .u64 .ptr .align 1 _ZN5spral5ssids20cu_multinode_dgemm_nIdEEvP15node_solve_dataIT_ES3_i_param_0,
	.param .f64 _ZN5spral5ssids20cu_multinode_dgemm_nIdEEvP15node_solve_dataIT_ES3_i_param_1,
	.param .u32 _ZN5spral5ssids20cu_multinode_dgemm_nIdEEvP15node_solve_dataIT_ES3_i_param_2
)
{
	.reg .pred 	%p<45>;
	.reg .b32 	%r<275>;
	.reg .b64 	%rd<94>;
	.reg .b64 	%fd<296>;
	// demoted variable
	.shared .align 8 .b8 _ZZN5spral5ssids20cu_multinode_dgemm_nIdEEvP15node_solve_dataIT_ES3_iE2as[1024];
	// demoted variable
	.shared .align 8 .b8 _ZZN5spral5ssids20cu_multinode_dgemm_nIdEEvP15node_solve_dataIT_ES3_iE2bs[1024];
	// demoted variable
	.shared .align 4 .u32 _ZZN5spral5ssids20cu_multinode_dgemm_nIdEEvP15node_solve_dataIT_ES3_iE1n;
	// demoted variable
	.shared .align 4 .u32 _ZZN5spral5ssids20cu_multinode_dgemm_nIdEEvP15node_solve_dataIT_ES3_iE1m;
	// demoted variable
	.shared .align 4 .u32 _ZZN5spral5ssids20cu_multinode_dgemm_nIdEEvP15node_solve_dataIT_ES3_iE1k;
	// demoted variable
	.shared .align 4 .u32 _ZZN5spral5ssids20cu_multinode_dgemm_nIdEEvP15node_solve_dataIT_ES3_iE3lda;
	// demoted variable
	.shared .align 4 .u32 _ZZN5spral5ssids20cu_multinode_dgemm_nIdEEvP15node_solve_dataIT_ES3_iE3ldb;
	// demoted variable
	.shared .align 4 .u32 _ZZN5spral5ssids20cu_multinode_dgemm_nIdEEvP15node_solve_dataIT_ES3_iE3ldu;
	// demoted variable
	.shared .align 4 .u32 _ZZN5spral5ssids20cu_multinode_dgemm_nIdEEvP15node_solve_dataIT_ES3_iE4offb;
	// demoted variable
	.shared .align 4 .u32 _ZZN5spral5ssids20cu_multinode_dgemm_nIdEEvP15node_solve_dataIT_ES3_iE2bx;
	// demoted variable
	.shared .align 4 .u32 _ZZN5spral5ssids20cu_multinode_dgemm_nIdEEvP15node_solve_dataIT_ES3_iE2by;
	ld.param.u64 	%rd2, [_ZN5spral5ssids20cu_multinode_dgemm_nIdEEvP15node_solve_dataIT_ES3_i_param_0];
	ld.param.u32 	%r55, [_ZN5spral5ssids20cu_multinode_dgemm_nIdEEvP15node_solve_dataIT_ES3_i_param_2];
	cvta.to.global.u64 	%rd3, %rd2;
	mov.u32 	%r1, %ctaid.x;
	mul.wide.u32 	%rd4, %r1, 88;
	add.s64 	%rd1, %rd3, %rd4;
	mov.u32 	%r2, %tid.x;
	mov.u32 	%r56, %ntid.x;
	mov.u32 	%r3, %tid.y;
	mad.lo.s32 	%r4, %r56, %r3, %r2;
	setp.ne.s32 	%p1, %r4, 0;
	@%p1 bra 	$L__BB9_2;
	ld.global.v2.u32 	{%r57, %r58}, [%rd1+48];
	st.volatile.shared.u32 	[_ZZN5spral5ssids20cu_multinode_dgemm_nIdEEvP15node_solve_dataIT_ES3_iE1n], %r57;
	st.volatile.shared.u32 	[_ZZN5spral5ssids20cu_multinode_dgemm_nIdEEvP15node_solve_dataIT_ES3_iE1k], %r58;
	ld.global.v2.u32 	{%r59, %r60}, [%rd1+56];
	st.volatile.shared.u32 	[_ZZN5spral5ssids20cu_multinode_dgemm_nIdEEvP15node_solve_dataIT_ES3_iE1m], %r59;
	ld.global.v2.u32 	{%r61, %r62}, [%rd1+32];
	st.volatile.shared.u32 	[_ZZN5spral5ssids20cu_multinode_dgemm_nIdEEvP15node_solve_dataIT_ES3_iE3lda], %r61;
	st.volatile.shared.u32 	[_ZZN5spral5ssids20cu_multinode_dgemm_nIdEEvP15node_solve_dataIT_ES3_iE3ldb], %r62;
	ld.global.u32 	%r63, [%rd1+40];
	st.volatile.shared.u32 	[_ZZN5spral5ssids20cu_multinode_dgemm_nIdEEvP15node_solve_dataIT_ES3_iE3ldu], %r63;
	st.volatile.shared.u32 	[_ZZN5spral5ssids20cu_multinode_dgemm_nIdEEvP15node_solve_dataIT_ES3_iE4offb], %r60;
	ld.volatile.shared.u32 	%r64, [_ZZN5spral5ssids20cu_multinode_dgemm_nIdEEvP15node_solve_dataIT_ES3_iE1n];
	add.s32 	%r65, %r64, -1;
	shr.s32 	%r66, %r65, 31;
	shr.u32 	%r67, %r66, 27;
	add.s32 	%r68, %r65, %r67;
	shr.s32 	%r69, %r68, 5;
	add.s32 	%r70, %r69, 1;
	st.volatile.shared.u32 	[_ZZN5spral5ssids20cu_multinode_dgemm_nIdEEvP15node_solve_dataIT_ES3_iE2bx], %r70;
	add.s32 	%r71, %r55, %r1;
	ld.volatile.shared.u32 	%r72, [_ZZN5spral5ssids20cu_multinode_dgemm_nIdEEvP15node_solve_dataIT_ES3_iE4offb];
	sub.s32 	%r73, %r71, %r72;
	ld.volatile.shared.u32 	%r74, [_ZZN5spral5ssids20cu_multinode_dgemm_nIdEEvP15node_solve_dataIT_ES3_iE2bx];
	div.u32 	%r75, %r73, %r74;
	st.volatile.shared.u32 	[_ZZN5spral5ssids20cu_multinode_dgemm_nIdEEvP15node_solve_dataIT_ES3_iE2by], %r75;
	ld.volatile.shared.u32 	%r76, [_ZZN5spral5ssids20cu_multinode_dgemm_nIdEEvP15node_solve_dataIT_ES3_iE4offb];
	sub.s32 	%r77, %r71, %r76;
	ld.volatile.shared.u32 	%r78, [_ZZN5spral5ssids20cu_multinode_dgemm_nIdEEvP15node_solve_dataIT_ES3_iE2bx];
	rem.u32 	%r79, %r77, %r78;
	st.volatile.shared.u32 	[_ZZN5spral5ssids20cu_multinode_dgemm_nIdEEvP15node_solve_dataIT_ES3_iE2bx], %r79;
$L__BB9_2:
	bar.sync 	0;
	ld.volatile.shared.u32 	%r80, [_ZZN5spral5ssids20cu_multinode_dgemm_nIdEEvP15node_solve_dataIT_ES3_iE2by];
	ld.volatile.shared.u32 	%r81, [_ZZN5spral5ssids20cu_multinode_dgemm_nIdEEvP15node_solve_dataIT_ES3_iE1m];
	add.s32 	%r82, %r81, 31;
	shr.s32 	%r83, %r82, 31;
	shr.u32 	%r84, %r83, 27;
	add.s32 	%r85, %r82, %r84;
	shr.s32 	%r86, %r85, 5;
	setp.gt.s32 	%p2, %r80, %r86;
	@%p2 bra 	$L__BB9_52;
	ld.volatile.shared.u32 	%r87, [_ZZN5spral5ssids20cu_multinode_dgemm_nIdEEvP15node_solve_dataIT_ES3_iE1k];
	setp.gt.s32 	%p3, %r87, 0;
	mov.f64 	%fd280, 0d0000000000000000;
	mov.f64 	%fd281, %fd280;
	mov.f64 	%fd282, %fd280;
	mov.f64 	%fd283, %fd280;
	mov.f64 	%fd284, %fd280;
	mov.f64 	%fd285, %fd280;
	mov.f64 	%fd286, %fd280;
	mov.f64 	%fd287, %fd280;
	mov.f64 	%fd288, %fd280;
	mov.f64 	%fd289, %fd280;
	mov.f64 	%fd290, %fd280;
	mov.f64 	%fd291, %fd280;
	mov.f64 	%fd292, %fd280;
	mov.f64 	%fd293, %fd280;
	mov.f64 	%fd294, %fd280;
	mov.f64 	%fd295, %fd280;
	@%p3 bra 	$L__BB9_53;
$L__BB9_4:
	ld.volatile.shared.u32 	%r146, [_ZZN5spral5ssids20cu_multinode_dgemm_nIdEEvP15node_solve_dataIT_ES3_iE2bx];
	shl.b32 	%r147, %r146, 5;
	add.s32 	%r9, %r2, %r147;
	ld.volatile.shared.u32 	%r148, [_ZZN5spral5ssids20cu_multinode_dgemm_nIdEEvP15node_solve_dataIT_ES3_iE2by];
	shl.b32 	%r149, %r148, 5;
	add.s32 	%r10, %r3, %r149;
	ld.volatile.shared.u32 	%r150, [_ZZN5spral5ssids20cu_multinode_dgemm_nIdEEvP15node_solve_dataIT_ES3_iE1n];
	setp.lt.s32 	%p13, %r9, %r150;
	@%p13 bra 	$L__BB9_5;
	bra.uni 	$L__BB9_7;
$L__BB9_5:
	ld.volatile.shared.u32 	%r151, [_ZZN5spral5ssids20cu_multinode_dgemm_nIdEEvP15node_solve_dataIT_ES3_iE1m];
	setp.ge.s32 	%p14, %r10, %r151;
	@%p14 bra 	$L__BB9_7;
	ld.param.f64 	%fd248, [_ZN5spral5ssids20cu_multinode_dgemm_nIdEEvP15node_solve_dataIT_ES3_i_param_1];
	mul.f64 	%fd232, %fd248, %fd295;
	ld.global.u64 	%rd30, [%rd1+16];
	cvta.to.global.u64 	%rd31, %rd30;
	ld.volatile.shared.u32 	%r152, [_ZZN5spral5ssids20cu_multinode_dgemm_nIdEEvP15node_solve_dataIT_ES3_iE3ldu];
	mad.lo.s32 	%r153, %r152, %r10, %r9;
	mul.wide.s32 	%rd32, %r153, 8;
	add.s64 	%rd33, %rd31, %rd32;
	st.global.f64 	[%rd33], %fd232;
$L__BB9_7:
	ld.volatile.shared.u32 	%r154, [_ZZN5spral5ssids20cu_multinode_dgemm_nIdEEvP15node_solve_dataIT_ES3_iE2bx];
	shl.b32 	%r155, %r154, 5;
	add.s32 	%r19, %r2, 8;
	add.s32 	%r20, %r19, %r155;
	ld.volatile.shared.u32 	%r156, [_ZZN5spral5ssids20cu_multinode_dgemm_nIdEEvP15node_solve_dataIT_ES3_iE2by];
	shl.b32 	%r157, %r156, 5;
	add.s32 	%r21, %r3, %r157;
	ld.volatile.shared.u32 	%r158, [_ZZN5spral5ssids20cu_multinode_dgemm_nIdEEvP15node_solve_dataIT_ES3_iE1n];
	setp.ge.s32 	%p15, %r20, %r158;
	@%p15 bra 	$L__BB9_10;
	ld.volatile.shared.u32 	%r159, [_ZZN5spral5ssids20cu_multinode_dgemm_nIdEEvP15node_solve_dataIT_ES3_iE1m];
	setp.ge.s32 	%p16, %r21, %r159;
	@%p16 bra 	$L__BB9_10;
	ld.param.f64 	%fd249, [_ZN5spral5ssids20cu_multinode_dgemm_nIdEEvP15node_solve_dataIT_ES3_i_param_1];
	mul.f64 	%fd233, %fd249, %fd294;
	ld.global.u64 	%rd34, [%rd1+16];
	cvta.to.global.u64 	%rd35, %rd34;
	ld.volatile.shared.u32 	%r160, [_ZZN5spral5ssids20cu_multinode_dgemm_nIdEEvP15node_solve_dataIT_ES3_iE3ldu];
	mad.lo.s32 	%r161, %r160, %r21, %r20;
	mul.wide.s32 	%rd36, %r161, 8;
	add.s64 	%rd37, %rd35, %rd36;
	st.global.f64 	[%rd37], %fd233;
$L__BB9_10:
	ld.volatile.shared.u32 	%r162, [_ZZN5spral5ssids20cu_multinode_dgemm_nIdEEvP15node_solve_dataIT_ES3_iE2bx];
	shl.b32 	%r163, %r162, 5;
	add.s32 	%r22, %r2, 16;
	add.s32 	%r23, %r22, %r163;
	ld.volatile.shared.u32 	%r164, [_ZZN5spral5ssids20cu_multinode_dgemm_nIdEEvP15node_solve_dataIT_ES3_iE2by];
	shl.b32 	%r165, %r164, 5;
	add.s32 	%r24, %r3, %r165;
	ld.volatile.shared.u32 	%r166, [_ZZN5spral5ssids20cu_multinode_dgemm_nIdEEvP15node_solve_dataIT_ES3_iE1n];
	setp.ge.s32 	%p17, %r23, %r166;
	@%p17 bra 	$L__BB9_13;
	ld.volatile.shared.u32 	%r167, [_ZZN5spral5ssids20cu_multinode_dgemm_nIdEEvP15node_solve_dataIT_ES3_iE1m];
	setp.ge.s32 	%p18, %r24, %r167;
	@%p18 bra 	$L__BB9_13;
	ld.param.f64 	%fd250, [_ZN5spral5ssids20cu_multinode_dgemm_nIdEEvP15node_solve_dataIT_ES3_i_param_1];
	mul.f64 	%fd234, %fd250, %fd293;
	ld.global.u64 	%rd38, [%rd1+16];
	cvta.to.global.u64 	%rd39, %rd38;
	ld.volatile.shared.u32 	%r168, [_ZZN5spral5ssids20cu_multinode_dgemm_nIdEEvP15node_solve_dataIT_ES3_iE3ldu];
	mad.lo.s32 	%r169, %r168, %r24, %r23;
	mul.wide.s32 	%rd40, %r169, 8;
	add.s64 	%rd41, %rd39, %rd40;
	st.global.f64 	[%rd41], %fd234;
$L__BB9_13:
	ld.volatile.shared.u32 	%r170, [_ZZN5spral5ssids20cu_multinode_dgemm_nIdEEvP15node_solve_dataIT_ES3_iE2bx];
	shl.b32 	%r171, %r170, 5;
	add.s32 	%r25, %r2, 24;
	add.s32 	%r26, %r25, %r171;
	ld.volatile.shared.u32 	%r172, [_ZZN5spral5ssids20cu_multinode_dgemm_nIdEEvP15node_solve_dataIT_ES3_iE2by];
	shl.b32 	%r173, %r172, 5;
	add.s32 	%r27, %r3, %r173;
	ld.volatile.shared.u32 	%r174, [_ZZN5spral5ssids20cu_multinode_dgemm_nIdEEvP15node_solve_dataIT_ES3_iE1n];
	setp.ge.s32 	%p19, %r26, %r174;
	@%p19 bra 	$L__BB9_16;
	ld.volatile.shared.u32 	%r175, [_ZZN5spral5ssids20cu_multinode_dgemm_nIdEEvP15node_solve_dataIT_ES3_iE1m];
	setp.ge.s32 	%p20, %r27, %r175;
	@%p20 bra 	$L__BB9_16;
	ld.param.f64 	%fd251, [_ZN5spral5ssids20cu_multinode_dgemm_nIdEEvP15node_solve_dataIT_ES3_i_param_1];
	mul.f64 	%fd235, %fd251, %fd292;
	ld.global.u64 	%rd42, [%rd1+16];
	cvta.to.global.u64 	%rd43, %rd42;
	ld.volatile.shared.u32 	%r176, [_ZZN5spral5ssids20cu_multinode_dgemm_nIdEEvP15node_solve_dataIT_ES3_iE3ldu];
	mad.lo.s32 	%r177, %r176, %r27, %r26;
	mul.wide.s32 	%rd44, %r177, 8;
	add.s64 	%rd45, %rd43, %rd44;
	st.global.f64 	[%rd45], %fd235;
$L__BB9_16:
	add.s32 	%r28, %r3, 8;
	ld.volatile.shared.u32 	%r178, [_ZZN5spral5ssids20cu_multinode_dgemm_nIdEEvP15node_solve_dataIT_ES3_iE2bx];
	shl.b32 	%r179, %r178, 5;
	add.s32 	%r29, %r2, %r179;
	ld.volatile.shared.u32 	%r180, [_ZZN5spral5ssids20cu_multinode_dgemm_nIdEEvP15node_solve_dataIT_ES3_iE2by];
	shl.b32 	%r181, %r180, 5;
	add.s32 	%r30, %r28, %r181;
	ld.volatile.shared.u32 	%r182, [_ZZN5spral5ssids20cu_multinode_dgemm_nIdEEvP15node_solve_dataIT_ES3_iE1n];
	setp.ge.s32 	%p21, %r29, %r182;
	@%p21 bra 	$L__BB9_19;
	ld.volatile.shared.u32 	%r183, [_ZZN5spral5ssids20cu_multinode_dgemm_nIdEEvP15node_solve_dataIT_ES3_iE1m];
	setp.ge.s32 	%p22, %r30, %r183;
	@%p22 bra 	$L__BB9_19;
	ld.param.f64 	%fd252, [_ZN5spral5ssids20cu_multinode_dgemm_nIdEEvP15node_solve_dataIT_ES3_i_param_1];
	mul.f64 	%fd236, %fd252, %fd291;
	ld.global.u64 	%rd46, [%rd1+16];
	cvta.to.global.u64 	%rd47, %rd46;
	ld.volatile.shared.u32 	%r184, [_ZZN5spral5ssids20cu_multinode_dgemm_nIdEEvP15node_solve_dataIT_ES3_iE3ldu];
	mad.lo.s32 	%r185, %r184, %r30, %r29;
	mul.wide.s32 	%rd48, %r185, 8;
	add.s64 	%rd49, %rd47, %rd48;
	st.global.f64 	[%rd49], %fd236;
$L__BB9_19:
	ld.volatile.shared.u32 	%r186, [_ZZN5spral5ssids20cu_multinode_dgemm_nIdEEvP15node_solve_dataIT_ES3_iE2bx];
	shl.b32 	%r187, %r186, 5;
	add.s32 	%r31, %r19, %r187;
	ld.volatile.shared.u32 	%r188, [_ZZN5spral5ssids20cu_multinode_dgemm_nIdEEvP15node_solve_dataIT_ES3_iE2by];
	shl.b32 	%r189, %r188, 5;
	add.s32 	%r32, %r28, %r189;
	ld.volatile.shared.u32 	%r190, [_ZZN5spral5ssids20cu_multinode_dgemm_nIdEEvP15node_solve_dataIT_ES3_iE1n];
	setp.ge.s32 	%p23, %r31, %r190;
	@%p23 bra 	$L__BB9_22;
	ld.volatile.shared.u32 	%r191, [_ZZN5spral5ssids20cu_multinode_dgemm_nIdEEvP15node_solve_dataIT_ES3_iE1m];
	setp.ge.s32 	%p24, %r32, %r191;
	@%p24 bra 	$L__BB9_22;
	ld.param.f64 	%fd253, [_ZN5spral5ssids20cu_multinode_dgemm_nIdEEvP15node_solve_dataIT_ES3_i_param_1];
	mul.f64 	%fd237, %fd253, %fd290;
	ld.global.u64 	%rd50, [%rd1+16];
	cvta.to.global.u64 	%rd51, %rd50;
	ld.volatile.shared.u32 	%r192, [_ZZN5spral5ssids20cu_multinode_dgemm_nIdEEvP15node_solve_dataIT_ES3_iE3ldu];
	mad.lo.s32 	%r193, %r192, %r32, %r31;
	mul.wide.s32 	%rd52, %r193, 8;
	add.s64 	%rd53, %rd51, %rd52;
	st.global.f64 	[%rd53], %fd237;
$L__BB9_22:
	ld.volatile.shared.u32 	%r194, [_ZZN5spral5ssids20cu_multinode_dgemm_nIdEEvP15node_solve_dataIT_ES3_iE2bx];
	shl.b32 	%r195, %r194, 5;
	add.s32 	%r33, %r22, %r195;
	ld.volatile.shared.u32 	%r196, [_ZZN5spral5ssids20cu_multinode_dgemm_nIdEEvP15node_solve_dataIT_ES3_iE2by];
	shl.b32 	%r197, %r196, 5;
	add.s32 	%r34, %r28, %r197;
	ld.volatile.shared.u32 	%r198, [_ZZN5spral5ssids20cu_multinode_dgemm_nIdEEvP15node_solve_dataIT_ES3_iE1n];
	setp.ge.s32 	%p25, %r33, %r198;
	@%p25 bra 	$L__BB9_25;
	ld.volatile.shared.u32 	%r199, [_ZZN5spral5ssids20cu_multinode_dgemm_nIdEEvP15node_solve_dataIT_ES3_iE1m];
	setp.ge.s32 	%p26, %r34, %r199;
	@%p26 bra 	$L__BB9_25;
	ld.param.f64 	%fd254, [_ZN5spral5ssids20cu_multinode_dgemm_nIdEEvP15node_solve_dataIT_ES3_i_param_1];
	mul.f64 	%fd238, %fd254, %fd289;
	ld.global.u64 	%rd54, [%rd1+16];
	cvta.to.global.u64 	%rd55, %rd54;
	ld.volatile.shared.u32 	%r200, [_ZZN5spral5ssids20cu_multinode_dgemm_nIdEEvP15node_solve_dataIT_ES3_iE3ldu];
	mad.lo.s32 	%r201, %r200, %r34, %r33;
	mul.wide.s32 	%rd56, %r201, 8;
	add.s64 	%rd57, %rd55, %rd56;
	st.global.f64 	[%rd57], %fd238;
$L__BB9_25:
	ld.volatile.shared.u32 	%r202, [_ZZN5spral5ssids20cu_multinode_dgemm_nIdEEvP15node_solve_dataIT_ES3_iE2bx];
	shl.b32 	%r203, %r202, 5;
	add.s32 	%r35, %r25, %r203;
	ld.volatile.shared.u32 	%r204, [_ZZN5spral5ssids20cu_multinode_dgemm_nIdEEvP15node_solve_dataIT_ES3_iE2by];
	shl.b32 	%r205, %r204, 5;
	add.s32 	%r36, %r28, %r205;
	ld.volatile.shared.u32 	%r206, [_ZZN5spral5ssids20cu_multinode_dgemm_nIdEEvP15node_solve_dataIT_ES3_iE1n];
	setp.ge.s32 	%p27, %r35, %r206;
	@%p27 bra 	$L__BB9_28;
	ld.volatile.shared.u32 	%r207, [_ZZN5spral5ssids20cu_multinode_dgemm_nIdEEvP15node_solve_dataIT_ES3_iE1m];
	setp.ge.s32 	%p28, %r36, %r207;
	@%p28 bra 	$L__BB9_28;
	ld.param.f64 	%fd255, [_ZN5spral5ssids20cu_multinode_dgemm_nIdEEvP15node_solve_dataIT_ES3_i_param_1];
	mul.f64 	%fd239, %fd255, %fd288;
	ld.global.u64 	%rd58, [%rd1+16];
	cvta.to.global.u64 	%rd59, %rd58;
	ld.volatile.shared.u32 	%r208, [_ZZN5spral5ssids20cu_multinode_dgemm_nIdEEvP15node_solve_dataIT_ES3_iE3ldu];
	mad.lo.s32 	%r209, %r208, %r36, %r35;
	mul.wide.s32 	%rd60, %r209, 8;
	add.s64 	%rd61, %rd59, %rd60;
	st.global.f64 	[%rd61], %fd239;
$L__BB9_28:
	add.s32 	%r37, %r3, 16;
	ld.volatile.shared.u32 	%r210, [_ZZN5spral5ssids20cu_multinode_dgemm_nIdEEvP15node_solve_dataIT_ES3_iE2bx];
	shl.b32 	%r211, %r210, 5;
	add.s32 	%r38, %r2, %r211;
	ld.volatile.shared.u32 	%r212, [_ZZN5spral5ssids20cu_multinode_dgemm_nIdEEvP15node_solve_dataIT_ES3_iE2by];
	shl.b32 	%r213, %r212, 5;
	add.s32 	%r39, %r37, %r213;
	ld.volatile.shared.u32 	%r214, [_ZZN5spral5ssids20cu_multinode_dgemm_nIdEEvP15node_solve_dataIT_ES3_iE1n];
	setp.ge.s32 	%p29, %r38, %r214;
	@%p29 bra 	$L__BB9_31;
	ld.volatile.shared.u32 	%r215, [_ZZN5spral5ssids20cu_multinode_dgemm_nIdEEvP15node_solve_dataIT_ES3_iE1m];
	setp.ge.s32 	%p30, %r39, %r215;
	@%p30 bra 	$L__BB9_31;
	ld.param.f64 	%fd256, [_ZN5spral5ssids20cu_multinode_dgemm_nIdEEvP15node_solve_dataIT_ES3_i_param_1];
	mul.f64 	%fd240, %fd256, %fd287;
	ld.global.u64 	%rd62, [%rd1+16];
	cvta.to.global.u64 	%rd63, %rd62;
	ld.volatile.shared.u32 	%r216, [_ZZN5spral5ssids20cu_multinode_dgemm_nIdEEvP15node_solve_dataIT_ES3_iE3ldu];
	mad.lo.s32 	%r217, %r216, %r39, %r38;
	mul.wide.s32 	%rd64, %r217, 8;
	add.s64 	%rd65, %rd63, %rd64;
	st.global.f64 	[%rd65], %fd240;
$L__BB9_31:
	ld.volatile.shared.u32 	%r218, [_ZZN5spral5ssids20cu_multinode_dgemm_nIdEEvP15node_solve_dataIT_ES3_iE2bx];
	shl.b32 	%r219, %r218, 5;
	add.s32 	%r40, %r19, %r219;
	ld.volatile.shared.u32 	%r220, [_ZZN5spral5ssids20cu_multinode_dgemm_nIdEEvP15node_solve_dataIT_ES3_iE2by];
	shl.b32 	%r221, %r220, 5;
	add.s32 	%r41, %r37, %r221;
	ld.volatile.shared.u32 	%r222, [_ZZN5spral5ssids20cu_multinode_dgemm_nIdEEvP15node_solve_dataIT_ES3_iE1n];
	setp.ge.s32 	%p31, %r40, %r222;
	@%p31 bra 	$L__BB9_34;
	ld.volatile.shared.u32 	%r223, [_ZZN5spral5ssids20cu_multinode_dgemm_nIdEEvP15node_solve_dataIT_ES3_iE1m];
	setp.ge.s32 	%p32, %r41, %r223;
	@%p32 bra 	$L__BB9_34;
	ld.param.f64 	%fd257, [_ZN5spral5ssids20cu_multinode_dgemm_nIdEEvP15node_solve_dataIT_ES3_i_param_1];
	mul.f64 	%fd241, %fd257, %fd286;
	ld.global.u64 	%rd66, [%rd1+16];
	cvta.to.global.u64 	%rd67, %rd66;
	ld.volatile.shared.u32 	%r224, [_ZZN5spral5ssids20cu_multinode_dgemm_nIdEEvP15node_solve_dataIT_ES3_iE3ldu];
	mad.lo.s32 	%r225, %r224, %r41, %r40;
	mul.wide.s32 	%rd68, %r225, 8;
	add.s64 	%rd69, %rd67, %rd68;
	st.global.f64 	[%rd69], %fd241;
$L__BB9_34:
	ld.volatile.shared.u32 	%r226, [_ZZN5spral5ssids20cu_multinode_dgemm_nIdEEvP15node_solve_dataIT_ES3_iE2bx];
	shl.b32 	%r227, %r226, 5;
	add.s32 	%r42, %r22, %r227;
	ld.volatile.shared.u32 	%r228, [_ZZN5spral5ssids20cu_multinode_dgemm_nIdEEvP15node_solve_dataIT_ES3_iE2by];
	shl.b32 	%r229, %r228, 5;
	add.s32 	%r43, %r37, %r229;
	ld.volatile.shared.u32 	%r230, [_ZZN5spral5ssids20cu_multinode_dgemm_nIdEEvP15node_solve_dataIT_ES3_iE1n];
	setp.ge.s32 	%p33, %r42, %r230;
	@%p33 bra 	$L__BB9_37;
	ld.volatile.shared.u32 	%r231, [_ZZN5spral5ssids20cu_multinode_dgemm_nIdEEvP15node_solve_dataIT_ES3_iE1m];
	setp.ge.s32 	%p34, %r43, %r231;
	@%p34 bra 	$L__BB9_37;
	ld.param.f64 	%fd258, [_ZN5spral5ssids20cu_multinode_dgemm_nIdEEvP15node_solve_dataIT_ES3_i_param_1];
	mul.f64 	%fd242, %fd258, %fd285;
	ld.global.u64 	%rd70, [%rd1+16];
	cvta.to.global.u64 	%rd71, %rd70;
	ld.volatile.shared.u32 	%r232, [_ZZN5spral5ssids20cu_multinode_dgemm_nIdEEvP15node_solve_dataIT_ES3_iE3ldu];
	mad.lo.s32 	%r233, %r232, %r43, %r42;
	mul.wide.s32 	%rd72, %r233, 8;
	add.s64 	%rd73, %rd71, %rd72;
	st.global.f64 	[%rd73], %fd242;
$L__BB9_37:
	ld.volatile.shared.u32 	%r234, [_ZZN5spral5ssids20cu_multinode_dgemm_nIdEEvP15node_solve_dataIT_ES3_iE2bx];
	shl.b32 	%r235, %r234, 5;
	add.s32 	%r44, %r25, %r235;
	ld.volatile.shared.u32 	%r236, [_ZZN5spral5ssids20cu_multinode_dgemm_nIdEEvP15node_solve_dataIT_ES3_iE2by];
	shl.b32 	%r237, %r236, 5;
	add.s32 	%r45, %r37, %r237;
	ld.volatile.shared.u32 	%r238, [_ZZN5spral5ssids20cu_multinode_dgemm_nIdEEvP15node_solve_dataIT_ES3_iE1n];
	setp.ge.s32 	%p35, %r44, %r238;
	@%p35 bra 	$L__BB9_40;
	ld.volatile.shared.u32 	%r239, [_ZZN5spral5ssids20cu_multinode_dgemm_nIdEEvP15node_solve_dataIT_ES3_iE1m];
	setp.ge.s32 	%p36, %r45, %r239;
	@%p36 bra 	$L__BB9_40;
	ld.param.f64 	%fd259, [_ZN5spral5ssids20cu_multinode_dgemm_nIdEEvP15node_solve_dataIT_ES3_i_param_1];
	mul.f64 	%fd243, %fd259, %fd284;
	ld.global.u64 	%rd74, [%rd1+16];
	cvta.to.global.u64 	%rd75, %rd74;
	ld.volatile.shared.u32 	%r240, [_ZZN5spral5ssids20cu_multinode_dgemm_nIdEEvP15node_solve_dataIT_ES3_iE3ldu];
	mad.lo.s32 	%r241, %r240, %r45, %r44;
	mul.wide.s32 	%rd76, %r241, 8;
	add.s64 	%rd77, %rd75, %rd76;
	st.global.f64 	[%rd77], %fd243;
$L__BB9_40:
	add.s32 	%r46, %r3, 24;
	ld.volatile.shared.u32 	%r242, [_ZZN5spral5ssids20cu_multinode_dgemm_nIdEEvP15node_solve_dataIT_ES3_iE2bx];
	shl.b32 	%r243, %r242, 5;
	add.s32 	%r47, %r2, %r243;
	ld.volatile.shared.u32 	%r244, [_ZZN5spral5ssids20cu_multinode_dgemm_nIdEEvP15node_solve_dataIT_ES3_iE2by];
	shl.b32 	%r245, %r244, 5;
	add.s32 	%r48, %r46, %r245;
	ld.volatile.shared.u32 	%r246, [_ZZN5spral5ssids20cu_multinode_dgemm_nIdEEvP15node_solve_dataIT_ES3_iE1n];
	setp.ge.s32 	%p37, %r47, %r246;
	@%p37 bra 	$L__BB9_43;
	ld.volatile.shared.u32 	%r247, [_ZZN5spral5ssids20cu_multinode_dgemm_nIdEEvP15node_solve_dataIT_ES3_iE1m];
	setp.ge.s32 	%p38, %r48, %r247;
	@%p38 bra 	$L__BB9_43;
	ld.param.f64 	%fd260, [_ZN5spral5ssids20cu_multinode_dgemm_nIdEEvP15node_solve_dataIT_ES3_i_param_1];
	mul.f64 	%fd244, %fd260, %fd283;
	ld.global.u64 	%rd78, [%rd1+16];
	cvta.to.global.u64 	%rd79, %rd78;
	ld.volatile.shared.u32 	%r248, [_ZZN5spral5ssids20cu_multinode_dgemm_nIdEEvP15node_solve_dataIT_ES3_iE3ldu];
	mad.lo.s32 	%r249, %r248, %r48, %r47;
	mul.wide.s32 	%rd80, %r249, 8;
	add.s64 	%rd81, %rd79, %rd80;
	st.global.f64 	[%rd81], %fd244;
$L__BB9_43:
	ld.volatile.shared.u32 	%r250, [_ZZN5spral5ssids20cu_multinode_dgemm_nIdEEvP15node_solve_dataIT_ES3_iE2bx];
	shl.b32 	%r251, %r250, 5;
	add.s32 	%r49, %r19, %r251;
	ld.volatile.shared.u32 	%r252, [_ZZN5spral5ssids20cu_multinode_dgemm_nIdEEvP15node_solve_dataIT_ES3_iE2by];
	shl.b32 	%r253, %r252, 5;
	add.s32 	%r50, %r46, %r253;
	ld.volatile.shared.u32 	%r254, [_ZZN5spral5ssids20cu_multinode_dgemm_nIdEEvP15node_solve_dataIT_ES3_iE1n];
	setp.ge.s32 	%p39, %r49, %r254;
	@%p39 bra 	$L__BB9_46;
	ld.volatile.shared.u32 	%r255, [_ZZN5spral5ssids20cu_multinode_dgemm_nIdEEvP15node_solve_dataIT_ES3_iE1m];
	setp.ge.s32 	%p40, %r50, %r255;
	@%p40 bra 	$L__BB9_46;
	ld.param.f64 	%fd261, [_ZN5spral5ssids20cu_multinode_dgemm_nIdEEvP15node_solve_dataIT_ES3_i_param_1];
	mul.f64 	%fd245, %fd261, %fd282;
	ld.global.u64 	%rd82, [%rd1+16];
	cvta.to.global.u64 	%rd83, %rd82;
	ld.volatile.shared.u32 	%r256, [_ZZN5spral5ssids20cu_multinode_dgemm_nIdEEvP15node_solve_dataIT_ES3_iE3ldu];
	mad.lo.s32 	%r257, %r256, %r50, %r49;
	mul.wide.s32 	%rd84, %r257, 8;
	add.s64 	%rd85, %rd83, %rd84;
	st.global.f64 	[%rd85], %fd245;
$L__BB9_46:
	ld.volatile.shared.u32 	%r258, [_ZZN5spral5ssids20cu_multinode_dgemm_nIdEEvP15node_solve_dataIT_ES3_iE2bx];
	shl.b32 	%r259, %r258, 5;
	add.s32 	%r51, %r22, %r259;
	ld.volatile.shared.u32 	%r260, [_ZZN5spral5ssids20cu_multinode_dgemm_nIdEEvP15node_solve_dataIT_ES3_iE2by];
	shl.b32 	%r261, %r260, 5;
	add.s32 	%r52, %r46, %r261;
	ld.volatile.shared.u32 	%r262, [_ZZN5spral5ssids20cu_multinode_dgemm_nIdEEvP15node_solve_dataIT_ES3_iE1n];
	setp.ge.s32 	%p41, %r51, %r262;
	@%p41 bra 	$L__BB9_49;
	ld.volatile.shared.u32 	%r263, [_ZZN5spral5ssids20cu_multinode_dgemm_nIdEEvP15node_solve_dataIT_ES3_iE1m];
	setp.ge.s32 	%p42, %r52, %r263;
	@%p42 bra 	$L__BB9_49;
	ld.param.f64 	%fd262, [_ZN5spral5ssids20cu_multinode_dgemm_nIdEEvP15node_solve_dataIT_ES3_i_param_1];
	mul.f64 	%fd246, %fd262, %fd281;
	ld.global.u64 	%rd86, [%rd1+16];
	cvta.to.global.u64 	%rd87, %rd86;
	ld.volatile.shared.u32 	%r264, [_ZZN5spral5ssids20cu_multinode_dgemm_nIdEEvP15node_solve_dataIT_ES3_iE3ldu];
	mad.lo.s32 	%r265, %r264, %r52, %r51;
	mul.wide.s32 	%rd88, %r265, 8;
	add.s64 	%rd89, %rd87, %rd88;
	st.global.f64 	[%rd89], %fd246;
$L__BB9_49:
	ld.volatile.shared.u32 	%r266, [_ZZN5spral5ssids20cu_multinode_dgemm_nIdEEvP15node_solve_dataIT_ES3_iE2bx];
	shl.b32 	%r267, %r266, 5;
	add.s32 	%r53, %r25, %r267;
	ld.volatile.shared.u32 	%r268, [_ZZN5spral5ssids20cu_multinode_dgemm_nIdEEvP15node_solve_dataIT_ES3_iE2by];
	shl.b32 	%r269, %r268, 5;
	add.s32 	%r54, %r46, %r269;
	ld.volatile.shared.u32 	%r270, [_ZZN5spral5ssids20cu_multinode_dgemm_nIdEEvP15node_solve_dataIT_ES3_iE1n];
	setp.ge.s32 	%p43, %r53, %r270;
	@%p43 bra 	$L__BB9_52;
	ld.volatile.shared.u32 	%r271, [_ZZN5spral5ssids20cu_multinode_dgemm_nIdEEvP15node_solve_dataIT_ES3_iE1m];
	setp.ge.s32 	%p44, %r54, %r271;
	@%p44 bra 	$L__BB9_52;
	ld.param.f64 	%fd263, [_ZN5spral5ssids20cu_multinode_dgemm_nIdEEvP15node_solve_dataIT_ES3_i_param_1];
	mul.f64 	%fd247, %fd263, %fd280;
	ld.global.u64 	%rd90, [%rd1+16];
	cvta.to.global.u64 	%rd91, %rd90;
	ld.volatile.shared.u32 	%r272, [_ZZN5spral5ssids20cu_multinode_dgemm_nIdEEvP15node_solve_dataIT_ES3_iE3ldu];
	mad.lo.s32 	%r273, %r272, %r54, %r53;
	mul.wide.s32 	%rd92, %r273, 8;
	add.s64 	%rd93, %rd91, %rd92;
	st.global.f64 	[%rd93], %fd247;
$L__BB9_52:
	ret;
$L__BB9_53:
	and.b32  	%r5, %r4, 15;
	shr.u32 	%r6, %r4, 4;
	and.b32  	%r7, %r4, 3;
	shr.u32 	%r8, %r4, 2;
	mov.b32 	%r274, 0;
	mov.f64 	%fd280, 0d0000000000000000;
	cvt.u64.u32 	%rd15, %r5;
	mov.f64 	%fd281, %fd280;
	mov.f64 	%fd282, %fd280;
	mov.f64 	%fd283, %fd280;
	mov.f64 	%fd284, %fd280;
	mov.f64 	%fd285, %fd280;
	mov.f64 	%fd286, %fd280;
	mov.f64 	%fd287, %fd280;
	mov.f64 	%fd288, %fd280;
	mov.f64 	%fd289, %fd280;
	mov.f64 	%fd290, %fd280;
	mov.f64 	%fd291, %fd280;
	mov.f64 	%fd292, %fd280;
	mov.f64 	%fd293, %fd280;
	mov.f64 	%fd294, %fd280;
	mov.f64 	%fd295, %fd280;
$L__BB9_54:
	shl.b32 	%r89, %r5, 3;
	shl.b32 	%r90, %r6, 8;
	or.b32  	%r91, %r90, %r89;
	mov.u32 	%r92, _ZZN5spral5ssids20cu_multinode_dgemm_nIdEEvP15node_solve_dataIT_ES3_iE2as;
	add.s32 	%r12, %r92, %r91;
	ld.volatile.shared.u32 	%r93, [_ZZN5spral5ssids20cu_multinode_dgemm_nIdEEvP15node_solve_dataIT_ES3_iE2bx];
	shl.b32 	%r94, %r93, 5;
	or.b32  	%r95, %r94, %r5;
	ld.volatile.shared.u32 	%r96, [_ZZN5spral5ssids20cu_multinode_dgemm_nIdEEvP15node_solve_dataIT_ES3_iE1n];
	setp.ge.s32 	%p4, %r95, %r96;
	@%p4 bra 	$L__BB9_57;
	add.s32 	%r13, %r274, %r6;
	ld.volatile.shared.u32 	%r97, [_ZZN5spral5ssids20cu_multinode_dgemm_nIdEEvP15node_solve_dataIT_ES3_iE1k];
	setp.ge.s32 	%p5, %r13, %r97;
	@%p5 bra 	$L__BB9_57;
	ld.global.u64 	%rd6, [%rd1];
	cvta.to.global.u64 	%rd7, %rd6;
	ld.volatile.shared.u32 	%r98, [_ZZN5spral5ssids20cu_multinode_dgemm_nIdEEvP15node_solve_dataIT_ES3_iE2bx];
	shl.b32 	%r99, %r98, 5;
	or.b32  	%r100, %r99, %r5;
	ld.volatile.shared.u32 	%r101, [_ZZN5spral5ssids20cu_multinode_dgemm_nIdEEvP15node_solve_dataIT_ES3_iE3lda];
	mad.lo.s32 	%r102, %r101, %r13, %r100;
	mul.wide.s32 	%rd8, %r102, 8;
	add.s64 	%rd9, %rd7, %rd8;
	ld.global.f64 	%fd52, [%rd9];
	st.volatile.shared.f64 	[%r12], %fd52;
	bra.uni 	$L__BB9_58;
$L__BB9_57:
	mov.b64 	%rd5, 0;
	st.volatile.shared.u64 	[%r12], %rd5;
$L__BB9_58:
	ld.volatile.shared.u32 	%r103, [_ZZN5spral5ssids20cu_multinode_dgemm_nIdEEvP15node_solve_dataIT_ES3_iE2bx];
	shl.b32 	%r104, %r103, 5;
	or.b32  	%r105, %r5, %r104;
	or.b32  	%r106, %r105, 16;
	ld.volatile.shared.u32 	%r107, [_ZZN5spral5ssids20cu_multinode_dgemm_nIdEEvP15node_solve_dataIT_ES3_iE1n];
	setp.ge.s32 	%p6, %r106, %r107;
	@%p6 bra 	$L__BB9_61;
	add.s32 	%r14, %r274, %r6;
	ld.volatile.shared.u32 	%r108, [_ZZN5spral5ssids20cu_multinode_dgemm_nIdEEvP15node_solve_dataIT_ES3_iE1k];
	setp.ge.s32 	%p7, %r14, %r108;
	@%p7 bra 	$L__BB9_61;
	ld.global.u64 	%rd11, [%rd1];
	cvta.to.global.u64 	%rd12, %rd11;
	ld.volatile.shared.u32 	%r109, [_ZZN5spral5ssids20cu_multinode_dgemm_nIdEEvP15node_solve_dataIT_ES3_iE2bx];
	shl.b32 	%r110, %r109, 5;
	ld.volatile.shared.u32 	%r111, [_ZZN5spral5ssids20cu_multinode_dgemm_nIdEEvP15node_solve_dataIT_ES3_iE3lda];
	mul.lo.s32 	%r112, %r111, %r14;
	cvt.s64.s32 	%rd13, %r112;
	cvt.s64.s32 	%rd14, %r110;
	or.b64  	%rd16, %rd14, %rd15;
	add.s64 	%rd17, %rd16, %rd13;
	shl.b64 	%rd18, %rd17, 3;
	add.s64 	%rd19, %rd12, %rd18;
	ld.global.f64 	%fd53, [%rd19+128];
	st.volatile.shared.f64 	[%r12+128], %fd53;
	bra.uni 	$L__BB9_62;
$L__BB9_61:
	mov.b64 	%rd10, 0;
	st.volatile.shared.u64 	[%r12+128], %rd10;
$L__BB9_62:
	mov.u32 	%r113, %ntid.x;
	mad.lo.s32 	%r114, %r113, %r3, %r2;
	and.b32  	%r115, %r114, 4194300;
	or.b32  	%r116, %r7, %r115;
	shl.b32 	%r117, %r116, 3;
	mov.u32 	%r118, _ZZN5spral5ssids20cu_multinode_dgemm_nIdEEvP15node_solve_dataIT_ES3_iE2bs;
	add.s32 	%r15, %r118, %r117;
	add.s32 	%r16, %r274, %r7;
	ld.volatile.shared.u32 	%r119, [_ZZN5spral5ssids20cu_multinode_dgemm_nIdEEvP15node_solve_dataIT_ES3_iE1k];
	setp.ge.s32 	%p8, %r16, %r119;
	@%p8 bra 	$L__BB9_65;
	ld.volatile.shared.u32 	%r120, [_ZZN5spral5ssids20cu_multinode_dgemm_nIdEEvP15node_solve_dataIT_ES3_iE2by];
	shl.b32 	%r121, %r120, 5;
	add.s32 	%r122, %r121, %r8;
	ld.volatile.shared.u32 	%r123, [_ZZN5spral5ssids20cu_multinode_dgemm_nIdEEvP15node_solve_dataIT_ES3_iE1m];
	setp.ge.s32 	%p9, %r122, %r123;
	@%p9 bra 	$L__BB9_65;
	ld.global.u64 	%rd21, [%rd1+8];
	cvta.to.global.u64 	%rd22, %rd21;
	ld.volatile.shared.u32 	%r124, [_ZZN5spral5ssids20cu_multinode_dgemm_nIdEEvP15node_solve_dataIT_ES3_iE3ldb];
	ld.volatile.shared.u32 	%r125, [_ZZN5spral5ssids20cu_multinode_dgemm_nIdEEvP15node_solve_dataIT_ES3_iE2by];
	shl.b32 	%r126, %r125, 5;
	add.s32 	%r127, %r126, %r8;
	mad.lo.s32 	%r128, %r127, %r124, %r16;
	mul.wide.s32 	%rd23, %r128, 8;
	add.s64 	%rd24, %rd22, %rd23;
	ld.global.f64 	%fd54, [%rd24];
	st.volatile.shared.f64 	[%r15], %fd54;
	bra.uni 	$L__BB9_66;
$L__BB9_65:
	mov.b64 	%rd20, 0;
	st.volatile.shared.u64 	[%r15], %rd20;
$L__BB9_66:
	ld.volatile.shared.u32 	%r129, [_ZZN5spral5ssids20cu_multinode_dgemm_nIdEEvP15node_solve_dataIT_ES3_iE1k];
	setp.ge.s32 	%p10, %r16, %r129;
	@%p10 bra 	$L__BB9_69;
	ld.volatile.shared.u32 	%r130, [_ZZN5spral5ssids20cu_multinode_dgemm_nIdEEvP15node_solve_dataIT_ES3_iE2by];
	shl.b32 	%r131, %r130, 5;
	add.s32 	%r17, %r8, 16;
	add.s32 	%r132, %r131, %r17;
	ld.volatile.shared.u32 	%r133, [_ZZN5spral5ssids20cu_multinode_dgemm_nIdEEvP15node_solve_dataIT_ES3_iE1m];
	setp.ge.s32 	%p11, %r132, %r133;
	@%p11 bra 	$L__BB9_69;
	ld.global.u64 	%rd26, [%rd1+8];
	cvta.to.global.u64 	%rd27, %rd26;
	ld.volatile.shared.u32 	%r134, [_ZZN5spral5ssids20cu_multinode_dgemm_nIdEEvP15node_solve_dataIT_ES3_iE3ldb];
	ld.volatile.shared.u32 	%r135, [_ZZN5spral5ssids20cu_multinode_dgemm_nIdEEvP15node_solve_dataIT_ES3_iE2by];
	shl.b32 	%r136, %r135, 5;
	add.s32 	%r137, %r136, %r17;
	mad.lo.s32 	%r138, %r137, %r134, %r16;
	mul.wide.s32 	%rd28, %r138, 8;
	add.s64 	%rd29, %rd27, %rd28;
	ld.global.f64 	%fd55, [%rd29];
	st.volatile.shared.f64 	[%r15+512], %fd55;
	bra.uni 	$L__BB9_70;
$L__BB9_69:
	mov.b64 	%rd25, 0;
	st.volatile.shared.u64 	[%r15+512], %rd25;
$L__BB9_70:
	bar.sync 	0;
	shl.b32 	%r139, %r2, 3;
	mov.u32 	%r140, _ZZN5spral5ssids20cu_multinode_dgemm_nIdEEvP15node_solve_dataIT_ES3_iE2as;
	add.s32 	%r141, %r140, %r139;
	ld.volatile.shared.f64 	%fd56, [%r141];
	shl.b32 	%r142, %r3, 5;
	mov.u32 	%r143, _ZZN5spral5ssids20cu_multinode_dgemm_nIdEEvP15node_solve_dataIT_ES3_iE2bs;
	add.s32 	%r144, %r143, %r142;
	ld.volatile.shared.f64 	%fd57, [%r144];
	fma.rn.f64 	%fd58, %fd56, %fd57, %fd295;
	ld.volatile.shared.f64 	%fd59, [%r141+64];
	ld.volatile.shared.f64 	%fd60, [%r144];
	fma.rn.f64 	%fd61, %fd59, %fd60, %fd294;
	ld.volatile.shared.f64 	%fd62, [%r141+128];
	ld.volatile.shared.f64 	%fd63, [%r144];
	fma.rn.f64 	%fd64, %fd62, %fd63, %fd293;
	ld.volatile.shared.f64 	%fd65, [%r141+192];
	ld.volatile.shared.f64 	%fd66, [%r144];
	fma.rn.f64 	%fd67, %fd65, %fd66, %fd292;
	ld.volatile.shared.f64 	%fd68, [%r141+256];
	ld.volatile.shared.f64 	%fd69, [%r144+8];
	fma.rn.f64 	%fd70, %fd68, %fd69, %fd58;
	ld.volatile.shared.f64 	%fd71, [%r141+320];
	ld.volatile.shared.f64 	%fd72, [%r144+8];
	fma.rn.f64 	%fd73, %fd71, %fd72, %fd61;
	ld.volatile.shared.f64 	%fd74, [%r141+384];
	ld.volatile.shared.f64 	%fd75, [%r144+8];
	fma.rn.f64 	%fd76, %fd74, %fd75, %fd64;
	ld.volatile.shared.f64 	%fd77, [%r141+448];
	ld.volatile.shared.f64 	%fd78, [%r144+8];
	fma.rn.f64 	%fd79, %fd77, %fd78, %fd67;
	ld.volatile.shared.f64 	%fd80, [%r141+512];
	ld.volatile.shared.f64 	%fd81, [%r144+16];
	fma.rn.f64 	%fd82, %fd80, %fd81, %fd70;
	ld.volatile.shared.f64 	%fd83, [%r141+576];
	ld.volatile.shared.f64 	%fd84, [%r144+16];
	fma.rn.f64 	%fd85, %fd83, %fd84, %fd73;
	ld.volatile.shared.f64 	%fd86, [%r141+640];
	ld.volatile.shared.f64 	%fd87, [%r144+16];
	fma.rn.f64 	%fd88, %fd86, %fd87, %fd76;
	ld.volatile.shared.f64 	%fd89, [%r141+704];
	ld.volatile.shared.f64 	%fd90, [%r144+16];
	fma.rn.f64 	%fd91, %fd89, %fd90, %fd79;
	ld.volatile.shared.f64 	%fd92, [%r141+768];
	ld.volatile.shared.f64 	%fd93, [%r144+24];
	fma.rn.f64 	%fd295, %fd92, %fd93, %fd82;
	ld.volatile.shared.f64 	%fd94, [%r141+832];
	ld.volatile.shared.f64 	%fd95, [%r144+24];
	fma.rn.f64 	%fd294, %fd94, %fd95, %fd85;
	ld.volatile.shared.f64 	%fd96, [%r141+896];
	ld.volatile.shared.f64 	%fd97, [%r144+24];
	fma.rn.f64 	%fd293, %fd96, %fd97, %fd88;
	ld.volatile.shared.f64 	%fd98, [%r141+960];
	ld.volatile.shared.f64 	%fd99, [%r144+24];
	fma.rn.f64 	%fd292, %fd98, %fd99, %fd91;
	ld.volatile.shared.f64 	%fd100, [%r141];
	ld.volatile.shared.f64 	%fd101, [%r144+256];
	fma.rn.f64 	%fd102, %fd100, %fd101, %fd291;
	ld.volatile.shared.f64 	%fd103, [%r141+64];
	ld.volatile.shared.f64 	%fd104, [%r144+256];
	fma.rn.f64 	%fd105, %fd103, %fd104, %fd290;
	ld.volatile.shared.f64 	%fd106, [%r141+128];
	ld.volatile.shared.f64 	%fd107, [%r144+256];
	fma.rn.f64 	%fd108, %fd106, %fd107, %fd289;
	ld.volatile.shared.f64 	%fd109, [%r141+192];
	ld.volatile.shared.f64 	%fd110, [%r144+256];
	fma.rn.f64 	%fd111, %fd109, %fd110, %fd288;
	ld.volatile.shared.f64 	%fd112, [%r141+256];
	ld.volatile.shared.f64 	%fd113, [%r144+264];
	fma.rn.f64 	%fd114, %fd112, %fd113, %fd102;
	ld.volatile.shared.f64 	%fd115, [%r141+320];
	ld.volatile.shared.f64 	%fd116, [%r144+264];
	fma.rn.f64 	%fd117, %fd115, %fd116, %fd105;
	ld.volatile.shared.f64 	%fd118, [%r141+384];
	ld.volatile.shared.f64 	%fd119, [%r144+264];
	fma.rn.f64 	%fd120, %fd118, %fd119, %fd108;
	ld.volatile.shared.f64 	%fd121, [%r141+448];
	ld.volatile.shared.f64 	%fd122, [%r144+264];
	fma.rn.f64 	%fd123, %fd121, %fd122, %fd111;
	ld.volatile.shared.f64 	%fd124, [%r141+512];
	ld.volatile.shared.f64 	%fd125, [%r144+272];
	fma.rn.f64 	%fd126, %fd124, %fd125, %fd114;
	ld.volatile.shared.f64 	%fd127, [%r141+576];
	ld.volatile.shared.f64 	%fd128, [%r144+272];
	fma.rn.f64 	%fd129, %fd127, %fd128, %fd117;
	ld.volatile.shared.f64 	%fd130, [%r141+640];
	ld.volatile.shared.f64 	%fd131, [%r144+272];
	fma.rn.f64 	%fd132, %fd130, %fd131, %fd120;
	ld.volatile.shared.f64 	%fd133, [%r141+704];
	ld.volatile.shared.f64 	%fd134, [%r144+272];
	fma.rn.f64 	%fd135, %fd133, %fd134, %fd123;
	ld.volatile.shared.f64 	%fd136, [%r141+768];
	ld.volatile.shared.f64 	%fd137, [%r144+280];
	fma.rn.f64 	%fd291, %fd136, %fd137, %fd126;
	ld.volatile.shared.f64 	%fd138, [%r141+832];
	ld.volatile.shared.f64 	%fd139, [%r144+280];
	fma.rn.f64 	%fd290, %fd138, %fd139, %fd129;
	ld.volatile.shared.f64 	%fd140, [%r141+896];
	ld.volatile.shared.f64 	%fd141, [%r144+280];
	fma.rn.f64 	%fd289, %fd140, %fd141, %fd132;
	ld.volatile.shared.f64 	%fd142, [%r141+960];
	ld.volatile.shared.f64 	%fd143, [%r144+280];
	fma.rn.f64 	%fd288, %fd142, %fd143, %fd135;
	ld.volatile.shared.f64 	%fd144, [%r141];
	ld.volatile.shared.f64 	%fd145, [%r144+512];
	fma.rn.f64 	%fd146, %fd144, %fd145, %fd287;
	ld.volatile.shared.f64 	%fd147, [%r141+64];
	ld.volatile.shared.f64 	%fd148, [%r144+512];
	fma.rn.f64 	%fd149, %fd147, %fd148, %fd286;
	ld.volatile.shared.f64 	%fd150, [%r141+128];
	ld.volatile.shared.f64 	%fd151, [%r144+512];
	fma.rn.f64 	%fd152, %fd150, %fd151, %fd285;
	ld.volatile.shared.f64 	%fd153, [%r141+192];
	ld.volatile.shared.f64 	%fd154, [%r144+512];
	fma.rn.f64 	%fd155, %fd153, %fd154, %fd284;
	ld.volatile.shared.f64 	%fd156, [%r141+256];
	ld.volatile.shared.f64 	%fd157, [%r144+520];
	fma.rn.f64 	%fd158, %fd156, %fd157, %fd146;
	ld.volatile.shared.f64 	%fd159, [%r141+320];
	ld.volatile.shared.f64 	%fd160, [%r144+520];
	fma.rn.f64 	%fd161, %fd159, %fd160, %fd149;
	ld.volatile.shared.f64 	%fd162, [%r141+384];
	ld.volatile.shared.f64 	%fd163, [%r144+520];
	fma.rn.f64 	%fd164, %fd162, %fd163, %fd152;
	ld.volatile.shared.f64 	%fd165, [%r141+448];
	ld.volatile.shared.f64 	%fd166, [%r144+520];
	fma.rn.f64 	%fd167, %fd165, %fd166, %fd155;
	ld.volatile.shared.f64 	%fd168, [%r141+512];
	ld.volatile.shared.f64 	%fd169, [%r144+528];
	fma.rn.f64 	%fd170, %fd168, %fd169, %fd158;
	ld.volatile.shared.f64 	%fd171, [%r141+576];
	ld.volatile.shared.f64 	%fd172, [%r144+528];
	fma.rn.f64 	%fd173, %fd171, %fd172, %fd161;
	ld.volatile.shared.f64 	%fd174, [%r141+640];
	ld.volatile.shared.f64 	%fd175, [%r144+528];
	fma.rn.f64 	%fd176, %fd174, %fd175, %fd164;
	ld.volatile.shared.f64 	%fd177, [%r141+704];
	ld.volatile.shared.f64 	%fd178, [%r144+528];
	fma.rn.f64 	%fd179, %fd177, %fd178, %fd167;
	ld.volatile.shared.f64 	%fd180, [%r141+768];
	ld.volatile.shared.f64 	%fd181, [%r144+536];
	fma.rn.f64 	%fd287, %fd180, %fd181, %fd170;
	ld.volatile.shared.f64 	%fd182, [%r141+832];
	ld.volatile.shared.f64 	%fd183, [%r144+536];
	fma.rn.f64 	%fd286, %fd182, %fd183, %fd173;
	ld.volatile.shared.f64 	%fd184, [%r141+896];
	ld.volatile.shared.f64 	%fd185, [%r144+536];
	fma.rn.f64 	%fd285, %fd184, %fd185, %fd176;
	ld.volatile.shared.f64 	%fd186, [%r141+960];
	ld.volatile.shared.f64 	%fd187, [%r144+536];
	fma.rn.f64 	%fd284, %fd186, %fd187, %fd179;
	ld.volatile.shared.f64 	%fd188, [%r141];
	ld.volatile.shared.f64 	%fd189, [%r144+768];
	fma.rn.f64 	%fd190, %fd188, %fd189, %fd283;
	ld.volatile.shared.f64 	%fd191, [%r141+64];
	ld.volatile.shared.f64 	%fd192, [%r144+768];
	fma.rn.f64 	%fd193, %fd191, %fd192, %fd282;
	ld.volatile.shared.f64 	%fd194, [%r141+128];
	ld.volatile.shared.f64 	%fd195, [%r144+768];
	fma.rn.f64 	%fd196, %fd194, %fd195, %fd281;
	ld.volatile.shared.f64 	%fd197, [%r141+192];
	ld.volatile.shared.f64 	%fd198, [%r144+768];
	fma.rn.f64 	%fd199, %fd197, %fd198, %fd280;
	ld.volatile.shared.f64 	%fd200, [%r141+256];
	ld.volatile.shared.f64 	%fd201, [%r144+776];
	fma.rn.f64 	%fd202, %fd200, %fd201, %fd190;
	ld.volatile.shared.f64 	%fd203, [%r141+320];
	ld.volatile.shared.f64 	%fd204, [%r144+776];
	fma.rn.f64 	%fd205, %fd203, %fd204, %fd193;
	ld.volatile.shared.f64 	%fd206, [%r141+384];
	ld.volatile.shared.f64 	%fd207, [%r144+776];
	fma.rn.f64 	%fd208, %fd206, %fd207, %fd196;
	ld.volatile.shared.f64 	%fd209, [%r141+448];
	ld.volatile.shared.f64 	%fd210, [%r144+776];
	fma.rn.f64 	%fd211, %fd209, %fd210, %fd199;
	ld.volatile.shared.f64 	%fd212, [%r141+512];
	ld.volatile.shared.f64 	%fd213, [%r144+784];
	fma.rn.f64 	%fd214, %fd212, %fd213, %fd202;
	ld.volatile.shared.f64 	%fd215, [%r141+576];
	ld.volatile.shared.f64 	%fd216, [%r144+784];
	fma.rn.f64 	%fd217, %fd215, %fd216, %fd205;
	ld.volatile.shared.f64 	%fd218, [%r141+640];
	ld.volatile.shared.f64 	%fd219, [%r144+784];
	fma.rn.f64 	%fd220, %fd218, %fd219, %fd208;
	ld.volatile.shared.f64 	%fd221, [%r141+704];
	ld.volatile.shared.f64 	%fd222, [%r144+784];
	fma.rn.f64 	%fd223, %fd221, %fd222, %fd211;
	ld.volatile.shared.f64 	%fd224, [%r141+768];
	ld.volatile.shared.f64 	%fd225, [%r144+792];
	fma.rn.f64 	%fd283, %fd224, %fd225, %fd214;
	ld.volatile.shared.f64 	%fd226, [%r141+832];
	ld.volatile.shared.f64 	%fd227, [%r144+792];
	fma.rn.f64 	%fd282, %fd226, %fd227, %fd217;
	ld.volatile.shared.f64 	%fd228, [%r141+896];
	ld.volatile.shared.f64 	%fd229, [%r144+792];
	fma.rn.f64 	%fd281, %fd228, %fd229, %fd220;
	ld.volatile.shared.f64 	%fd230, [%r141+960];
	ld.volatile.shared.f64 	%fd231, [%r144+792];
	fma.rn.f64 	%fd280, %fd230, %fd231, %fd223;
	bar.sync 	0;
	add.s32 	%r274, %r274, 4;
	ld.volatile.shared.u32 	%r145, [_ZZN5spral5ssids20cu_multinode_dgemm_nIdEEvP15node_solve_dataIT_ES3_iE1k];
	setp.lt.s32 	%p12, %r274, %r145;
	@%p12 bra 	$L__BB9_54;
	bra.uni 	$L__BB9_4;

}
	// .globl	_ZN5spral5ssids25cu_multinode_solve_n_16x2IdEEviPdS2_S2_S2_P15node_solve_dataIT_Ei
.visible .entry _ZN5spral5ssids25cu_multinode_solve_n_16x2IdEEviPdS2_S2_S2_P15node_solve_dataIT_Ei(
	.param .u32 _ZN5spral5ssids25cu_multinode_solve_n_16x2IdEEviPdS2_S2_S2_P15node_solve_dataIT_Ei_param_0,
	.param .u64 .ptr .align 1 _ZN5spral5ssids25cu_multinode_solve_n_16x2IdEEviPdS2_S2_S2_P15node_solve_dataIT_Ei_param_1,
	.param .u64 .ptr .align 1 _ZN5spral5ssids25cu_multinode_solve_n_16x2IdEEviPdS2_S2_S2_P15node_solve_dataIT_Ei_param_2,
	.param .u64 .ptr .align 1 _ZN5spral5ssids25cu_multinode_solve_n_16x2IdEEviPdS2_S2_S2_P15node_solve_dataIT_Ei_param_3,
	.param .u64 .ptr .align 1 _ZN5spral5ssids25cu_multinode_solve_n_16x2IdEEviPdS2_S2_S2_P15node_solve_dataIT_Ei_param_4,
	.param .u64 .ptr .align 1 _ZN5spral5ssids25cu_multinode_solve_n_16x2IdEEviPdS2_S2_S2_P15node_solve_dataIT_Ei_param_5,
	.param .u32 _ZN5spral5ssids25cu_multinode_solve_n_16x2IdEEviPdS2_S2_S2_P15node_solve_dataIT_Ei_param_6
)
{
	.reg .pred 	%p<71>;
	.reg .b32 	%r<473>;
	.reg .b64 	%rd<108>;
	.reg .b64 	%fd<268>;
	// demoted variable
	.shared .align 8 .b8 _ZZN5spral5ssids25cu_multinode_solve_n_16x2IdEEviPdS2_S2_S2_P15node_solve_dataIT_EiE2as[2048];
	// demoted variable
	.shared .align 8 .b8 _ZZN5spral5ssids25cu_multinode_solve_n_16x2IdEEviPdS2_S2_S2_P15node_solve_dataIT_EiE2bs[256];
	// demoted variable
	.shared .align 4 .u32 _ZZN5spral5ssids25cu_multinode_solve_n_16x2IdEEviPdS2_S2_S2_P15node_solve_dataIT_EiE1n;
	// demoted variable
	.shared .align 4 .u32 _ZZN5spral5ssids25cu_multinode_solve_n_16x2IdEEviPdS2_S2_S2_P15node_solve_dataIT_EiE1k;
	// demoted variable
	.shared .align 4 .u32 _ZZN5spral5ssids25cu_multinode_solve_n_16x2IdEEviPdS2_S2_S2_P15node_solve_dataIT_EiE3lda;
	// demoted variable
	.shared .align 4 .u32 _ZZN5spral5ssids25cu_multinode_solve_n_16x2IdEEviPdS2_S2_S2_P15node_solve_dataIT_EiE3ldb;
	// demoted variable
	.shared .align 4 .u32 _ZZN5spral5ssids25cu_multinode_solve_n_16x2IdEEviPdS2_S2_S2_P15node_solve_dataIT_EiE3ldu;
	// demoted variable
	.shared .align 4 .u32 _ZZN5spral5ssids25cu_multinode_solve_n_16x2IdEEviPdS2_S2_S2_P15node_solve_dataIT_EiE3ldv;
	// demoted variable
	.shared .align 4 .u32 _ZZN5spral5ssids25cu_multinode_solve_n_16x2IdEEviPdS2_S2_S2_P15node_solve_dataIT_EiE4offb;
	// demoted variable
	.shared .align 4 .u32 _ZZN5spral5ssids25cu_multinode_solve_n_16x2IdEEviPdS2_S2_S2_P15node_solve_dataIT_EiE2bx;
	// demoted variable
	.shared .align 4 .u32 _ZZN5spral5ssids25cu_multinode_solve_n_16x2IdEEviPdS2_S2_S2_P15node_solve_dataIT_EiE2by;
	// demoted variable
	.shared .align 4 .u32 _ZZN5spral5ssids25cu_multinode_solve_n_16x2IdEEviPdS2_S2_S2_P15node_solve_dataIT_EiE5off_a;
	// demoted variable
	.shared .align 4 .u32 _ZZN5spral5ssids25cu_multinode_solve_n_16x2IdEEviPdS2_S2_S2_P15node_solve_dataIT_EiE5off_b;
	// demoted variable
	.shared .align 4 .u32 _ZZN5spral5ssids25cu_multinode_solve_n_16x2IdEEviPdS2_S2_S2_P15node_solve_dataIT_EiE5off_u;
	// demoted variable
	.shared .align 4 .u32 _ZZN5spral5ssids25cu_multinode_solve_n_16x2IdEEviPdS2_S2_S2_P15node_solve_dataIT_EiE5off_v;
	ld.param.u32 	%r54, [_ZN5spral5ssids25cu_multinode_solve_n_16x2IdEEviPdS2_S2_S2_P15node_solve_dataIT_Ei_param_0];
	ld.param.u64 	%rd8, [_ZN5spral5ssids25cu_multinode_solve_n_16x2IdEEviPdS2_S2_S2_P15node_solve_dataIT_Ei_param_4];
	ld.param.u64 	%rd9, [_ZN5spral5ssids25cu_multinode_solve_n_16x2IdEEviPdS2_S2_S2_P15node_solve_dataIT_Ei_param_5];
	ld.param.u32 	%r55, [_ZN5spral5ssids25cu_multinode_solve_n_16x2IdEEviPdS2_S2_S2_P15node_solve_dataIT_Ei_param_6];
	cvta.to.global.u64 	%rd1, %rd8;
	cvta.to.global.u64 	%rd2, %rd9;
	mov.u32 	%r1, %tid.x;
	mov.u32 	%r56, %ntid.x;
	mov.u32 	%r2, %tid.y;
	mad.lo.s32 	%r3, %r56, %r2, %r1;
	setp.ne.s32 	%p1, %r3, 0;
	@%p1 bra 	$L__BB10_2;
	mov.u32 	%r57, %ctaid.x;
	mul.wide.u32 	%rd10, %r57, 88;
	add.s64 	%rd11, %rd2, %rd10;
	ld.global.v2.u32 	{%r58, %r59}, [%rd11+48];
	st.volatile.shared.u32 	[_ZZN5spral5ssids25cu_multinode_solve_n_16x2IdEEviPdS2_S2_S2_P15node_solve_dataIT_EiE1n], %r58;
	st.volatile.shared.u32 	[_ZZN5spral5ssids25cu_multinode_solve_n_16x2IdEEviPdS2_S2_S2_P15node_solve_dataIT_EiE1k], %r59;
	ld.global.u64 	%rd12, [%rd11+64];
	st.volatile.shared.u32 	[_ZZN5spral5ssids25cu_multinode_solve_n_16x2IdEEviPdS2_S2_S2_P15node_solve_dataIT_EiE5off_a], %rd12;
	ld.global.v2.u32 	{%r60, %r61}, [%rd11+72];
	st.volatile.shared.u32 	[_ZZN5spral5ssids25cu_multinode_solve_n_16x2IdEEviPdS2_S2_S2_P15node_solve_dataIT_EiE5off_b], %r60;
	st.volatile.shared.u32 	[_ZZN5spral5ssids25cu_multinode_solve_n_16x2IdEEviPdS2_S2_S2_P15node_solve_dataIT_EiE5off_u], %r61;
	ld.global.u32 	%r62, [%rd11+80];
	st.volatile.shared.u32 	[_ZZN5spral5ssids25cu_multinode_solve_n_16x2IdEEviPdS2_S2_S2_P15node_solve_dataIT_EiE5off_v], %r62;
	ld.global.v2.u32 	{%r63, %r64}, [%rd11+32];
	st.volatile.shared.u32 	[_ZZN5spral5ssids25cu_multinode_solve_n_16x2IdEEviPdS2_S2_S2_P15node_solve_dataIT_EiE3lda], %r63;
	st.volatile.shared.u32 	[_ZZN5spral5ssids25cu_multinode_solve_n_16x2IdEEviPdS2_S2_S2_P15node_solve_dataIT_EiE3ldb], %r64;
	ld.global.v2.u32 	{%r65, %r66}, [%rd11+40];
	st.volatile.shared.u32 	[_ZZN5spral5ssids25cu_multinode_solve_n_16x2IdEEviPdS2_S2_S2_P15node_solve_dataIT_EiE3ldu], %r65;
	st.volatile.shared.u32 	[_ZZN5spral5ssids25cu_multinode_solve_n_16x2IdEEviPdS2_S2_S2_P15node_solve_dataIT_EiE3ldv], %r66;
	ld.global.u32 	%r67, [%rd11+60];
	st.volatile.shared.u32 	[_ZZN5spral5ssids25cu_multinode_solve_n_16x2IdEEviPdS2_S2_S2_P15node_solve_dataIT_EiE4offb], %r67;
	add.s32 	%r68, %r55, %r57;
	ld.volatile.shared.u32 	%r69, [_ZZN5spral5ssids25cu_multinode_solve_n_16x2IdEEviPdS2_S2_S2_P15node_solve_dataIT_EiE4offb];
	sub.s32 	%r70, %r68, %r69;
	st.volatile.shared.u32 	[_ZZN5spral5ssids25cu_multinode_solve_n_16x2IdEEviPdS2_S2_S2_P15node_solve_dataIT_EiE2bx], %r70;
	mov.u32 	%r71, %ctaid.y;
	st.volatile.shared.u32 	[_ZZN5spral5ssids25cu_multinode_solve_n_16x2IdEEviPdS2_S2_S2_P15node_solve_dataIT_EiE2by], %r71;
$L__BB10_2:
	bar.sync 	0;
	ld.volatile.shared.u32 	%r72, [_ZZN5spral5ssids25cu_multinode_solve_n_16x2IdEEviPdS2_S2_S2_P15node_solve_dataIT_EiE2by];
	add.s32 	%r73, %r54, 7;
	shr.s32 	%r74, %r73, 31;
	shr.u32 	%r75, %r74, 29;
	add.s32 	%r76, %r73, %r75;
	shr.s32 	%r77, %r76, 3;
	setp.gt.s32 	%p2, %r72, %r77;
	@%p2 bra 	$L__BB10_122;
	ld.volatile.shared.u32 	%r78, [_ZZN5spral5ssids25cu_multinode_solve_n_16x2IdEEviPdS2_S2_S2_P15node_solve_dataIT_EiE1k];
	setp.gt.s32 	%p3, %r78, 0;
	mov.f64 	%fd252, 0d0000000000000000;
	mov.f64 	%fd253, %fd252;
	mov.f64 	%fd254, %fd252;
	mov.f64 	%fd255, %fd252;
	mov.f64 	%fd256, %fd252;
	mov.f64 	%fd257, %fd252;
	mov.f64 	%fd258, %fd252;
	mov.f64 	%fd259, %fd252;
	mov.f64 	%fd260, %fd252;
	mov.f64 	%fd261, %fd252;
	mov.f64 	%fd262, %fd252;
	mov.f64 	%fd263, %fd252;
	mov.f64 	%fd264, %fd252;
	mov.f64 	%fd265, %fd252;
	mov.f64 	%fd266, %fd252;
	mov.f64 	%fd267, %fd252;
	@%p3 bra 	$L__BB10_4;
	bra.uni 	$L__BB10_42;
$L__BB10_4:
	and.b32  	%r4, %r3, 7;
	shr.u32 	%r5, %r3, 3;
	and.b32  	%r6, %r3, 3;
	mov.b32 	%r472, 0;
	mov.f64 	%fd252, 0d0000000000000000;
	shl.b32 	%r80, %r4, 3;
	mov.f64 	%fd253, %fd252;
	mov.f64 	%fd254, %fd252;
	mov.f64 	%fd255, %fd252;
	mov.f64 	%fd256, %fd252;
	mov.f64 	%fd257, %fd252;
	mov.f64 	%fd258, %fd252;
	mov.f64 	%fd259, %fd252;
	mov.f64 	%fd260, %fd252;
	mov.f64 	%fd261, %fd252;
	mov.f64 	%fd262, %fd252;
	mov.f64 	%fd263, %fd252;
	mov.f64 	%fd264, %fd252;
	mov.f64 	%fd265, %fd252;
	mov.f64 	%fd266, %fd252;
	mov.f64 	%fd267, %fd252;
$L__BB10_5:
	ld.param.u64 	%rd105, [_ZN5spral5ssids25cu_multinode_solve_n_16x2IdEEviPdS2_S2_S2_P15node_solve_dataIT_Ei_param_1];
	shl.b32 	%r81, %r5, 9;
	or.b32  	%r82, %r81, %r80;
	mov.u32 	%r83, _ZZN5spral5ssids25cu_multinode_solve_n_16x2IdEEviPdS2_S2_S2_P15node_solve_dataIT_EiE2as;
	add.s32 	%r8, %r83, %r82;
	cvta.to.global.u64 	%rd3, %rd105;
	add.s32 	%r9, %r472, %r5;
	ld.volatile.shared.u32 	%r84, [_ZZN5spral5ssids25cu_multinode_solve_n_16x2IdEEviPdS2_S2_S2_P15node_solve_dataIT_EiE2bx];
	shl.b32 	%r85, %r84, 6;
	or.b32  	%r86, %r85, %r4;
	ld.volatile.shared.u32 	%r87, [_ZZN5spral5ssids25cu_multinode_solve_n_16x2IdEEviPdS2_S2_S2_P15node_solve_dataIT_EiE1n];
	setp.ge.s32 	%p4, %r86, %r87;
	@%p4 bra 	$L__BB10_8;
	ld.volatile.shared.u32 	%r88, [_ZZN5spral5ssids25cu_multinode_solve_n_16x2IdEEviPdS2_S2_S2_P15node_solve_dataIT_EiE1k];
	setp.ge.s32 	%p5, %r9, %r88;
	@%p5 bra 	$L__BB10_8;
	ld.volatile.shared.u32 	%r89, [_ZZN5spral5ssids25cu_multinode_solve_n_16x2IdEEviPdS2_S2_S2_P15node_solve_dataIT_EiE5off_a];
	ld.volatile.shared.u32 	%r90, [_ZZN5spral5ssids25cu_multinode_solve_n_16x2IdEEviPdS2_S2_S2_P15node_solve_dataIT_EiE2bx];
	shl.b32 	%r91, %r90, 6;
	ld.volatile.shared.u32 	%r92, [_ZZN5spral5ssids25cu_multinode_solve_n_16x2IdEEviPdS2_S2_S2_P15node_solve_dataIT_EiE3lda];
	add.s32 	%r93, %r89, %r4;
	add.s32 	%r94, %r93, %r91;
	mad.lo.s32 	%r95, %r92, %r9, %r94;
	mul.wide.s32 	%rd14, %r95, 8;
	add.s64 	%rd15, %rd3, %rd14;
	ld.global.f64 	%fd51, [%rd15];
	st.volatile.shared.f64 	[%r8], %fd51;
	bra.uni 	$L__BB10_9;
$L__BB10_8:
	mov.b64 	%rd13, 0;
	st.volatile.shared.u64 	[%r8], %rd13;
$L__BB10_9:
	ld.volatile.shared.u32 	%r96, [_ZZN5spral5ssids25cu_multinode_solve_n_16x2IdEEviPdS2_S2_S2_P15node_solve_dataIT_EiE2bx];
	shl.b32 	%r97, %r96, 6;
	or.b32  	%r98, %r4, %r97;
	or.b32  	%r99, %r98, 8;
	ld.volatile.shared.u32 	%r100, [_ZZN5spral5ssids25cu_multinode_solve_n_16x2IdEEviPdS2_S2_S2_P15node_solve_dataIT_EiE1n];
	setp.ge.s32 	%p6, %r99, %r100;
	@%p6 bra 	$L__BB10_11;
	ld.volatile.shared.u32 	%r101, [_ZZN5spral5ssids25cu_multinode_solve_n_16x2IdEEviPdS2_S2_S2_P15node_solve_dataIT_EiE1k];
	setp.lt.s32 	%p7, %r9, %r101;
	@%p7 bra 	$L__BB10_12;
$L__BB10_11:
	mov.b64 	%rd16, 0;
	st.volatile.shared.u64 	[%r8+64], %rd16;
	bra.uni 	$L__BB10_13;
$L__BB10_12:
	ld.volatile.shared.u32 	%r102, [_ZZN5spral5ssids25cu_multinode_solve_n_16x2IdEEviPdS2_S2_S2_P15node_solve_dataIT_EiE5off_a];
	ld.volatile.shared.u32 	%r103, [_ZZN5spral5ssids25cu_multinode_solve_n_16x2IdEEviPdS2_S2_S2_P15node_solve_dataIT_EiE2bx];
	shl.b32 	%r104, %r103, 6;
	ld.volatile.shared.u32 	%r105, [_ZZN5spral5ssids25cu_multinode_solve_n_16x2IdEEviPdS2_S2_S2_P15node_solve_dataIT_EiE3lda];
	add.s32 	%r106, %r4, %r102;
	add.s32 	%r107, %r106, %r104;
	mad.lo.s32 	%r108, %r105, %r9, %r107;
	add.s32 	%r109, %r108, 8;
	mul.wide.s32 	%rd17, %r109, 8;
	add.s64 	%rd18, %rd3, %rd17;
	ld.global.f64 	%fd52, [%rd18];
	st.volatile.shared.f64 	[%r8+64], %fd52;
$L__BB10_13:
	ld.volatile.shared.u32 	%r110, [_ZZN5spral5ssids25cu_multinode_solve_n_16x2IdEEviPdS2_S2_S2_P15node_solve_dataIT_EiE2bx];
	shl.b32 	%r111, %r110, 6;
	or.b32  	%r10, %r4, 16;
	or.b32  	%r112, %r111, %r10;
	ld.volatile.shared.u32 	%r113, [_ZZN5spral5ssids25cu_multinode_solve_n_16x2IdEEviPdS2_S2_S2_P15node_solve_dataIT_EiE1n];
	setp.ge.s32 	%p8, %r112, %r113;
	@%p8 bra 	$L__BB10_15;
	ld.volatile.shared.u32 	%r114, [_ZZN5spral5ssids25cu_multinode_solve_n_16x2IdEEviPdS2_S2_S2_P15node_solve_dataIT_EiE1k];
	setp.lt.s32 	%p9, %r9, %r114;
	@%p9 bra 	$L__BB10_16;
$L__BB10_15:
	mov.b64 	%rd19, 0;
	st.volatile.shared.u64 	[%r8+128], %rd19;
	bra.uni 	$L__BB10_17;
$L__BB10_16:
	ld.volatile.shared.u32 	%r115, [_ZZN5spral5ssids25cu_multinode_solve_n_16x2IdEEviPdS2_S2_S2_P15node_solve_dataIT_EiE5off_a];
	ld.volatile.shared.u32 	%r116, [_ZZN5spral5ssids25cu_multinode_solve_n_16x2IdEEviPdS2_S2_S2_P15node_solve_dataIT_EiE2bx];
	shl.b32 	%r117, %r116, 6;
	ld.volatile.shared.u32 	%r118, [_ZZN5spral5ssids25cu_multinode_solve_n_16x2IdEEviPdS2_S2_S2_P15node_solve_dataIT_EiE3lda];
	add.s32 	%r119, %r115, %r10;
	add.s32 	%r120, %r119, %r117;
	mad.lo.s32 	%r121, %r118, %r9, %r120;
	mul.wide.s32 	%rd20, %r121, 8;
	add.s64 	%rd21, %rd3, %rd20;
	ld.global.f64 	%fd53, [%rd21];
	st.volatile.shared.f64 	[%r8+128], %fd53;
$L__BB10_17:
	ld.volatile.shared.u32 	%r122, [_ZZN5spral5ssids25cu_multinode_solve_n_16x2IdEEviPdS2_S2_S2_P15node_solve_dataIT_EiE2bx];
	shl.b32 	%r123, %r122, 6;
	or.b32  	%r11, %r4, 24;
	or.b32  	%r124, %r123, %r11;
	ld.volatile.shared.u32 	%r125, [_ZZN5spral5ssids25cu_multinode_solve_n_16x2IdEEviPdS2_S2_S2_P15node_solve_dataIT_EiE1n];
	setp.ge.s32 	%p10, %r124, %r125;
	@%p10 bra 	$L__BB10_19;
	ld.volatile.shared.u32 	%r126, [_ZZN5spral5ssids25cu_multinode_solve_n_16x2IdEEviPdS2_S2_S2_P15node_solve_dataIT_EiE1k];
	setp.lt.s32 	%p11, %r9, %r126;
	@%p11 bra 	$L__BB10_20;
$L__BB10_19:
	mov.b64 	%rd22, 0;
	st.volatile.shared.u64 	[%r8+192], %rd22;
	bra.uni 	$L__BB10_21;
$L__BB10_20:
	ld.volatile.shared.u32 	%r127, [_ZZN5spral5ssids25cu_multinode_solve_n_16x2IdEEviPdS2_S2_S2_P15node_solve_dataIT_EiE5off_a];
	ld.volatile.shared.u32 	%r128, [_ZZN5spral5ssids25cu_multinode_solve_n_16x2IdEEviPdS2_S2_S2_P15node_solve_dataIT_EiE2bx];
	shl.b32 	%r129, %r128, 6;
	ld.volatile.shared.u32 	%r130, [_ZZN5spral5ssids25cu_multinode_solve_n_16x2IdEEviPdS2_S2_S2_P15node_solve_dataIT_EiE3lda];
	add.s32 	%r131, %r127, %r11;
	add.s32 	%r132, %r131, %r129;
	mad.lo.s32 	%r133, %r130, %r9, %r132;
	mul.wide.s32 	%rd23, %r133, 8;
	add.s64 	%rd24, %rd3, %rd23;
	ld.global.f64 	%fd54, [%rd24];
	st.volatile.shared.f64 	[%r8+192], %fd54;
$L__BB10_21:
	ld.volatile.shared.u32 	%r134, [_ZZN5spral5ssids25cu_multinode_solve_n_16x2IdEEviPdS2_S2_S2_P15node_solve_dataIT_EiE2bx];
	shl.b32 	%r135, %r134, 6;
	or.b32  	%r136, %r4, %r135;
	or.b32  	%r137, %r136, 32;
	ld.volatile.shared.u32 	%r138, [_ZZN5spral5ssids25cu_multinode_solve_n_16x2IdEEviPdS2_S2_S2_P15node_solve_dataIT_EiE1n];
	setp.ge.s32 	%p12, %r137, %r138;
	@%p12 bra 	$L__BB10_23;
	ld.volatile.shared.u32 	%r139, [_ZZN5spral5ssids25cu_multinode_solve_n_16x2IdEEviPdS2_S2_S2_P15node_solve_dataIT_EiE1k];
	setp.lt.s32 	%p13, %r9, %r139;
	@%p13 bra 	$L__BB10_24;
$L__BB10_23:
	mov.b64 	%rd25, 0;
	st.volatile.shared.u64 	[%r8+256], %rd25;
	bra.uni 	$L__BB10_25;
$L__BB10_24:
	ld.volatile.shared.u32 	%r140, [_ZZN5spral5ssids25cu_multinode_solve_n_16x2IdEEviPdS2_S2_S2_P15node_solve_dataIT_EiE5off_a];
	ld.volatile.shared.u32 	%r141, [_ZZN5spral5ssids25cu_multinode_solve_n_16x2IdEEviPdS2_S2_S2_P15node_solve_dataIT_EiE2bx];
	shl.b32 	%r142, %r141, 6;
	ld.volatile.shared.u32 	%r143, [_ZZN5spral5ssids25cu_multinode_solve_n_16x2IdEEviPdS2_S2_S2_P15node_solve_dataIT_EiE3lda];
	add.s32 	%r144, %r4, %r140;
	add.s32 	%r145, %r144, %r142;
	mad.lo.s32 	%r146, %r143, %r9, %r145;
	add.s32 	%r147, %r146, 32;
	mul.wide.s32 	%rd26, %r147, 8;
	add.s64 	%rd27, %rd3, %rd26;
	ld.global.f64 	%fd55, [%rd27];
	st.volatile.shared.f64 	[%r8+256], %fd55;
$L__BB10_25:
	ld.volatile.shared.u32 	%r148, [_ZZN5spral5ssids25cu_multinode_solve_n_16x2IdEEviPdS2_S2_S2_P15node_solve_dataIT_EiE2bx];
	shl.b32 	%r149, %r148, 6;
	or.b32  	%r150, %r4, %r149;
	or.b32  	%r151, %r150, 40;
	ld.volatile.shared.u32 	%r152, [_ZZN5spral5ssids25cu_multinode_solve_n_16x2IdEEviPdS2_S2_S2_P15node_solve_dataIT_EiE1n];
	setp.ge.s32 	%p14, %r151, %r152;
	@%p14 bra 	$L__BB10_27;
	ld.volatile.shared.u32 	%r153, [_ZZN5spral5ssids25cu_multinode_solve_n_16x2IdEEviPdS2_S2_S2_P15node_solve_dataIT_EiE1k];
	setp.lt.s32 	%p15, %r9, %r153;
	@%p15 bra 	$L__BB10_28;
$L__BB10_27:
	mov.b64 	%rd28, 0;
	st.volatile.shared.u64 	[%r8+320], %rd28;
	bra.uni 	$L__BB10_29;
$L__BB10_28:
	ld.volatile.shared.u32 	%r154, [_ZZN5spral5ssids25cu_multinode_solve_n_16x2IdEEviPdS2_S2_S2_P15node_solve_dataIT_EiE5off_a];
	ld.volatile.shared.u32 	%r155, [_ZZN5spral5ssids25cu_multinode_solve_n_16x2IdEEviPdS2_S2_S2_P15node_solve_dataIT_EiE2bx];
	shl.b32 	%r156, %r155, 6;
	ld.volatile.shared.u32 	%r157, [_ZZN5spral5ssids25cu_multinode_solve_n_16x2IdEEviPdS2_S2_S2_P15node_solve_dataIT_EiE3lda];
	add.s32 	%r158, %r4, %r154;
	add.s32 	%r159, %r158, %r156;
	mad.lo.s32 	%r160, %r157, %r9, %r159;
	add.s32 	%r161, %r160, 40;
	mul.wide.s32 	%rd29, %r161, 8;
	add.s64 	%rd30, %rd3, %rd29;
	ld.global.f64 	%fd56, [%rd30];
	st.volatile.shared.f64 	[%r8+320], %fd56;
$L__BB10_29:
	ld.volatile.shared.u32 	%r162, [_ZZN5spral5ssids25cu_multinode_solve_n_16x2IdEEviPdS2_S2_S2_P15node_solve_dataIT_EiE2bx];
	shl.b32 	%r163, %r162, 6;
	or.b32  	%r164, %r4, %r163;
	or.b32  	%r165, %r164, 48;
	ld.volatile.shared.u32 	%r166, [_ZZN5spral5ssids25cu_multinode_solve_n_16x2IdEEviPdS2_S2_S2_P15node_solve_dataIT_EiE1n];
	setp.ge.s32 	%p16, %r165, %r166;
	@%p16 bra 	$L__BB10_31;
	ld.volatile.shared.u32 	%r167, [_ZZN5spral5ssids25cu_multinode_solve_n_16x2IdEEviPdS2_S2_S2_P15node_solve_dataIT_EiE1k];
	setp.lt.s32 	%p17, %r9, %r167;
	@%p17 bra 	$L__BB10_32;
$L__BB10_31:
	mov.b64 	%rd31, 0;
	st.volatile.shared.u64 	[%r8+384], %rd31;
	bra.uni 	$L__BB10_33;
$L__BB10_32:
	ld.volatile.shared.u32 	%r168, [_ZZN5spral5ssids25cu_multinode_solve_n_16x2IdEEviPdS2_S2_S2_P15node_solve_dataIT_EiE5off_a];
	ld.volatile.shared.u32 	%r169, [_ZZN5spral5ssids25cu_multinode_solve_n_16x2IdEEviPdS2_S2_S2_P15node_solve_dataIT_EiE2bx];
	shl.b32 	%r170, %r169, 6;
	ld.volatile.shared.u32 	%r171, [_ZZN5spral5ssids25cu_multinode_solve_n_16x2IdEEviPdS2_S2_S2_P15node_solve_dataIT_EiE3lda];
	add.s32 	%r172, %r4, %r168;
	add.s32 	%r173, %r172, %r170;
	mad.lo.s32 	%r174, %r171, %r9, %r173;
	add.s32 	%r175, %r174, 48;
	mul.wide.s32 	%rd32, %r175, 8;
	add.s64 	%rd33, %rd3, %rd32;
	ld.global.f64 	%fd57, [%rd33];
	st.volatile.shared.f64 	[%r8+384], %fd57;
$L__BB10_33:
	ld.volatile.shared.u32 	%r176, [_ZZN5spral5ssids25cu_multinode_solve_n_16x2IdEEviPdS2_S2_S2_P15node_solve_dataIT_EiE2bx];
	shl.b32 	%r177, %r176, 6;
	or.b32  	%r178, %r4, %r177;
	or.b32  	%r179, %r178, 56;
	ld.volatile.shared.u32 	%r180, [_ZZN5spral5ssids25cu_multinode_solve_n_16x2IdEEviPdS2_S2_S2_P15node_solve_dataIT_EiE1n];
	setp.ge.s32 	%p18, %r179, %r180;
	@%p18 bra 	$L__BB10_35;
	ld.volatile.shared.u32 	%r181, [_ZZN5spral5ssids25cu_multinode_solve_n_16x2IdEEviPdS2_S2_S2_P15node_solve_dataIT_EiE1k];
	setp.lt.s32 	%p19, %r9, %r181;
	@%p19 bra 	$L__BB10_36;
$L__BB10_35:
	mov.b64 	%rd34, 0;
	st.volatile.shared.u64 	[%r8+448], %rd34;
	bra.uni 	$L__BB10_37;
$L__BB10_36:
	ld.volatile.shared.u32 	%r182, [_ZZN5spral5ssids25cu_multinode_solve_n_16x2IdEEviPdS2_S2_S2_P15node_solve_dataIT_EiE5off_a];
	ld.volatile.shared.u32 	%r183, [_ZZN5spral5ssids25cu_multinode_solve_n_16x2IdEEviPdS2_S2_S2_P15node_solve_dataIT_EiE2bx];
	shl.b32 	%r184, %r183, 6;
	ld.volatile.shared.u32 	%r185, [_ZZN5spral5ssids25cu_multinode_solve_n_16x2IdEEviPdS2_S2_S2_P15node_solve_dataIT_EiE3lda];
	add.s32 	%r186, %r4, %r182;
	add.s32 	%r187, %r186, %r184;
	mad.lo.s32 	%r188, %r185, %r9, %r187;
	add.s32 	%r189, %r188, 56;
	mul.wide.s32 	%rd35, %r189, 8;
	add.s64 	%rd36, %rd3, %rd35;
	ld.global.f64 	%fd58, [%rd36];
	st.volatile.shared.f64 	[%r8+448], %fd58;
$L__BB10_37:
	mov.u32 	%r190, %ntid.x;
	mad.lo.s32 	%r191, %r190, %r2, %r1;
	and.b32  	%r192, %r191, 4194300;
	or.b32  	%r193, %r6, %r192;
	shl.b32 	%r194, %r193, 3;
	mov.u32 	%r195, _ZZN5spral5ssids25cu_multinode_solve_n_16x2IdEEviPdS2_S2_S2_P15node_solve_dataIT_EiE2bs;
	add.s32 	%r12, %r195, %r194;
	add.s32 	%r13, %r472, %r6;
	ld.volatile.shared.u32 	%r196, [_ZZN5spral5ssids25cu_multinode_solve_n_16x2IdEEviPdS2_S2_S2_P15node_solve_dataIT_EiE1k];
	setp.ge.s32 	%p20, %r13, %r196;
	@%p20 bra 	$L__BB10_40;
	ld.volatile.shared.u32 	%r197, [_ZZN5spral5ssids25cu_multinode_solve_n_16x2IdEEviPdS2_S2_S2_P15node_solve_dataIT_EiE2by];
	shl.b32 	%r198, %r197, 3;
	shr.u32 	%r14, %r191, 2;
	add.s32 	%r201, %r198, %r14;
	setp.ge.s32 	%p21, %r201, %r54;
	@%p21 bra 	$L__BB10_40;
	ld.param.u64 	%rd106, [_ZN5spral5ssids25cu_multinode_solve_n_16x2IdEEviPdS2_S2_S2_P15node_solve_dataIT_Ei_param_2];
	ld.volatile.shared.u32 	%r202, [_ZZN5spral5ssids25cu_multinode_solve_n_16x2IdEEviPdS2_S2_S2_P15node_solve_dataIT_EiE5off_b];
	ld.volatile.shared.u32 	%r203, [_ZZN5spral5ssids25cu_multinode_solve_n_16x2IdEEviPdS2_S2_S2_P15node_solve_dataIT_EiE3ldb];
	ld.volatile.shared.u32 	%r204, [_ZZN5spral5ssids25cu_multinode_solve_n_16x2IdEEviPdS2_S2_S2_P15node_solve_dataIT_EiE2by];
	shl.b32 	%r205, %r204, 3;
	add.s32 	%r206, %r205, %r14;
	add.s32 	%r207, %r13, %r202;
	mad.lo.s32 	%r208, %r206, %r203, %r207;
	cvta.to.global.u64 	%rd38, %rd106;
	mul.wide.s32 	%rd39, %r208, 8;
	add.s64 	%rd40, %rd38, %rd39;
	ld.global.f64 	%fd59, [%rd40];
	st.volatile.shared.f64 	[%r12], %fd59;
	bra.uni 	$L__BB10_41;
$L__BB10_40:
	mov.b64 	%rd37, 0;
	st.volatile.shared.u64 	[%r12], %rd37;
$L__BB10_41:
	bar.sync 	0;
	shl.b32 	%r209, %r1, 3;
	mov.u32 	%r210, _ZZN5spral5ssids25cu_multinode_solve_n_16x2IdEEviPdS2_S2_S2_P15node_solve_dataIT_EiE2as;
	add.s32 	%r211, %r210, %r209;
	ld.volatile.shared.f64 	%fd60, [%r211];
	shl.b32 	%r212, %r2, 5;
	mov.u32 	%r213, _ZZN5spral5ssids25cu_multinode_solve_n_16x2IdEEviPdS2_S2_S2_P15node_solve_dataIT_EiE2bs;
	add.s32 	%r214, %r213, %r212;
	ld.volatile.shared.f64 	%fd61, [%r214];
	fma.rn.f64 	%fd62, %fd60, %fd61, %fd267;
	ld.volatile.shared.f64 	%fd63, [%r211+128];
	ld.volatile.shared.f64 	%fd64, [%r214];
	fma.rn.f64 	%fd65, %fd63, %fd64, %fd266;
	ld.volatile.shared.f64 	%fd66, [%r211+256];
	ld.volatile.shared.f64 	%fd67, [%r214];
	fma.rn.f64 	%fd68, %fd66, %fd67, %fd265;
	ld.volatile.shared.f64 	%fd69, [%r211+384];
	ld.volatile.shared.f64 	%fd70, [%r214];
	fma.rn.f64 	%fd71, %fd69, %fd70, %fd264;
	ld.volatile.shared.f64 	%fd72, [%r211+512];
	ld.volatile.shared.f64 	%fd73, [%r214+8];
	fma.rn.f64 	%fd74, %fd72, %fd73, %fd62;
	ld.volatile.shared.f64 	%fd75, [%r211+640];
	ld.volatile.shared.f64 	%fd76, [%r214+8];
	fma.rn.f64 	%fd77, %fd75, %fd76, %fd65;
	ld.volatile.shared.f64 	%fd78, [%r211+768];
	ld.volatile.shared.f64 	%fd79, [%r214+8];
	fma.rn.f64 	%fd80, %fd78, %fd79, %fd68;
	ld.volatile.shared.f64 	%fd81, [%r211+896];
	ld.volatile.shared.f64 	%fd82, [%r214+8];
	fma.rn.f64 	%fd83, %fd81, %fd82, %fd71;
	ld.volatile.shared.f64 	%fd84, [%r211+1024];
	ld.volatile.shared.f64 	%fd85, [%r214+16];
	fma.rn.f64 	%fd86, %fd84, %fd85, %fd74;
	ld.volatile.shared.f64 	%fd87, [%r211+1152];
	ld.volatile.shared.f64 	%fd88, [%r214+16];
	fma.rn.f64 	%fd89, %fd87, %fd88, %fd77;
	ld.volatile.shared.f64 	%fd90, [%r211+1280];
	ld.volatile.shared.f64 	%fd91, [%r214+16];
	fma.rn.f64 	%fd92, %fd90, %fd91, %fd80;
	ld.volatile.shared.f64 	%fd93, [%r211+1408];
	ld.volatile.shared.f64 	%fd94, [%r214+16];
	fma.rn.f64 	%fd95, %fd93, %fd94, %fd83;
	ld.volatile.shared.f64 	%fd96, [%r211+1536];
	ld.volatile.shared.f64 	%fd97, [%r214+24];
	fma.rn.f64 	%fd267, %fd96, %fd97, %fd86;
	ld.volatile.shared.f64 	%fd98, [%r211+1664];
	ld.volatile.shared.f64 	%fd99, [%r214+24];
	fma.rn.f64 	%fd266, %fd98, %fd99, %fd89;
	ld.volatile.shared.f64 	%fd100, [%r211+1792];
	ld.volatile.shared.f64 	%fd101, [%r214+24];
	fma.rn.f64 	%fd265, %fd100, %fd101, %fd92;
	ld.volatile.shared.f64 	%fd102, [%r211+1920];
	ld.volatile.shared.f64 	%fd103, [%r214+24];
	fma.rn.f64 	%fd264, %fd102, %fd103, %fd95;
	ld.volatile.shared.f64 	%fd104, [%r211];
	ld.volatile.shared.f64 	%fd105, [%r214+64];
	fma.rn.f64 	%fd106, %fd104, %fd105, %fd263;
	ld.volatile.shared.f64 	%fd107, [%r211+128];
	ld.volatile.shared.f64 	%fd108, [%r214+64];
	fma.rn.f64 	%fd109, %fd107, %fd108, %fd262;
	ld.volatile.shared.f64 	%fd110, [%r211+256];
	ld.volatile.shared.f64 	%fd111, [%r214+64];
	fma.rn.f64 	%fd112, %fd110, %fd111, %fd261;
	ld.volatile.shared.f64 	%fd113, [%r211+384];
	ld.volatile.shared.f64 	%fd114, [%r214+64];
	fma.rn.f64 	%fd115, %fd113, %fd114, %fd260;
	ld.volatile.shared.f64 	%fd116, [%r211+512];
	ld.volatile.shared.f64 	%fd117, [%r214+72];
	fma.rn.f64 	%fd118, %fd116, %fd117, %fd106;
	ld.volatile.shared.f64 	%fd119, [%r211+640];
	ld.volatile.shared.f64 	%fd120, [%r214+72];
	fma.rn.f64 	%fd121, %fd119, %fd120, %fd109;
	ld.volatile.shared.f64 	%fd122, [%r211+768];
	ld.volatile.shared.f64 	%fd123, [%r214+72];
	fma.rn.f64 	%fd124, %fd122, %fd123, %fd112;
	ld.volatile.shared.f64 	%fd125, [%r211+896];
	ld.volatile.shared.f64 	%fd126, [%r214+72];
	fma.rn.f64 	%fd127, %fd125, %fd126, %fd115;
	ld.volatile.shared.f64 	%fd128, [%r211+1024];
	ld.volatile.shared.f64 	%fd129, [%r214+80];
	fma.rn.f64 	%fd130, %fd128, %fd129, %fd118;
	ld.volatile.shared.f64 	%fd131, [%r211+1152];
	ld.volatile.shared.f64 	%fd132, [%r214+80];
	fma.rn.f64 	%fd133, %fd131, %fd132, %fd121;
	ld.volatile.shared.f64 	%fd134, [%r211+1280];
	ld.volatile.shared.f64 	%fd135, [%r214+80];
	fma.rn.f64 	%fd136, %fd134, %fd135, %fd124;
	ld.volatile.shared.f64 	%fd137, [%r211+1408];
	ld.volatile.shared.f64 	%fd138, [%r214+80];
	fma.rn.f64 	%fd139, %fd137, %fd138, %fd127;
	ld.volatile.shared.f64 	%fd140, [%r211+1536];
	ld.volatile.shared.f64 	%fd141, [%r214+88];
	fma.rn.f64 	%fd263, %fd140, %fd141, %fd130;
	ld.volatile.shared.f64 	%fd142, [%r211+1664];
	ld.volatile.shared.f64 	%fd143, [%r214+88];
	fma.rn.f64 	%fd262, %fd142, %fd143, %fd133;
	ld.volatile.shared.f64 	%fd144, [%r211+1792];
	ld.volatile.shared.f64 	%fd145, [%r214+88];
	fma.rn.f64 	%fd261, %fd144, %fd145, %fd136;
	ld.volatile.shared.f64 	%fd146, [%r211+1920];
	ld.volatile.shared.f64 	%fd147, [%r214+88];
	fma.rn.f64 	%fd260, %fd146, %fd147, %fd139;
	ld.volatile.shared.f64 	%fd148, [%r211];
	ld.volatile.shared.f64 	%fd149, [%r214+128];
	fma.rn.f64 	%fd150, %fd148, %fd149, %fd259;
	ld.volatile.shared.f64 	%fd151, [%r211+128];
	ld.volatile.shared.f64 	%fd152, [%r214+128];
	fma.rn.f64 	%fd153, %fd151, %fd152, %fd258;
	ld.volatile.shared.f64 	%fd154, [%r211+256];
	ld.volatile.shared.f64 	%fd155, [%r214+128];
	fma.rn.f64 	%fd156, %fd154, %fd155, %fd257;
	ld.volatile.shared.f64 	%fd157, [%r211+384];
	ld.volatile.shared.f64 	%fd158, [%r214+128];
	fma.rn.f64 	%fd159, %fd157, %fd158, %fd256;
	ld.volatile.shared.f64 	%fd160, [%r211+512];
	ld.volatile.shared.f64 	%fd161, [%r214+136];
	fma.rn.f64 	%fd162, %fd160, %fd161, %fd150;
	ld.volatile.shared.f64 	%fd163, [%r211+640];
	ld.volatile.shared.f64 	%fd164, [%r214+136];
	fma.rn.f64 	%fd165, %fd163, %fd164, %fd153;
	ld.volatile.shared.f64 	%fd166, [%r211+768];
	ld.volatile.shared.f64 	%fd167, [%r214+136];
	fma.rn.f64 	%fd168, %fd166, %fd167, %fd156;
	ld.volatile.shared.f64 	%fd169, [%r211+896];
	ld.volatile.shared.f64 	%fd170, [%r214+136];
	fma.rn.f64 	%fd171, %fd169, %fd170, %fd159;
	ld.volatile.shared.f64 	%fd172, [%r211+1024];
	ld.volatile.shared.f64 	%fd173, [%r214+144];
	fma.rn.f64 	%fd174, %fd172, %fd173, %fd162;
	ld.volatile.shared.f64 	%fd175, [%r211+1152];
	ld.volatile.shared.f64 	%fd176, [%r214+144];
	fma.rn.f64 	%fd177, %fd175, %fd176, %fd165;
	ld.volatile.shared.f64 	%fd178, [%r211+1280];
	ld.volatile.shared.f64 	%fd179, [%r214+144];
	fma.rn.f64 	%fd180, %fd178, %fd179, %fd168;
	ld.volatile.shared.f64 	%fd181, [%r211+1408];
	ld.volatile.shared.f64 	%fd182, [%r214+144];
	fma.rn.f64 	%fd183, %fd181, %fd182, %fd171;
	ld.volatile.shared.f64 	%fd184, [%r211+1536];
	ld.volatile.shared.f64 	%fd185, [%r214+152];
	fma.rn.f64 	%fd259, %fd184, %fd185, %fd174;
	ld.volatile.shared.f64 	%fd186, [%r211+1664];
	ld.volatile.shared.f64 	%fd187, [%r214+152];
	fma.rn.f64 	%fd258, %fd186, %fd187, %fd177;
	ld.volatile.shared.f64 	%fd188, [%r211+1792];
	ld.volatile.shared.f64 	%fd189, [%r214+152];
	fma.rn.f64 	%fd257, %fd188, %fd189, %fd180;
	ld.volatile.shared.f64 	%fd190, [%r211+1920];
	ld.volatile.shared.f64 	%fd191, [%r214+152];
	fma.rn.f64 	%fd256, %fd190, %fd191, %fd183;
	ld.volatile.shared.f64 	%fd192, [%r211];
	ld.volatile.shared.f64 	%fd193, [%r214+192];
	fma.rn.f64 	%fd194, %fd192, %fd193, %fd255;
	ld.volatile.shared.f64 	%fd195, [%r211+128];
	ld.volatile.shared.f64 	%fd196, [%r214+192];
	fma.rn.f64 	%fd197, %fd195, %fd196, %fd254;
	ld.volatile.shared.f64 	%fd198, [%r211+256];
	ld.volatile.shared.f64 	%fd199, [%r214+192];
	fma.rn.f64 	%fd200, %fd198, %fd199, %fd253;
	ld.volatile.shared.f64 	%fd201, [%r211+384];
	ld.volatile.shared.f64 	%fd202, [%r214+192];
	fma.rn.f64 	%fd203, %fd201, %fd202, %fd252;
	ld.volatile.shared.f64 	%fd204, [%r211+512];
	ld.volatile.shared.f64 	%fd205, [%r214+200];
	fma.rn.f64 	%fd206, %fd204, %fd205, %fd194;
	ld.volatile.shared.f64 	%fd207, [%r211+640];
	ld.volatile.shared.f64 	%fd208, [%r214+200];
	fma.rn.f64 	%fd209, %fd207, %fd208, %fd197;
	ld.volatile.shared.f64 	%fd210, [%r211+768];
	ld.volatile.shared.f64 	%fd211, [%r214+200];
	fma.rn.f64 	%fd212, %fd210, %fd211, %fd200;
	ld.volatile.shared.f64 	%fd213, [%r211+896];
	ld.volatile.shared.f64 	%fd214, [%r214+200];
	fma.rn.f64 	%fd215, %fd213, %fd214, %fd203;
	ld.volatile.shared.f64 	%fd216, [%r211+1024];
	ld.volatile.shared.f64 	%fd217, [%r214+208];
	fma.rn.f64 	%fd218, %fd216, %fd217, %fd206;
	ld.volatile.shared.f64 	%fd219, [%r211+1152];
	ld.volatile.shared.f64 	%fd220, [%r214+208];
	fma.rn.f64 	%fd221, %fd219, %fd220, %fd209;
	ld.volatile.shared.f64 	%fd222, [%r211+1280];
	ld.volatile.shared.f64 	%fd223, [%r214+208];
	fma.rn.f64 	%fd224, %fd222, %fd223, %fd212;
	ld.volatile.shared.f64 	%fd225, [%r211+1408];
	ld.volatile.shared.f64 	%fd226, [%r214+208];
	fma.rn.f64 	%fd227, %fd225, %fd226, %fd215;
	ld.volatile.shared.f64 	%fd228, [%r211+1536];
	ld.volatile.shared.f64 	%fd229, [%r214+216];
	fma.rn.f64 	%fd255, %fd228, %fd229, %fd218;
	ld.volatile.shared.f64 	%fd230, [%r211+1664];
	ld.volatile.shared.f64 	%fd231, [%r214+216];
	fma.rn.f64 	%fd254, %fd230, %fd231, %fd221;
	ld.volatile.shared.f64 	%fd232, [%r211+1792];
	ld.volatile.shared.f64 	%fd233, [%r214+216];
	fma.rn.f64 	%fd253, %fd232, %fd233, %fd224;
	ld.volatile.shared.f64 	%fd234, [%r211+1920];
	ld.volatile.shared.f64 	%fd235, [%r214+216];
	fma.rn.f64 	%fd252, %fd234, %fd235, %fd227;
	bar.sync 	0;
	add.s32 	%r472, %r472, 4;
	ld.volatile.shared.u32 	%r215, [_ZZN5spral5ssids25cu_multinode_solve_n_16x2IdEEviPdS2_S2_S2_P15node_solve_dataIT_EiE1k];
	setp.lt.s32 	%p22, %r472, %r215;
	@%p22 bra 	$L__BB10_5;
$L__BB10_42:
	ld.param.u64 	%rd107, [_ZN5spral5ssids25cu_multinode_solve_n_16x2IdEEviPdS2_S2_S2_P15node_solve_dataIT_Ei_param_3];
	cvta.to.global.u64 	%rd4, %rd107;
	ld.volatile.shared.u32 	%r216, [_ZZN5spral5ssids25cu_multinode_solve_n_16x2IdEEviPdS2_S2_S2_P15node_solve_dataIT_EiE2bx];
	shl.b32 	%r217, %r216, 6;
	add.s32 	%r16, %r1, %r217;
	ld.volatile.shared.u32 	%r218, [_ZZN5spral5ssids25cu_multinode_solve_n_16x2IdEEviPdS2_S2_S2_P15node_solve_dataIT_EiE2by];
	shl.b32 	%r219, %r218, 3;
	add.s32 	%r17, %r2, %r219;
	setp.ge.s32 	%p23, %r17, %r54;
	@%p23 bra 	$L__BB10_47;
	ld.volatile.shared.u32 	%r220, [_ZZN5spral5ssids25cu_multinode_solve_n_16x2IdEEviPdS2_S2_S2_P15node_solve_dataIT_EiE1k];
	setp.ge.s32 	%p24, %r16, %r220;
	@%p24 bra 	$L__BB10_45;
	ld.volatile.shared.u32 	%r228, [_ZZN5spral5ssids25cu_multinode_solve_n_16x2IdEEviPdS2_S2_S2_P15node_solve_dataIT_EiE5off_u];
	add.s32 	%r229, %r228, %r16;
	ld.volatile.shared.u32 	%r230, [_ZZN5spral5ssids25cu_multinode_solve_n_16x2IdEEviPdS2_S2_S2_P15node_solve_dataIT_EiE3ldu];
	mad.lo.s32 	%r231, %r230, %r17, %r229;
	mul.wide.s32 	%rd43, %r231, 8;
	add.s64 	%rd44, %rd4, %rd43;
	st.global.f64 	[%rd44], %fd267;
	bra.uni 	$L__BB10_47;
$L__BB10_45:
	ld.volatile.shared.u32 	%r221, [_ZZN5spral5ssids25cu_multinode_solve_n_16x2IdEEviPdS2_S2_S2_P15node_solve_dataIT_EiE1n];
	setp.ge.s32 	%p25, %r16, %r221;
	@%p25 bra 	$L__BB10_47;
	ld.volatile.shared.u32 	%r222, [_ZZN5spral5ssids25cu_multinode_solve_n_16x2IdEEviPdS2_S2_S2_P15node_solve_dataIT_EiE5off_v];
	add.s32 	%r223, %r222, %r16;
	ld.volatile.shared.u32 	%r224, [_ZZN5spral5ssids25cu_multinode_solve_n_16x2IdEEviPdS2_S2_S2_P15node_solve_dataIT_EiE1k];
	sub.s32 	%r225, %r223, %r224;
	ld.volatile.shared.u32 	%r226, [_ZZN5spral5ssids25cu_multinode_solve_n_16x2IdEEviPdS2_S2_S2_P15node_solve_dataIT_EiE3ldv];
	mad.lo.s32 	%r227, %r226, %r17, %r225;
	mul.wide.s32 	%rd41, %r227, 8;
	add.s64 	%rd42, %rd1, %rd41;
	st.global.f64 	[%rd42], %fd267;
$L__BB10_47:
	ld.volatile.shared.u32 	%r232, [_ZZN5spral5ssids25cu_multinode_solve_n_16x2IdEEviPdS2_S2_S2_P15node_solve_dataIT_EiE2bx];
	shl.b32 	%r233, %r232, 6;
	add.s32 	%r18, %r1, 16;
	add.s32 	%r19, %r18, %r233;
	ld.volatile.shared.u32 	%r234, [_ZZN5spral5ssids25cu_multinode_solve_n_16x2IdEEviPdS2_S2_S2_P15node_solve_dataIT_EiE2by];
	shl.b32 	%r235, %r234, 3;
	add.s32 	%r20, %r2, %r235;
	setp.ge.s32 	%p26, %r20, %r54;
	@%p26 bra 	$L__BB10_52;
	ld.volatile.shared.u32 	%r236, [_ZZN5spral5ssids25cu_multinode_solve_n_16x2IdEEviPdS2_S2_S2_P15node_solve_dataIT_EiE1k];
	setp.lt.s32 	%p27, %r19, %r236;
	@%p27 bra 	$L__BB10_51;
	ld.volatile.shared.u32 	%r237, [_ZZN5spral5ssids25cu_multinode_solve_n_16x2IdEEviPdS2_S2_S2_P15node_solve_dataIT_EiE1n];
	setp.ge.s32 	%p28, %r19, %r237;
	@%p28 bra 	$L__BB10_52;
	ld.volatile.shared.u32 	%r238, [_ZZN5spral5ssids25cu_multinode_solve_n_16x2IdEEviPdS2_S2_S2_P15node_solve_dataIT_EiE5off_v];
	add.s32 	%r239, %r238, %r19;
	ld.volatile.shared.u32 	%r240, [_ZZN5spral5ssids25cu_multinode_solve_n_16x2IdEEviPdS2_S2_S2_P15node_solve_dataIT_EiE1k];
	sub.s32 	%r241, %r239, %r240;
	ld.volatile.shared.u32 	%r242, [_ZZN5spral5ssids25cu_multinode_solve_n_16x2IdEEviPdS2_S2_S2_P15node_solve_dataIT_EiE3ldv];
	mad.lo.s32 	%r243, %r242, %r20, %r241;
	mul.wide.s32 	%rd45, %r243, 8;
	add.s64 	%rd46, %rd1, %rd45;
	st.global.f64 	[%rd46], %fd266;
	bra.uni 	$L__BB10_52;
$L__BB10_51:
	ld.volatile.shared.u32 	%r244, [_ZZN5spral5ssids25cu_multinode_solve_n_16x2IdEEviPdS2_S2_S2_P15node_solve_dataIT_EiE5off_u];
	add.s32 	%r245, %r244, %r19;
	ld.volatile.shared.u32 	%r246, [_ZZN5spral5ssids25cu_multinode_solve_n_16x2IdEEviPdS2_S2_S2_P15node_solve_dataIT_EiE3ldu];
	mad.lo.s32 	%r247, %r246, %r20, %r245;
	mul.wide.s32 	%rd47, %r247, 8;
	add.s64 	%rd48, %rd4, %rd47;
	st.global.f64 	[%rd48], %fd266;
$L__BB10_52:
	ld.volatile.shared.u32 	%r248, [_ZZN5spral5ssids25cu_multinode_solve_n_16x2IdEEviPdS2_S2_S2_P15node_solve_dataIT_EiE2bx];
	shl.b32 	%r249, %r248, 6;
	add.s32 	%r21, %r1, 32;
	add.s32 	%r22, %r21, %r249;
	ld.volatile.shared.u32 	%r250, [_ZZN5spral5ssids25cu_multinode_solve_n_16x2IdEEviPdS2_S2_S2_P15node_solve_dataIT_EiE2by];
	shl.b32 	%r251, %r250, 3;
	add.s32 	%r23, %r2, %r251;
	setp.ge.s32 	%p29, %r23, %r54;
	@%p29 bra 	$L__BB10_57;
	ld.volatile.shared.u32 	%r252, [_ZZN5spral5ssids25cu_multinode_solve_n_16x2IdEEviPdS2_S2_S2_P15node_solve_dataIT_EiE1k];
	setp.lt.s32 	%p30, %r22, %r252;
	@%p30 bra 	$L__BB10_56;
	ld.volatile.shared.u32 	%r253, [_ZZN5spral5ssids25cu_multinode_solve_n_16x2IdEEviPdS2_S2_S2_P15node_solve_dataIT_EiE1n];
	setp.ge.s32 	%p31, %r22, %r253;
	@%p31 bra 	$L__BB10_57;
	ld.volatile.shared.u32 	%r254, [_ZZN5spral5ssids25cu_multinode_solve_n_16x2IdEEviPdS2_S2_S2_P15node_solve_dataIT_EiE5off_v];
	add.s32 	%r255, %r254, %r22;
	ld.volatile.shared.u32 	%r256, [_ZZN5spral5ssids25cu_multinode_solve_n_16x2IdEEviPdS2_S2_S2_P15node_solve_dataIT_EiE1k];
	sub.s32 	%r257, %r255, %r256;
	ld.volatile.shared.u32 	%r258, [_ZZN5spral5ssids25cu_multinode_solve_n_16x2IdEEviPdS2_S2_S2_P15node_solve_dataIT_EiE3ldv];
	mad.lo.s32 	%r259, %r258, %r23, %r257;
	mul.wide.s32 	%rd49, %r259, 8;
	add.s64 	%rd50, %rd1, %rd49;
	st.global.f64 	[%rd50], %fd265;
	bra.uni 	$L__BB10_57;
$L__BB10_56:
	ld.volatile.shared.u32 	%r260, [_ZZN5spral5ssids25cu_multinode_solve_n_16x2IdEEviPdS2_S2_S2_P15node_solve_dataIT_EiE5off_u];
	add.s32 	%r261, %r260, %r22;
	ld.volatile.shared.u32 	%r262, [_ZZN5spral5ssids25cu_multinode_solve_n_16x2IdEEviPdS2_S2_S2_P15node_solve_dataIT_EiE3ldu];
	mad.lo.s32 	%r263, %r262, %r23, %r261;
	mul.wide.s32 	%rd51, %r263, 8;
	add.s64 	%rd52, %rd4, %rd51;
	st.global.f64 	[%rd52], %fd265;
$L__BB10_57:
	ld.volatile.shared.u32 	%r264, [_ZZN5spral5ssids25cu_multinode_solve_n_16x2IdEEviPdS2_S2_S2_P15node_solve_dataIT_EiE2bx];
	shl.b32 	%r265, %r264, 6;
	add.s32 	%r24, %r1, 48;
	add.s32 	%r25, %r24, %r265;
	ld.volatile.shared.u32 	%r266, [_ZZN5spral5ssids25cu_multinode_solve_n_16x2IdEEviPdS2_S2_S2_P15node_solve_dataIT_EiE2by];
	shl.b32 	%r267, %r266, 3;
	add.s32 	%r26, %r2, %r267;
	setp.ge.s32 	%p32, %r26, %r54;
	@%p32 bra 	$L__BB10_62;
	ld.volatile.shared.u32 	%r268, [_ZZN5spral5ssids25cu_multinode_solve_n_16x2IdEEviPdS2_S2_S2_P15node_solve_dataIT_EiE1k];
	setp.lt.s32 	%p33, %r25, %r268;
	@%p33 bra 	$L__BB10_61;
	ld.volatile.shared.u32 	%r269, [_ZZN5spral5ssids25cu_multinode_solve_n_16x2IdEEviPdS2_S2_S2_P15node_solve_dataIT_EiE1n];
	setp.ge.s32 	%p34, %r25, %r269;
	@%p34 bra 	$L__BB10_62;
	ld.volatile.shared.u32 	%r270, [_ZZN5spral5ssids25cu_multinode_solve_n_16x2IdEEviPdS2_S2_S2_P15node_solve_dataIT_EiE5off_v];
	add.s32 	%r271, %r270, %r25;
	ld.volatile.shared.u32 	%r272, [_ZZN5spral5ssids25cu_multinode_solve_n_16x2IdEEviPdS2_S2_S2_P15node_solve_dataIT_EiE1k];
	sub.s32 	%r273, %r271, %r272;
	ld.volatile.shared.u32 	%r274, [_ZZN5spral5ssids25cu_multinode_solve_n_16x2IdEEviPdS2_S2_S2_P15node_solve_dataIT_EiE3ldv];
	mad.lo.s32 	%r275, %r274, %r26, %r273;
	mul.wide.s32 	%rd53, %r275, 8;
	add.s64 	%rd54, %rd1, %rd53;
	st.global.f64 	[%rd54], %fd264;
	bra.uni 	$L__BB10_62;
$L__BB10_61:
	ld.volatile.shared.u32 	%r276, [_ZZN5spral5ssids25cu_multinode_solve_n_16x2IdEEviPdS2_S2_S2_P15node_solve_dataIT_EiE5off_u];
	add.s32 	%r277, %r276, %r25;
	ld.volatile.shared.u32 	%r278, [_ZZN5spral5ssids25cu_multinode_solve_n_16x2IdEEviPdS2_S2_S2_P15node_solve_dataIT_EiE3ldu];
	mad.lo.s32 	%r279, %r278, %r26, %r277;
	mul.wide.s32 	%rd55, %r279, 8;
	add.s64 	%rd56, %rd4, %rd55;
	st.global.f64 	[%rd56], %fd264;
$L__BB10_62:
	add.s32 	%r27, %r2, 2;
	ld.volatile.shared.u32 	%r280, [_ZZN5spral5ssids25cu_multinode_solve_n_16x2IdEEviPdS2_S2_S2_P15node_solve_dataIT_EiE2bx];
	shl.b32 	%r281, %r280, 6;
	add.s32 	%r28, %r1, %r281;
	ld.volatile.shared.u32 	%r282, [_ZZN5spral5ssids25cu_multinode_solve_n_16x2IdEEviPdS2_S2_S2_P15node_solve_dataIT_EiE2by];
	shl.b32 	%r283, %r282, 3;
	add.s32 	%r29, %r27, %r283;
	setp.ge.s32 	%p35, %r29, %r54;
	@%p35 bra 	$L__BB10_67;
	ld.volatile.shared.u32 	%r284, [_ZZN5spral5ssids25cu_multinode_solve_n_16x2IdEEviPdS2_S2_S2_P15node_solve_dataIT_EiE1k];
	setp.lt.s32 	%p36, %r28, %r284;
	@%p36 bra 	$L__BB10_66;
	ld.volatile.shared.u32 	%r285, [_ZZN5spral5ssids25cu_multinode_solve_n_16x2IdEEviPdS2_S2_S2_P15node_solve_dataIT_EiE1n];
	setp.ge.s32 	%p37, %r28, %r285;
	@%p37 bra 	$L__BB10_67;
	ld.volatile.shared.u32 	%r286, [_ZZN5spral5ssids25cu_multinode_solve_n_16x2IdEEviPdS2_S2_S2_P15node_solve_dataIT_EiE5off_v];
	add.s32 	%r287, %r286, %r28;
	ld.volatile.shared.u32 	%r288, [_ZZN5spral5ssids25cu_multinode_solve_n_16x2IdEEviPdS2_S2_S2_P15node_solve_dataIT_EiE1k];
	sub.s32 	%r289, %r287, %r288;
	ld.volatile.shared.u32 	%r290, [_ZZN5spral5ssids25cu_multinode_solve_n_16x2IdEEviPdS2_S2_S2_P15node_solve_dataIT_EiE3ldv];
	mad.lo.s32 	%r291, %r290, %r29, %r289;
	mul.wide.s32 	%rd57, %r291, 8;
	add.s64 	%rd58, %rd1, %rd57;
	st.global.f64 	[%rd58], %fd263;
	bra.uni 	$L__BB10_67;
$L__BB10_66:
	ld.volatile.shared.u32 	%r292, [_ZZN5spral5ssids25cu_multinode_solve_n_16x2IdEEviPdS2_S2_S2_P15node_solve_dataIT_EiE5off_u];
	add.s32 	%r293, %r292, %r28;
	ld.volatile.shared.u32 	%r294, [_ZZN5spral5ssids25cu_multinode_solve_n_16x2IdEEviPdS2_S2_S2_P15node_solve_dataIT_EiE3ldu];
	mad.lo.s32 	%r295, %r294, %r29, %r293;
	mul.wide.s32 	%rd59, %r295, 8;
	add.s64 	%rd60, %rd4, %rd59;
	st.global.f64 	[%rd60], %fd263;
$L__BB10_67:
	ld.volatile.shared.u32 	%r296, [_ZZN5spral5ssids25cu_multinode_solve_n_16x2IdEEviPdS2_S2_S2_P15node_solve_dataIT_EiE2bx];
	shl.b32 	%r297, %r296, 6;
	add.s32 	%r30, %r18, %r297;
	ld.volatile.shared.u32 	%r298, [_ZZN5spral5ssids25cu_multinode_solve_n_16x2IdEEviPdS2_S2_S2_P15node_solve_dataIT_EiE2by];
	shl.b32 	%r299, %r298, 3;
	add.s32 	%r31, %r27, %r299;
	setp.ge.s32 	%p38, %r31, %r54;
	@%p38 bra 	$L__BB10_72;
	ld.volatile.shared.u32 	%r300, [_ZZN5spral5ssids25cu_multinode_solve_n_16x2IdEEviPdS2_S2_S2_P15node_solve_dataIT_EiE1k];
	setp.lt.s32 	%p39, %r30, %r300;
	@%p39 bra 	$L__BB10_71;
	ld.volatile.shared.u32 	%r301, [_ZZN5spral5ssids25cu_multinode_solve_n_16x2IdEEviPdS2_S2_S2_P15node_solve_dataIT_EiE1n];
	setp.ge.s32 	%p40, %r30, %r301;
	@%p40 bra 	$L__BB10_72;
	ld.volatile.shared.u32 	%r302, [_ZZN5spral5ssids25cu_multinode_solve_n_16x2IdEEviPdS2_S2_S2_P15node_solve_dataIT_EiE5off_v];
	add.s32 	%r303, %r302, %r30;
	ld.volatile.shared.u32 	%r304, [_ZZN5spral5ssids25cu_multinode_solve_n_16x2IdEEviPdS2_S2_S2_P15node_solve_dataIT_EiE1k];
	sub.s32 	%r305, %r303, %r304;
	ld.volatile.shared.u32 	%r306, [_ZZN5spral5ssids25cu_multinode_solve_n_16x2IdEEviPdS2_S2_S2_P15node_solve_dataIT_EiE3ldv];
	mad.lo.s32 	%r307, %r306, %r31, %r305;
	mul.wide.s32 	%rd61, %r307, 8;
	add.s64 	%rd62, %rd1, %rd61;
	st.global.f64 	[%rd62], %fd262;
	bra.uni 	$L__BB10_72;
$L__BB10_71:
	ld.volatile.shared.u32 	%r308, [_ZZN5spral5ssids25cu_multinode_solve_n_16x2IdEEviPdS2_S2_S2_P15node_solve_dataIT_EiE5off_u];
	add.s32 	%r309, %r308, %r30;
	ld.volatile.shared.u32 	%r310, [_ZZN5spral5ssids25cu_multinode_solve_n_16x2IdEEviPdS2_S2_S2_P15node_solve_dataIT_EiE3ldu];
	mad.lo.s32 	%r311, %r310, %r31, %r309;
	mul.wide.s32 	%rd63, %r311, 8;
	add.s64 	%rd64, %rd4, %rd63;
	st.global.f64 	[%rd64], %fd262;
$L__BB10_72:
	ld.volatile.shared.u32 	%r312, [_ZZN5spral5ssids25cu_multinode_solve_n_16x2IdEEviPdS2_S2_S2_P15node_solve_dataIT_EiE2bx];
	shl.b32 	%r313, %r312, 6;
	add.s32 	%r32, %r21, %r313;
	ld.volatile.shared.u32 	%r314, [_ZZN5spral5ssids25cu_multinode_solve_n_16x2IdEEviPdS2_S2_S2_P15node_solve_dataIT_EiE2by];
	shl.b32 	%r315, %r314, 3;
	add.s32 	%r33, %r27, %r315;
	setp.ge.s32 	%p41, %r33, %r54;
	@%p41 bra 	$L__BB10_77;
	ld.volatile.shared.u32 	%r316, [_ZZN5spral5ssids25cu_multinode_solve_n_16x2IdEEviPdS2_S2_S2_P15node_solve_dataIT_EiE1k];
	setp.lt.s32 	%p42, %r32, %r316;
	@%p42 bra 	$L__BB10_76;
	ld.volatile.shared.u32 	%r317, [_ZZN5spral5ssids25cu_multinode_solve_n_16x2IdEEviPdS2_S2_S2_P15node_solve_dataIT_EiE1n];
	setp.ge.s32 	%p43, %r32, %r317;
	@%p43 bra 	$L__BB10_77;
	ld.volatile.shared.u32 	%r318, [_ZZN5spral5ssids25cu_multinode_solve_n_16x2IdEEviPdS2_S2_S2_P15node_solve_dataIT_EiE5off_v];
	add.s32 	%r319, %r318, %r32;
	ld.volatile.shared.u32 	%r320, [_ZZN5spral5ssids25cu_multinode_solve_n_16x2IdEEviPdS2_S2_S2_P15node_solve_dataIT_EiE1k];
	sub.s32 	%r321, %r319, %r320;
	ld.volatile.shared.u32 	%r322, [_ZZN5spral5ssids25cu_multinode_solve_n_16x2IdEEviPdS2_S2_S2_P15node_solve_dataIT_EiE3ldv];
	mad.lo.s32 	%r323, %r322, %r33, %r321;
	mul.wide.s32 	%rd65, %r323, 8;
	add.s64 	%rd66, %rd1, %rd65;
	st.global.f64 	[%rd66], %fd261;
	bra.uni 	$L__BB10_77;
$L__BB10_76:
	ld.volatile.shared.u32 	%r324, [_ZZN5spral5ssids25cu_multinode_solve_n_16x2IdEEviPdS2_S2_S2_P15node_solve_dataIT_EiE5off_u];
	add.s32 	%r325, %r324, %r32;
	ld.volatile.shared.u32 	%r326, [_ZZN5spral5ssids25cu_multinode_solve_n_16x2IdEEviPdS2_S2_S2_P15node_solve_dataIT_EiE3ldu];
	mad.lo.s32 	%r327, %r326, %r33, %r325;
	mul.wide.s32 	%rd67, %r327, 8;
	add.s64 	%rd68, %rd4, %rd67;
	st.global.f64 	[%rd68], %fd261;
$L__BB10_77:
	ld.volatile.shared.u32 	%r328, [_ZZN5spral5ssids25cu_multinode_solve_n_16x2IdEEviPdS2_S2_S2_P15node_solve_dataIT_EiE2bx];
	shl.b32 	%r329, %r328, 6;
	add.s32 	%r34, %r24, %r329;
	ld.volatile.shared.u32 	%r330, [_ZZN5spral5ssids25cu_multinode_solve_n_16x2IdEEviPdS2_S2_S2_P15node_solve_dataIT_EiE2by];
	shl.b32 	%r331, %r330, 3;
	add.s32 	%r35, %r27, %r331;
	setp.ge.s32 	%p44, %r35, %r54;
	@%p44 bra 	$L__BB10_82;
	ld.volatile.shared.u32 	%r332, [_ZZN5spral5ssids25cu_multinode_solve_n_16x2IdEEviPdS2_S2_S2_P15node_solve_dataIT_EiE1k];
	setp.lt.s32 	%p45, %r34, %r332;
	@%p45 bra 	$L__BB10_81;
	ld.volatile.shared.u32 	%r333, [_ZZN5spral5ssids25cu_multinode_solve_n_16x2IdEEviPdS2_S2_S2_P15node_solve_dataIT_EiE1n];
	setp.ge.s32 	%p46, %r34, %r333;
	@%p46 bra 	$L__BB10_82;
	ld.volatile.shared.u32 	%r334, [_ZZN5spral5ssids25cu_multinode_solve_n_16x2IdEEviPdS2_S2_S2_P15node_solve_dataIT_EiE5off_v];
	add.s32 	%r335, %r334, %r34;
	ld.volatile.shared.u32 	%r336, [_ZZN5spral5ssids25cu_multinode_solve_n_16x2IdEEviPdS2_S2_S2_P15node_solve_dataIT_EiE1k];
	sub.s32 	%r337, %r335, %r336;
	ld.volatile.shared.u32 	%r338, [_ZZN5spral5ssids25cu_multinode_solve_n_16x2IdEEviPdS2_S2_S2_P15node_solve_dataIT_EiE3ldv];
	mad.lo.s32 	%r339, %r338, %r35, %r337;
	mul.wide.s32 	%rd69, %r339, 8;
	add.s64 	%rd70, %rd1, %rd69;
	st.global.f64 	[%rd70], %fd260;
	bra.uni 	$L__BB10_82;
$L__BB10_81:
	ld.volatile.shared.u32 	%r340, [_ZZN5spral5ssids25cu_multinode_solve_n_16x2IdEEviPdS2_S2_S2_P15node_solve_dataIT_EiE5off_u];
	add.s32 	%r341, %r340, %r34;
	ld.volatile.shared.u32 	%r342, [_ZZN5spral5ssids25cu_multinode_solve_n_16x2IdEEviPdS2_S2_S2_P15node_solve_dataIT_EiE3ldu];
	mad.lo.s32 	%r343, %r342, %r35, %r341;
	mul.wide.s32 	%rd71, %r343, 8;
	add.s64 	%rd72, %rd4, %rd71;
	st.global.f64 	[%rd72], %fd260;
$L__BB10_82:
	add.s32 	%r36, %r2, 4;
	ld.volatile.shared.u32 	%r344, [_ZZN5spral5ssids25cu_multinode_solve_n_16x2IdEEviPdS2_S2_S2_P15node_solve_dataIT_EiE2bx];
	shl.b32 	%r345, %r344, 6;
	add.s32 	%r37, %r1, %r345;
	ld.volatile.shared.u32 	%r346, [_ZZN5spral5ssids25cu_multinode_solve_n_16x2IdEEviPdS2_S2_S2_P15node_solve_dataIT_EiE2by];
	shl.b32 	%r347, %r346, 3;
	add.s32 	%r38, %r36, %r347;
	setp.ge.s32 	%p47, %r38, %r54;
	@%p47 bra 	$L__BB10_87;
	ld.volatile.shared.u32 	%r348, [_ZZN5spral5ssids25cu_multinode_solve_n_16x2IdEEviPdS2_S2_S2_P15node_solve_dataIT_EiE1k];
	setp.lt.s32 	%p48, %r37, %r348;
	@%p48 bra 	$L__BB10_86;
	ld.volatile.shared.u32 	%r349, [_ZZN5spral5ssids25cu_multinode_solve_n_16x2IdEEviPdS2_S2_S2_P15node_solve_dataIT_EiE1n];
	setp.ge.s32 	%p49, %r37, %r349;
	@%p49 bra 	$L__BB10_87;
	ld.volatile.shared.u32 	%r350, [_ZZN5spral5ssids25cu_multinode_solve_n_16x2IdEEviPdS2_S2_S2_P15node_solve_dataIT_EiE5off_v];
	add.s32 	%r351, %r350, %r37;
	ld.volatile.shared.u32 	%r352, [_ZZN5spral5ssids25cu_multinode_solve_n_16x2IdEEviPdS2_S2_S2_P15node_solve_dataIT_EiE1k];
	sub.s32 	%r353, %r351, %r352;
	ld.volatile.shared.u32 	%r354, [_ZZN5spral5ssids25cu_multinode_solve_n_16x2IdEEviPdS2_S2_S2_P15node_solve_dataIT_EiE3ldv];
	mad.lo.s32 	%r355, %r354, %r38, %r353;
	mul.wide.s32 	%rd73, %r355, 8;
	add.s64 	%rd74, %rd1, %rd73;
	st.global.f64 	[%rd74], %fd259;
	bra.uni 	$L__BB10_87;
$L__BB10_86:
	ld.volatile.shared.u32 	%r356, [_ZZN5spral5ssids25cu_multinode_solve_n_16x2IdEEviPdS2_S2_S2_P15node_solve_dataIT_EiE5off_u];
	add.s32 	%r357, %r356, %r37;
	ld.volatile.shared.u32 	%r358, [_ZZN5spral5ssids25cu_multinode_solve_n_16x2IdEEviPdS2_S2_S2_P15node_solve_dataIT_EiE3ldu];
	mad.lo.s32 	%r359, %r358, %r38, %r357;
	mul.wide.s32 	%rd75, %r359, 8;
	add.s64 	%rd76, %rd4, %rd75;
	st.global.f64 	[%rd76], %fd259;
$L__BB10_87:
	ld.volatile.shared.u32 	%r360, [_ZZN5spral5ssids25cu_multinode_solve_n_16x2IdEEviPdS2_S2_S2_P15node_solve_dataIT_EiE2bx];
	shl.b32 	%r361, %r360, 6;
	add.s32 	%r39, %r18, %r361;
	ld.volatile.shared.u32 	%r362, [_ZZN5spral5ssids25cu_multinode_solve_n_16x2IdEEviPdS2_S2_S2_P15node_solve_dataIT_EiE2by];
	shl.b32 	%r363, %r362, 3;
	add.s32 	%r40, %r36, %r363;
	setp.ge.s32 	%p50, %r40, %r54;
	@%p50 bra 	$L__BB10_92;
	ld.volatile.shared.u32 	%r364, [_ZZN5spral5ssids25cu_multinode_solve_n_16x2IdEEviPdS2_S2_S2_P15node_solve_dataIT_EiE1k];
	setp.lt.s32 	%p51, %r39, %r364;
	@%p51 bra 	$L__BB10_91;
	ld.volatile.shared.u32 	%r365, [_ZZN5spral5ssids25cu_multinode_solve_n_16x2IdEEviPdS2_S2_S2_P15node_solve_dataIT_EiE1n];
	setp.ge.s32 	%p52, %r39, %r365;
	@%p52 bra 	$L__BB10_92;
	ld.volatile.shared.u32 	%r366, [_ZZN5spral5ssids25cu_multinode_solve_n_16x2IdEEviPdS2_S2_S2_P15node_solve_dataIT_EiE5off_v];
	add.s32 	%r367, %r366, %r39;
	ld.volatile.shared.u32 	%r368, [_ZZN5spral5ssids25cu_multinode_solve_n_16x2IdEEviPdS2_S2_S2_P15node_solve_dataIT_EiE1k];
	sub.s32 	%r369, %r367, %r368;
	ld.volatile.shared.u32 	%r370, [_ZZN5spral5ssids25cu_multinode_solve_n_16x2IdEEviPdS2_S2_S2_P15node_solve_dataIT_EiE3ldv];
	mad.lo.s32 	%r371, %r370, %r40, %r369;
	mul.wide.s32 	%rd77, %r371, 8;
	add.s64 	%rd78, %rd1, %rd77;
	st.global.f64 	[%rd78], %fd258;
	bra.uni 	$L__BB10_92;
$L__BB10_91:
	ld.volatile.shared.u32 	%r372, [_ZZN5spral5ssids25cu_multinode_solve_n_16x2IdEEviPdS2_S2_S2_P15node_solve_dataIT_EiE5off_u];
	add.s32 	%r373, %r372, %r39;
	ld.volatile.shared.u32 	%r374, [_ZZN5spral5ssids25cu_multinode_solve_n_16x2IdEEviPdS2_S2_S2_P15node_solve_dataIT_EiE3ldu];
	mad.lo.s32 	%r375, %r374, %r40, %r373;
	mul.wide.s32 	%rd79, %r375, 8;
	add.s64 	%rd80, %rd4, %rd79;
	st.global.f64 	[%rd80], %fd258;
$L__BB10_92:
	ld.volatile.shared.u32 	%r376, [_ZZN5spral5ssids25cu_multinode_solve_n_16x2IdEEviPdS2_S2_S2_P15node_solve_dataIT_EiE2bx];
	shl.b32 	%r377, %r376, 6;
	add.s32 	%r41, %r21, %r377;
	ld.volatile.shared.u32 	%r378, [_ZZN5spral5ssids25cu_multinode_solve_n_16x2IdEEviPdS2_S2_S2_P15node_solve_dataIT_EiE2by];
	shl.b32 	%r379, %r378, 3;
	add.s32 	%r42, %r36, %r379;
	setp.ge.s32 	%p53, %r42, %r54;
	@%p53 bra 	$L__BB10_97;
	ld.volatile.shared.u32 	%r380, [_ZZN5spral5ssids25cu_multinode_solve_n_16x2IdEEviPdS2_S2_S2_P15node_solve_dataIT_EiE1k];
	setp.lt.s32 	%p54, %r41, %r380;
	@%p54 bra 	$L__BB10_96;
	ld.volatile.shared.u32 	%r381, [_ZZN5spral5ssids25cu_multinode_solve_n_16x2IdEEviPdS2_S2_S2_P15node_solve_dataIT_EiE1n];
	setp.ge.s32 	%p55, %r41, %r381;
	@%p55 bra 	$L__BB10_97;
	ld.volatile.shared.u32 	%r382, [_ZZN5spral5ssids25cu_multinode_solve_n_16x2IdEEviPdS2_S2_S2_P15node_solve_dataIT_EiE5off_v];
	add.s32 	%r383, %r382, %r41;
	ld.volatile.shared.u32 	%r384, [_ZZN5spral5ssids25cu_multinode_solve_n_16x2IdEEviPdS2_S2_S2_P15node_solve_dataIT_EiE1k];
	sub.s32 	%r385, %r383, %r384;
	ld.volatile.shared.u32 	%r386, [_ZZN5spral5ssids25cu_multinode_solve_n_16x2IdEEviPdS2_S2_S2_P15node_solve_dataIT_EiE3ldv];
	mad.lo.s32 	%r387, %r386, %r42, %r385;
	mul.wide.s32 	%rd81, %r387, 8;
	add.s64 	%rd82, %rd1, %rd81;
	st.global.f64 	[%rd82], %fd257;
	bra.uni 	$L__BB10_97;
$L__BB10_96:
	ld.volatile.shared.u32 	%r388, [_ZZN5spral5ssids25cu_multinode_solve_n_16x2IdEEviPdS2_S2_S2_P15node_solve_dataIT_EiE5off_u];
	add.s32 	%r389, %r388, %r41;
	ld.volatile.shared.u32 	%r390, [_ZZN5spral5ssids25cu_multinode_solve_n_16x2IdEEviPdS2_S2_S2_P15node_solve_dataIT_EiE3ldu];
	mad.lo.s32 	%r391, %r390, %r42, %r389;
	mul.wide.s32 	%rd83, %r391, 8;
	add.s64 	%rd84, %rd4, %rd83;
	st.global.f64 	[%rd84], %fd257;
$L__BB10_97:
	ld.volatile.shared.u32 	%r392, [_ZZN5spral5ssids25cu_multinode_solve_n_16x2IdEEviPdS2_S2_S2_P15node_solve_dataIT_EiE2bx];
	shl.b32 	%r393, %r392, 6;
	add.s32 	%r43, %r24, %r393;
	ld.volatile.shared.u32 	%r394, [_ZZN5spral5ssids25cu_multinode_solve_n_16x2IdEEviPdS2_S2_S2_P15node_solve_dataIT_EiE2by];
	shl.b32 	%r395, %r394, 3;
	add.s32 	%r44, %r36, %r395;
	setp.ge.s32 	%p56, %r44, %r54;
	@%p56 bra 	$L__BB10_102;
	ld.volatile.shared.u32 	%r396, [_ZZN5spral5ssids25cu_multinode_solve_n_16x2IdEEviPdS2_S2_S2_P15node_solve_dataIT_EiE1k];
	setp.lt.s32 	%p57, %r43, %r396;
	@%p57 bra 	$L__BB10_101;
	ld.volatile.shared.u32 	%r397, [_ZZN5spral5ssids25cu_multinode_solve_n_16x2IdEEviPdS2_S2_S2_P15node_solve_dataIT_EiE1n];
	setp.ge.s32 	%p58, %r43, %r397;
	@%p58 bra 	$L__BB10_102;
	ld.volatile.shared.u32 	%r398, [_ZZN5spral5ssids25cu_multinode_solve_n_16x2IdEEviPdS2_S2_S2_P15node_solve_dataIT_EiE5off_v];
	add.s32 	%r399, %r398, %r43;
	ld.volatile.shared.u32 	%r400, [_ZZN5spral5ssids25cu_multinode_solve_n_16x2IdEEviPdS2_S2_S2_P15node_solve_dataIT_EiE1k];
	sub.s32 	%r401, %r399, %r400;
	ld.volatile.shared.u32 	%r402, [_ZZN5spral5ssids25cu_multinode_solve_n_16x2IdEEviPdS2_S2_S2_P15node_solve_dataIT_EiE3ldv];
	mad.lo.s32 	%r403, %r402, %r44, %r401;
	mul.wide.s32 	%rd85, %r403, 8;
	add.s64 	%rd86, %rd1, %rd85;
	st.global.f64 	[%rd86], %fd256;
	bra.uni 	$L__BB10_102;
$L__BB10_101:
	ld.volatile.shared.u32 	%r404, [_ZZN5spral5ssids25cu_multinode_solve_n_16x2IdEEviPdS2_S2_S2_P15node_solve_dataIT_EiE5off_u];
	add.s32 	%r405, %r404, %r43;
	ld.volatile.shared.u32 	%r406, [_ZZN5spral5ssids25cu_multinode_solve_n_16x2IdEEviPdS2_S2_S2_P15node_solve_dataIT_EiE3ldu];
	mad.lo.s32 	%r407, %r406, %r44, %r405;
	mul.wide.s32 	%rd87, %r407, 8;
	add.s64 	%rd88, %rd4, %rd87;
	st.global.f64 	[%rd88], %fd256;
$L__BB10_102:
	add.s32 	%r45, %r2, 6;
	ld.volatile.shared.u32 	%r408, [_ZZN5spral5ssids25cu_multinode_solve_n_16x2IdEEviPdS2_S2_S2_P15node_solve_dataIT_EiE2bx];
	shl.b32 	%r409, %r408, 6;
	add.s32 	%r46, %r1, %r409;
	ld.volatile.shared.u32 	%r410, [_ZZN5spral5ssids25cu_multinode_solve_n_16x2IdEEviPdS2_S2_S2_P15node_solve_dataIT_EiE2by];
	shl.b32 	%r411, %r410, 3;
	add.s32 	%r47, %r45, %r411;
	setp.ge.s32 	%p59, %r47, %r54;
	@%p59 bra 	$L__BB10_107;
	ld.volatile.shared.u32 	%r412, [_ZZN5spral5ssids25cu_multinode_solve_n_16x2IdEEviPdS2_S2_S2_P15node_solve_dataIT_EiE1k];
	setp.lt.s32 	%p60, %r46, %r412;
	@%p60 bra 	$L__BB10_106;
	ld.volatile.shared.u32 	%r413, [_ZZN5spral5ssids25cu_multinode_solve_n_16x2IdEEviPdS2_S2_S2_P15node_solve_dataIT_EiE1n];
	setp.ge.s32 	%p61, %r46, %r413;
	@%p61 bra 	$L__BB10_107;
	ld.volatile.shared.u32 	%r414, [_ZZN5spral5ssids25cu_multinode_solve_n_16x2IdEEviPdS2_S2_S2_P15node_solve_dataIT_EiE5off_v];
	add.s32 	%r415, %r414, %r46;
	ld.volatile.shared.u32 	%r416, [_ZZN5spral5ssids25cu_multinode_solve_n_16x2IdEEviPdS2_S2_S2_P15node_solve_dataIT_EiE1k];
	sub.s32 	%r417, %r415, %r416;
	ld.volatile.shared.u32 	%r418, [_ZZN5spral5ssids25cu_multinode_solve_n_16x2IdEEviPdS2_S2_S2_P15node_solve_dataIT_EiE3ldv];
	mad.lo.s32 	%r419, %r418, %r47, %r417;
	mul.wide.s32 	%rd89, %r419, 8;
	add.s64 	%rd90, %rd1, %rd89;
	st.global.f64 	[%rd90], %fd255;
	bra.uni 	$L__BB10_107;
$L__BB10_106:
	ld.volatile.shared.u32 	%r420, [_ZZN5spral5ssids25cu_multinode_solve_n_16x2IdEEviPdS2_S2_S2_P15node_solve_dataIT_EiE5off_u];
	add.s32 	%r421, %r420, %r46;
	ld.volatile.shared.u32 	%r422, [_ZZN5spral5ssids25cu_multinode_solve_n_16x2IdEEviPdS2_S2_S2_P15node_solve_dataIT_EiE3ldu];
	mad.lo.s32 	%r423, %r422, %r47, %r421;
	mul.wide.s32 	%rd91, %r423, 8;
	add.s64 	%rd92, %rd4, %rd91;
	st.global.f64 	[%rd92], %fd255;
$L__BB10_107:
	ld.volatile.shared.u32 	%r424, [_ZZN5spral5ssids25cu_multinode_solve_n_16x2IdEEviPdS2_S2_S2_P15node_solve_dataIT_EiE2bx];
	shl.b32 	%r425, %r424, 6;
	add.s32 	%r48, %r18, %r425;
	ld.volatile.shared.u32 	%r426, [_ZZN5spral5ssids25cu_multinode_solve_n_16x2IdEEviPdS2_S2_S2_P15node_solve_dataIT_EiE2by];
	shl.b32 	%r427, %r426, 3;
	add.s32 	%r49, %r45, %r427;
	setp.ge.s32 	%p62, %r49, %r54;
	@%p62 bra 	$L__BB10_112;
	ld.volatile.shared.u32 	%r428, [_ZZN5spral5ssids25cu_multinode_solve_n_16x2IdEEviPdS2_S2_S2_P15node_solve_dataIT_EiE1k];
	setp.lt.s32 	%p63, %r48, %r428;
	@%p63 bra 	$L__BB10_111;
	ld.volatile.shared.u32 	%r429, [_ZZN5spral5ssids25cu_multinode_solve_n_16x2IdEEviPdS2_S2_S2_P15node_solve_dataIT_EiE1n];
	setp.ge.s32 	%p64, %r48, %r429;
	@%p64 bra 	$L__BB10_112;
	ld.volatile.shared.u32 	%r430, [_ZZN5spral5ssids25cu_multinode_solve_n_16x2IdEEviPdS2_S2_S2_P15node_solve_dataIT_EiE5off_v];
	add.s32 	%r431, %r430, %r48;
	ld.volatile.shared.u32 	%r432, [_ZZN5spral5ssids25cu_multinode_solve_n_16x2IdEEviPdS2_S2_S2_P15node_solve_dataIT_EiE1k];
	sub.s32 	%r433, %r431, %r432;
	ld.volatile.shared.u32 	%r434, [_ZZN5spral5ssids25cu_multinode_solve_n_16x2IdEEviPdS2_S2_S2_P15node_solve_dataIT_EiE3ldv];
	mad.lo.s32 	%r435, %r434, %r49, %r433;
	mul.wide.s32 	%rd93, %r435, 8;
	add.s64 	%rd94, %rd1, %rd93;
	st.global.f64 	[%rd94], %fd254;
	bra.uni 	$L__BB10_112;
$L__BB10_111:
	ld.volatile.shared.u32 	%r436, [_ZZN5spral5ssids25cu_multinode_solve_n_16x2IdEEviPdS2_S2_S2_P15node_solve_dataIT_EiE5off_u];
	add.s32 	%r437, %r436, %r48;
	ld.volatile.shared.u32 	%r438, [_ZZN5spral5ssids25cu_multinode_solve_n_16x2IdEEviPdS2_S2_S2_P15node_solve_dataIT_EiE3ldu];
	mad.lo.s32 	%r439, %r438, %r49, %r437;
	mul.wide.s32 	%rd95, %r439, 8;
	add.s64 	%rd96, %rd4, %rd95;
	st.global.f64 	[%rd96], %fd254;
$L__BB10_112:
	ld.volatile.shared.u32 	%r440, [_ZZN5spral5ssids25cu_multinode_solve_n_16x2IdEEviPdS2_S2_S2_P15node_solve_dataIT_EiE2bx];
	shl.b32 	%r441, %r440, 6;
	add.s32 	%r50, %r21, %r441;
	ld.volatile.shared.u32 	%r442, [_ZZN5spral5ssids25cu_multinode_solve_n_16x2IdEEviPdS2_S2_S2_P15node_solve_dataIT_EiE2by];
	shl.b32 	%r443, %r442, 3;
	add.s32 	%r51, %r45, %r443;
	setp.ge.s32 	%p65, %r51, %r54;
	@%p65 bra 	$L__BB10_117;
	ld.volatile.shared.u32 	%r444, [_ZZN5spral5ssids25cu_multinode_solve_n_16x2IdEEviPdS2_S2_S2_P15node_solve_dataIT_EiE1k];
	setp.lt.s32 	%p66, %r50, %r444;
	@%p66 bra 	$L__BB10_116;
	ld.volatile.shared.u32 	%r445, [_ZZN5spral5ssids25cu_multinode_solve_n_16x2IdEEviPdS2_S2_S2_P15node_solve_dataIT_EiE1n];
	setp.ge.s32 	%p67, %r50, %r445;
	@%p67 bra 	$L__BB10_117;
	ld.volatile.shared.u32 	%r446, [_ZZN5spral5ssids25cu_multinode_solve_n_16x2IdEEviPdS2_S2_S2_P15node_solve_dataIT_EiE5off_v];
	add.s32 	%r447, %r446, %r50;
	ld.volatile.shared.u32 	%r448, [_ZZN5spral5ssids25cu_multinode_solve_n_16x2IdEEviPdS2_S2_S2_P15node_solve_dataIT_EiE1k];
	sub.s32 	%r449, %r447, %r448;
	ld.volatile.shared.u32 	%r450, [_ZZN5spral5ssids25cu_multinode_solve_n_16x2IdEEviPdS2_S2_S2_P15node_solve_dataIT_EiE3ldv];
	mad.lo.s32 	%r451, %r450, %r51, %r449;
	mul.wide.s32 	%rd97, %r451, 8;
	add.s64 	%rd98, %rd1, %rd97;
	st.global.f64 	[%rd98], %fd253;
	bra.uni 	$L__BB10_117;
$L__BB10_116:
	ld.volatile.shared.u32 	%r452, [_ZZN5spral5ssids25cu_multinode_solve_n_16x2IdEEviPdS2_S2_S2_P15node_solve_dataIT_EiE5off_u];
	add.s32 	%r453, %r452, %r50;
	ld.volatile.shared.u32 	%r454, [_ZZN5spral5ssids25cu_multinode_solve_n_16x2IdEEviPdS2_S2_S2_P15node_solve_dataIT_EiE3ldu];
	mad.lo.s32 	%r455, %r454, %r51, %r453;
	mul.wide.s32 	%rd99, %r455, 8;
	add.s64 	%rd100, %rd4, %rd99;
	st.global.f64 	[%rd100], %fd253;
$L__BB10_117:
	ld.volatile.shared.u32 	%r456, [_ZZN5spral5ssids25cu_multinode_solve_n_16x2IdEEviPdS2_S2_S2_P15node_solve_dataIT_EiE2bx];
	shl.b32 	%r457, %r456, 6;
	add.s32 	%r52, %r24, %r457;
	ld.volatile.shared.u32 	%r458, [_ZZN5spral5ssids25cu_multinode_solve_n_16x2IdEEviPdS2_S2_S2_P15node_solve_dataIT_EiE2by];
	shl.b32 	%r459, %r458, 3;
	add.s32 	%r53, %r45, %r459;
	setp.ge.s32 	%p68, %r53, %r54;
	@%p68 bra 	$L__BB10_122;
	ld.volatile.shared.u32 	%r460, [_ZZN5spral5ssids25cu_multinode_solve_n_16x2IdEEviPdS2_S2_S2_P15node_solve_dataIT_EiE1k];
	setp.lt.s32 	%p69, %r52, %r460;
	@%p69 bra 	$L__BB10_121;
	ld.volatile.shared.u32 	%r461, [_ZZN5spral5ssids25cu_multinode_solve_n_16x2IdEEviPdS2_S2_S2_P15node_solve_dataIT_EiE1n];
	setp.ge.s32 	%p70, %r52, %r461;
	@%p70 bra 	$L__BB10_122;
	ld.volatile.shared.u32 	%r462, [_ZZN5spral5ssids25cu_multinode_solve_n_16x2IdEEviPdS2_S2_S2_P15node_solve_dataIT_EiE5off_v];
	add.s32 	%r463, %r462, %r52;
	ld.volatile.shared.u32 	%r464, [_ZZN5spral5ssids25cu_multinode_solve_n_16x2IdEEviPdS2_S2_S2_P15node_solve_dataIT_EiE1k];
	sub.s32 	%r465, %r463, %r464;
	ld.volatile.shared.u32 	%r466, [_ZZN5spral5ssids25cu_multinode_solve_n_16x2IdEEviPdS2_S2_S2_P15node_solve_dataIT_EiE3ldv];
	mad.lo.s32 	%r467, %r466, %r53, %r465;
	mul.wide.s32 	%rd101, %r467, 8;
	add.s64 	%rd102, %rd1, %rd101;
	st.global.f64 	[%rd102], %fd252;
	bra.uni 	$L__BB10_122;
$L__BB10_121:
	ld.volatile.shared.u32 	%r468, [_ZZN5spral5ssids25cu_multinode_solve_n_16x2IdEEviPdS2_S2_S2_P15node_solve_dataIT_EiE5off_u];
	add.s32 	%r469, %r468, %r52;
	ld.volatile.shared.u32 	%r470, [_ZZN5spral5ssids25cu_multinode_solve_n_16x2IdEEviPdS2_S2_S2_P15node_solve_dataIT_EiE3ldu];
	mad.lo.s32 	%r471, %r470, %r53, %r469;
	mul.wide.s32 	%rd103, %r471, 8;
	add.s64 	%rd104, %rd4, %rd103;
	st.global.f64 	[%rd104], %fd252;
$L__BB10_122:
	ret;

}
	// .globl	_ZN5spral5ssids27cu_multinode_solve_n_few_64IdLj14EEEvPdS2_S2_S2_P15node_solve_dataIT_Ei
.visible .entry _ZN5spral5ssids27cu_multinode_solve_n_few_64IdLj14EEEvPdS2_S2_S2_P15node_solve_dataIT_Ei(
	.param .u64 .ptr .align 1 _ZN5spral5ssids27cu_multinode_solve_n_few_64IdLj14EEEvPdS2_S2_S2_P15node_solve_dataIT_Ei_param_0,
	.param .u64 .ptr .align 1 _ZN5spral5ssids27cu_multinode_solve_n_few_64IdLj14EEEvPdS2_S2_S2_P15node_solve_dataIT_Ei_param_1,
	.param .u64 .ptr .align 1 _ZN5spral5ssids27cu_multinode_solve_n_few_64IdLj14EEEvPdS2_S2_S2_P15node_solve_dataIT_Ei_param_2,
	.param .u64 .ptr .align 1 _ZN5spral5ssids27cu_multinode_solve_n_few_64IdLj14EEEvPdS2_S2_S2_P15node_solve_dataIT_Ei_param_3,
	.param .u64 .ptr .align 1 _ZN5spral5ssids27cu_multinode_solve_n_few_64IdLj14EEEvPdS2_S2_S2_P15node_solve_dataIT_Ei_param_4,
	.param .u32 _ZN5spral5ssids27cu_multinode_solve_n_few_64IdLj14EEEvPdS2_S2_S2_P15node_solve_dataIT_Ei_param_5
)
{
	.reg .pred 	%p<5>;
	.reg .b32 	%r<33>;
	.reg .b64 	%rd<93>;
	.reg .b64 	%fd<88>;

	ld.param.u64 	%rd16, [_ZN5spral5ssids27cu_multinode_solve_n_few_64IdLj14EEEvPdS2_S2_S2_P15node_solve_dataIT_Ei_param_1];
	ld.param.u64 	%rd19, [_ZN5spral5ssids27cu_multinode_solve_n_few_64IdLj14EEEvPdS2_S2_S2_P15node_solve_dataIT_Ei_param_4];
	ld.param.u32 	%r19, [_ZN5spral5ssids27cu_multinode_solve_n_few_64IdLj14EEEvPdS2_S2_S2_P15node_solve_dataIT_Ei_param_5];
	cvta.to.global.u64 	%rd1, %rd16;
	cvta.to.global.u64 	%rd20, %rd19;
	mov.u32 	%r20, %ctaid.x;
	mul.wide.u32 	%rd21, %r20, 88;
	add.s64 	%rd22, %rd20, %rd21;
	ld.global.v2.u32 	{%r21, %r1}, [%rd22+48];
	ld.global.u32 	%r2, [%rd22+64];
	ld.global.v2.u32 	{%r31, %r3}, [%rd22+72];
	ld.global.u32 	%r5, [%rd22+80];
	ld.global.v2.u32 	{%r6, %r7}, [%rd22+32];
	ld.global.v2.u32 	{%r8, %r9}, [%rd22+40];
	ld.global.u32 	%r22, [%rd22+60];
	mov.u32 	%r23, %tid.x;
	add.s32 	%r24, %r19, %r20;
	sub.s32 	%r25, %r24, %r22;
	shl.b32 	%r26, %r25, 6;
	add.s32 	%r10, %r26, %r23;
	setp.lt.s32 	%p1, %r10, %r21;
	@%p1 bra 	$L__BB11_1;
	bra.uni 	$L__BB11_7;
$L__BB11_1:
	setp.gt.s32 	%p2, %r1, 0;
	mov.f64 	%fd74, 0d0000000000000000;
	mov.f64 	%fd75, %fd74;
	mov.f64 	%fd76, %fd74;
	mov.f64 	%fd77, %fd74;
	mov.f64 	%fd78, %fd74;
	mov.f64 	%fd79, %fd74;
	mov.f64 	%fd80, %fd74;
	mov.f64 	%fd81, %fd74;
	mov.f64 	%fd82, %fd74;
	mov.f64 	%fd83, %fd74;
	mov.f64 	%fd84, %fd74;
	mov.f64 	%fd85, %fd74;
	mov.f64 	%fd86, %fd74;
	mov.f64 	%fd87, %fd74;
	@%p2 bra 	$L__BB11_2;
	bra.uni 	$L__BB11_4;
$L__BB11_2:
	add.s32 	%r32, %r10, %r2;
	mul.wide.s32 	%rd23, %r7, 8;
	add.s64 	%rd2, %rd1, %rd23;
	mul.wide.s32 	%rd24, %r7, 16;
	add.s64 	%rd3, %rd1, %rd24;
	mul.wide.s32 	%rd25, %r7, 24;
	add.s64 	%rd4, %rd1, %rd25;
	mul.wide.s32 	%rd26, %r7, 32;
	add.s64 	%rd5, %rd1, %rd26;
	mul.wide.s32 	%rd27, %r7, 40;
	add.s64 	%rd6, %rd1, %rd27;
	mul.wide.s32 	%rd28, %r7, 48;
	add.s64 	%rd7, %rd1, %rd28;
	mul.wide.s32 	%rd29, %r7, 56;
	add.s64 	%rd8, %rd1, %rd29;
	mul.wide.s32 	%rd30, %r7, 64;
	add.s64 	%rd9, %rd1, %rd30;
	mul.wide.s32 	%rd31, %r7, 72;
	add.s64 	%rd10, %rd1, %rd31;
	mul.wide.s32 	%rd32, %r7, 80;
	add.s64 	%rd11, %rd1, %rd32;
	mul.wide.s32 	%rd33, %r7, 88;
	add.s64 	%rd12, %rd1, %rd33;
	mul.wide.s32 	%rd34, %r7, 96;
	add.s64 	%rd13, %rd1, %rd34;
	mul.wide.s32 	%rd35, %r7, 104;
	add.s64 	%rd14, %rd1, %rd35;
	neg.s32 	%r30, %r1;
	mov.f64 	%fd74, 0d0000000000000000;
	mov.f64 	%fd75, %fd74;
	mov.f64 	%fd76, %fd74;
	mov.f64 	%fd77, %fd74;
	mov.f64 	%fd78, %fd74;
	mov.f64 	%fd79, %fd74;
	mov.f64 	%fd80, %fd74;
	mov.f64 	%fd81, %fd74;
	mov.f64 	%fd82, %fd74;
	mov.f64 	%fd83, %fd74;
	mov.f64 	%fd84, %fd74;
	mov.f64 	%fd85, %fd74;
	mov.f64 	%fd86, %fd74;
	mov.f64 	%fd87, %fd74;
$L__BB11_3:
	ld.param.u64 	%rd90, [_ZN5spral5ssids27cu_multinode_solve_n_few_64IdLj14EEEvPdS2_S2_S2_P15node_solve_dataIT_Ei_param_1];
	ld.param.u64 	%rd89, [_ZN5spral5ssids27cu_multinode_solve_n_few_64IdLj14EEEvPdS2_S2_S2_P15node_solve_dataIT_Ei_param_0];
	mul.wide.s32 	%rd36, %r32, 8;
	cvta.to.global.u64 	%rd37, %rd89;
	add.s64 	%rd38, %rd37, %rd36;
	mul.wide.s32 	%rd39, %r31, 8;
	add.s64 	%rd40, %rd2, %rd39;
	add.s64 	%rd41, %rd3, %rd39;
	add.s64 	%rd42, %rd4, %rd39;
	add.s64 	%rd43, %rd5, %rd39;
	add.s64 	%rd44, %rd6, %rd39;
	add.s64 	%rd45, %rd7, %rd39;
	add.s64 	%rd46, %rd8, %rd39;
	add.s64 	%rd47, %rd9, %rd39;
	add.s64 	%rd48, %rd10, %rd39;
	add.s64 	%rd49, %rd11, %rd39;
	add.s64 	%rd50, %rd12, %rd39;
	add.s64 	%rd51, %rd13, %rd39;
	add.s64 	%rd52, %rd14, %rd39;
	cvta.to.global.u64 	%rd53, %rd90;
	add.s64 	%rd54, %rd53, %rd39;
	ld.global.f64 	%fd45, [%rd38];
	ld.global.f64 	%fd46, [%rd54];
	fma.rn.f64 	%fd87, %fd45, %fd46, %fd87;
	ld.global.f64 	%fd47, [%rd40];
	fma.rn.f64 	%fd86, %fd45, %fd47, %fd86;
	ld.global.f64 	%fd48, [%rd41];
	fma.rn.f64 	%fd85, %fd45, %fd48, %fd85;
	ld.global.f64 	%fd49, [%rd42];
	fma.rn.f64 	%fd84, %fd45, %fd49, %fd84;
	ld.global.f64 	%fd50, [%rd43];
	fma.rn.f64 	%fd83, %fd45, %fd50, %fd83;
	ld.global.f64 	%fd51, [%rd44];
	fma.rn.f64 	%fd82, %fd45, %fd51, %fd82;
	ld.global.f64 	%fd52, [%rd45];
	fma.rn.f64 	%fd81, %fd45, %fd52, %fd81;
	ld.global.f64 	%fd53, [%rd46];
	fma.rn.f64 	%fd80, %fd45, %fd53, %fd80;
	ld.global.f64 	%fd54, [%rd47];
	fma.rn.f64 	%fd79, %fd45, %fd54, %fd79;
	ld.global.f64 	%fd55, [%rd48];
	fma.rn.f64 	%fd78, %fd45, %fd55, %fd78;
	ld.global.f64 	%fd56, [%rd49];
	fma.rn.f64 	%fd77, %fd45, %fd56, %fd77;
	ld.global.f64 	%fd57, [%rd50];
	fma.rn.f64 	%fd76, %fd45, %fd57, %fd76;
	ld.global.f64 	%fd58, [%rd51];
	fma.rn.f64 	%fd75, %fd45, %fd58, %fd75;
	ld.global.f64 	%fd59, [%rd52];
	fma.rn.f64 	%fd74, %fd45, %fd59, %fd74;
	add.s32 	%r32, %r32, %r6;
	add.s32 	%r31, %r31, 1;
	add.s32 	%r30, %r30, 1;
	setp.ne.s32 	%p3, %r30, 0;
	@%p3 bra 	$L__BB11_3;
$L__BB11_4:
	setp.lt.s32 	%p4, %r10, %r1;
	@%p4 bra 	$L__BB11_6;
	ld.param.u64 	%rd92, [_ZN5spral5ssids27cu_multinode_solve_n_few_64IdLj14EEEvPdS2_S2_S2_P15node_solve_dataIT_Ei_param_3];
	sub.s32 	%r27, %r5, %r1;
	add.s32 	%r28, %r27, %r10;
	cvta.to.global.u64 	%rd55, %rd92;
	mul.wide.s32 	%rd56, %r28, 8;
	add.s64 	%rd57, %rd55, %rd56;
	st.global.f64 	[%rd57], %fd87;
	mul.wide.s32 	%rd58, %r9, 8;
	add.s64 	%rd59, %rd57, %rd58;
	st.global.f64 	[%rd59], %fd86;
	add.s64 	%rd60, %rd59, %rd58;
	st.global.f64 	[%rd60], %fd85;
	add.s64 	%rd61, %rd60, %rd58;
	st.global.f64 	[%rd61], %fd84;
	add.s64 	%rd62, %rd61, %rd58;
	st.global.f64 	[%rd62], %fd83;
	add.s64 	%rd63, %rd62, %rd58;
	st.global.f64 	[%rd63], %fd82;
	add.s64 	%rd64, %rd63, %rd58;
	st.global.f64 	[%rd64], %fd81;
	add.s64 	%rd65, %rd64, %rd58;
	st.global.f64 	[%rd65], %fd80;
	add.s64 	%rd66, %rd65, %rd58;
	st.global.f64 	[%rd66], %fd79;
	add.s64 	%rd67, %rd66, %rd58;
	st.global.f64 	[%rd67], %fd78;
	add.s64 	%rd68, %rd67, %rd58;
	st.global.f64 	[%rd68], %fd77;
	add.s64 	%rd69, %rd68, %rd58;
	st.global.f64 	[%rd69], %fd76;
	add.s64 	%rd70, %rd69, %rd58;
	st.global.f64 	[%rd70], %fd75;
	add.s64 	%rd71, %rd70, %rd58;
	st.global.f64 	[%rd71], %fd74;
	bra.uni 	$L__BB11_7;
$L__BB11_6:
	ld.param.u64 	%rd91, [_ZN5spral5ssids27cu_multinode_solve_n_few_64IdLj14EEEvPdS2_S2_S2_P15node_solve_dataIT_Ei_param_2];
	add.s32 	%r29, %r10, %r3;
	cvta.to.global.u64 	%rd72, %rd91;
	mul.wide.s32 	%rd73, %r29, 8;
	add.s64 	%rd74, %rd72, %rd73;
	st.global.f64 	[%rd74], %fd87;
	mul.wide.s32 	%rd75, %r8, 8;
	add.s64 	%rd76, %rd74, %rd75;
	st.global.f64 	[%rd76], %fd86;
	add.s64 	%rd77, %rd76, %rd75;
	st.global.f64 	[%rd77], %fd85;
	add.s64 	%rd78, %rd77, %rd75;
	st.global.f64 	[%rd78], %fd84;
	add.s64 	%rd79, %rd78, %rd75;
	st.global.f64 	[%rd79], %fd83;
	add.s64 	%rd80, %rd79, %rd75;
	st.global.f64 	[%rd80], %fd82;
	add.s64 	%rd81, %rd80, %rd75;
	st.global.f64 	[%rd81], %fd81;
	add.s64 	%rd82, %rd81, %rd75;
	st.global.f64 	[%rd82], %fd80;
	add.s64 	%rd83, %rd82, %rd75;
	st.global.f64 	[%rd83], %fd79;
	add.s64 	%rd84, %rd83, %rd75;
	st.global.f64 	[%rd84], %fd78;
	add.s64 	%rd85, %rd84, %rd75;
	st.global.f64 	[%rd85], %fd77;
	add.s64 	%rd86, %rd85, %rd75;
	st.global.f64 	[%rd86], %fd76;
	add.s64 	%rd87, %rd86, %rd75;
	st.global.f64 	[%rd87], %fd75;
	add.s64 	%rd88, %rd87, %rd75;
	st.global.f64 	[%rd88], %fd74;
$L__BB11_7:
	ret;

}
	// .globl	_ZN5spral5ssids27cu_multinode_solve_n_few_64IdLj13EEEvPdS2_S2_S2_P15node_solve_dataIT_Ei
.visible .entry _ZN5spral5ssids27cu_multinode_solve_n_few_64IdLj13EEEvPdS2_S2_S2_P15node_solve_dataIT_Ei(
	.param .u64 .ptr .align 1 _ZN5spral5ssids27cu_multinode_solve_n_few_64IdLj13EEEvPdS2_S2_S2_P15node_solve_dataIT_Ei_param_0,
	.param .u64 .ptr .align 1 _ZN5spral5ssids27cu_multinode_solve_n_few_64IdLj13EEEvPdS2_S2_S2_P15node_solve_dataIT_Ei_param_1,
	.param .u64 .ptr .align 1 _ZN5spral5ssids27cu_multinode_solve_n_few_64IdLj13EEEvPdS2_S2_S2_P15node_solve_dataIT_Ei_param_2,
	.param .u64 .ptr .align 1 _ZN5spral5ssids27cu_multinode_solve_n_few_64IdLj13EEEvPdS2_S2_S2_P15node_solve_dataIT_Ei_param_3,
	.param .u64 .ptr .align 1 _ZN5spral5ssids27cu_multinode_solve_n_few_64IdLj13EEEvPdS2_S2_S2_P15node_solve_dataIT_Ei_param_4,
	.param .u32 _ZN5spral5ssids27cu_multinode_solve_n_few_64IdLj13EEEvPdS2_S2_S2_P15node_solve_dataIT_Ei_param_5
)
{
	.reg .pred 	%p<5>;
	.reg .b32 	%r<33>;
	.reg .b64 	%rd<88>;
	.reg .b64 	%fd<82>;

	ld.param.u64 	%rd15, [_ZN5spral5ssids27cu_multinode_solve_n_few_64IdLj13EEEvPdS2_S2_S2_P15node_solve_dataIT_Ei_param_1];
	ld.param.u64 	%rd18, [_ZN5spral5ssids27cu_multinode_solve_n_few_64IdLj13EEEvPdS2_S2_S2_P15node_solve_dataIT_Ei_param_4];
	ld.param.u32 	%r19, [_ZN5spral5ssids27cu_multinode_solve_n_few_64IdLj13EEEvPdS2_S2_S2_P15node_solve_dataIT_Ei_param_5];
	cvta.to.global.u64 	%rd1, %rd15;
	cvta.to.global.u64 	%rd19, %rd18;
	mov.u32 	%r20, %ctaid.x;
	mul.wide.u32 	%rd20, %r20, 88;
	add.s64 	%rd21, %rd19, %rd20;
	ld.global.v2.u32 	{%r21, %r1}, [%rd21+48];
	ld.global.u32 	%r2, [%rd21+64];
	ld.global.v2.u32 	{%r31, %r3}, [%rd21+72];
	ld.global.u32 	%r5, [%rd21+80];
	ld.global.v2.u32 	{%r6, %r7}, [%rd21+32];
	ld.global.v2.u32 	{%r8, %r9}, [%rd21+40];
	ld.global.u32 	%r22, [%rd21+60];
	mov.u32 	%r23, %tid.x;
	add.s32 	%r24, %r19, %r20;
	sub.s32 	%r25, %r24, %r22;
	shl.b32 	%r26, %r25, 6;
	add.s32 	%r10, %r26, %r23;
	setp.lt.s32 	%p1, %r10, %r21;
	@%p1 bra 	$L__BB12_1;
	bra.uni 	$L__BB12_7;
$L__BB12_1:
	setp.gt.s32 	%p2, %r1, 0;
	mov.f64 	%fd69, 0d0000000000000000;
	mov.f64 	%fd70, %fd69;
	mov.f64 	%fd71, %fd69;
	mov.f64 	%fd72, %fd69;
	mov.f64 	%fd73, %fd69;
	mov.f64 	%fd74, %fd69;
	mov.f64 	%fd75, %fd69;
	mov.f64 	%fd76, %fd69;
	mov.f64 	%fd77, %fd69;
	mov.f64 	%fd78, %fd69;
	mov.f64 	%fd79, %fd69;
	mov.f64 	%fd80, %fd69;
	mov.f64 	%fd81, %fd69;
	@%p2 bra 	$L__BB12_2;
	bra.uni 	$L__BB12_4;
$L__BB12_2:
	add.s32 	%r32, %r10, %r2;
	mul.wide.s32 	%rd22, %r7, 8;
	add.s64 	%rd2, %rd1, %rd22;
	mul.wide.s32 	%rd23, %r7, 16;
	add.s64 	%rd3, %rd1, %rd23;
	mul.wide.s32 	%rd24, %r7, 24;
	add.s64 	%rd4, %rd1, %rd24;
	mul.wide.s32 	%rd25, %r7, 32;
	add.s64 	%rd5, %rd1, %rd25;
	mul.wide.s32 	%rd26, %r7, 40;
	add.s64 	%rd6, %rd1, %rd26;
	mul.wide.s32 	%rd27, %r7, 48;
	add.s64 	%rd7, %rd1, %rd27;
	mul.wide.s32 	%rd28, %r7, 56;
	add.s64 	%rd8, %rd1, %rd28;
	mul.wide.s32 	%rd29, %r7, 64;
	add.s64 	%rd9, %rd1, %rd29;
	mul.wide.s32 	%rd30, %r7, 72;
	add.s64 	%rd10, %rd1, %rd30;
	mul.wide.s32 	%rd31, %r7, 80;
	add.s64 	%rd11, %rd1, %rd31;
	mul.wide.s32 	%rd32, %r7, 88;
	add.s64 	%rd12, %rd1, %rd32;
	mul.wide.s32 	%rd33, %r7, 96;
	add.s64 	%rd13, %rd1, %rd33;
	neg.s32 	%r30, %r1;
	mov.f64 	%fd69, 0d0000000000000000;
	mov.f64 	%fd70, %fd69;
	mov.f64 	%fd71, %fd69;
	mov.f64 	%fd72, %fd69;
	mov.f64 	%fd73, %fd69;
	mov.f64 	%fd74, %fd69;
	mov.f64 	%fd75, %fd69;
	mov.f64 	%fd76, %fd69;
	mov.f64 	%fd77, %fd69;
	mov.f64 	%fd78, %fd69;
	mov.f64 	%fd79, %fd69;
	mov.f64 	%fd80, %fd69;
	mov.f64 	%fd81, %fd69;
$L__BB12_3:
	ld.param.u64 	%rd85, [_ZN5spral5ssids27cu_multinode_solve_n_few_64IdLj13EEEvPdS2_S2_S2_P15node_solve_dataIT_Ei_param_1];
	ld.param.u64 	%rd84, [_ZN5spral5ssids27cu_multinode_solve_n_few_64IdLj13EEEvPdS2_S2_S2_P15node_solve_dataIT_Ei_param_0];
	mul.wide.s32 	%rd34, %r32, 8;
	cvta.to.global.u64 	%rd35, %rd84;
	add.s64 	%rd36, %rd35, %rd34;
	mul.wide.s32 	%rd37, %r31, 8;
	add.s64 	%rd38, %rd2, %rd37;
	add.s64 	%rd39, %rd3, %rd37;
	add.s64 	%rd40, %rd4, %rd37;
	add.s64 	%rd41, %rd5, %rd37;
	add.s64 	%rd42, %rd6, %rd37;
	add.s64 	%rd43, %rd7, %rd37;
	add.s64 	%rd44, %rd8, %rd37;
	add.s64 	%rd45, %rd9, %rd37;
	add.s64 	%rd46, %rd10, %rd37;
	add.s64 	%rd47, %rd11, %rd37;
	add.s64 	%rd48, %rd12, %rd37;
	add.s64 	%rd49, %rd13, %rd37;
	cvta.to.global.u64 	%rd50, %rd85;
	add.s64 	%rd51, %rd50, %rd37;
	ld.global.f64 	%fd42, [%rd36];
	ld.global.f64 	%fd43, [%rd51];
	fma.rn.f64 	%fd81, %fd42, %fd43, %fd81;
	ld.global.f64 	%fd44, [%rd38];
	fma.rn.f64 	%fd80, %fd42, %fd44, %fd80;
	ld.global.f64 	%fd45, [%rd39];
	fma.rn.f64 	%fd79, %fd42, %fd45, %fd79;
	ld.global.f64 	%fd46, [%rd40];
	fma.rn.f64 	%fd78, %fd42, %fd46, %fd78;
	ld.global.f64 	%fd47, [%rd41];
	fma.rn.f64 	%fd77, %fd42, %fd47, %fd77;
	ld.global.f64 	%fd48, [%rd42];
	fma.rn.f64 	%fd76, %fd42, %fd48, %fd76;
	ld.global.f64 	%fd49, [%rd43];
	fma.rn.f64 	%fd75, %fd42, %fd49, %fd75;
	ld.global.f64 	%fd50, [%rd44];
	fma.rn.f64 	%fd74, %fd42, %fd50, %fd74;
	ld.global.f64 	%fd51, [%rd45];
	fma.rn.f64 	%fd73, %fd42, %fd51, %fd73;
	ld.global.f64 	%fd52, [%rd46];
	fma.rn.f64 	%fd72, %fd42, %fd52, %fd72;
	ld.global.f64 	%fd53, [%rd47];
	fma.rn.f64 	%fd71, %fd42, %fd53, %fd71;
	ld.global.f64 	%fd54, [%rd48];
	fma.rn.f64 	%fd70, %fd42, %fd54, %fd70;
	ld.global.f64 	%fd55, [%rd49];
	fma.rn.f64 	%fd69, %fd42, %fd55, %fd69;
	add.s32 	%r32, %r32, %r6;
	add.s32 	%r31, %r31, 1;
	add.s32 	%r30, %r30, 1;
	setp.ne.s32 	%p3, %r30, 0;
	@%p3 bra 	$L__BB12_3;
$L__BB12_4:
	setp.lt.s32 	%p4, %r10, %r1;
	@%p4 bra 	$L__BB12_6;
	ld.param.u64 	%rd87, [_ZN5spral5ssids27cu_multinode_solve_n_few_64IdLj13EEEvPdS2_S2_S2_P15node_solve_dataIT_Ei_param_3];
	sub.s32 	%r27, %r5, %r1;
	add.s32 	%r28, %r27, %r10;
	cvta.to.global.u64 	%rd52, %rd87;
	mul.wide.s32 	%rd53, %r28, 8;
	add.s64 	%rd54, %rd52, %rd53;
	st.global.f64 	[%rd54], %fd81;
	mul.wide.s32 	%rd55, %r9, 8;
	add.s64 	%rd56, %rd54, %rd55;
	st.global.f64 	[%rd56], %fd80;
	add.s64 	%rd57, %rd56, %rd55;
	st.global.f64 	[%rd57], %fd79;
	add.s64 	%rd58, %rd57, %rd55;
	st.global.f64 	[%rd58], %fd78;
	add.s64 	%rd59, %rd58, %rd55;
	st.global.f64 	[%rd59], %fd77;
	add.s64 	%rd60, %rd59, %rd55;
	st.global.f64 	[%rd60], %fd76;
	add.s64 	%rd61, %rd60, %rd55;
	st.global.f64 	[%rd61], %fd75;
	add.s64 	%rd62, %rd61, %rd55;
	st.global.f64 	[%rd62], %fd74;
	add.s64 	%rd63, %rd62, %rd55;
	st.global.f64 	[%rd63], %fd73;
	add.s64 	%rd64, %rd63, %rd55;
	st.global.f64 	[%rd64], %fd72;
	add.s64 	%rd65, %rd64, %rd55;
	st.global.f64 	[%rd65], %fd71;
	add.s64 	%rd66, %rd65, %rd55;
	st.global.f64 	[%rd66], %fd70;
	add.s64 	%rd67, %rd66, %rd55;
	st.global.f64 	[%rd67], %fd69;
	bra.uni 	$L__BB12_7;
$L__BB12_6:
	ld.param.u64 	%rd86, [_ZN5spral5ssids27cu_multinode_solve_n_few_64IdLj13EEEvPdS2_S2_S2_P15node_solve_dataIT_Ei_param_2];
	add.s32 	%r29, %r10, %r3;
	cvta.to.global.u64 	%rd68, %rd86;
	mul.wide.s32 	%rd69, %r29, 8;
	add.s64 	%rd70, %rd68, %rd69;
	st.global.f64 	[%rd70], %fd81;
	mul.wide.s32 	%rd71, %r8, 8;
	add.s64 	%rd72, %rd70, %rd71;
	st.global.f64 	[%rd72], %fd80;
	add.s64 	%rd73, %rd72, %rd71;
	st.global.f64 	[%rd73], %fd79;
	add.s64 	%rd74, %rd73, %rd71;
	st.global.f64 	[%rd74], %fd78;
	add.s64 	%rd75, %rd74, %rd71;
	st.global.f64 	[%rd75], %fd77;
	add.s64 	%rd76, %rd75, %rd71;
	st.global.f64 	[%rd76], %fd76;
	add.s64 	%rd77, %rd76, %rd71;
	st.global.f64 	[%rd77], %fd75;
	add.s64 	%rd78, %rd77, %rd71;
	st.global.f64 	[%rd78], %fd74;
	add.s64 	%rd79, %rd78, %rd71;
	st.global.f64 	[%rd79], %fd73;
	add.s64 	%rd80, %rd79, %rd71;
	st.global.f64 	[%rd80], %fd72;
	add.s64 	%rd81, %rd80, %rd71;
	st.global.f64 	[%rd81], %fd71;
	add.s64 	%rd82, %rd81, %rd71;
	st.global.f64 	[%rd82], %fd70;
	add.s64 	%rd83, %rd82, %rd71;
	st.global.f64 	[%rd83], %fd69;
$L__BB12_7:
	ret;

}
	// .globl	_ZN5spral5ssids27cu_multinode_solve_n_few_64IdLj12EEEvPdS2_S2_S2_P15node_solve_dataIT_Ei
.visible .entry _ZN5spral5ssids27cu_multinode_solve_n_few_64IdLj12EEEvPdS2_S2_S2_P15node_solve_dataIT_Ei(
	.param .u64 .ptr .align 1 _ZN5spral5ssids27cu_multinode_solve_n_few_64IdLj12EEEvPdS2_S2_S2_P15node_solve_dataIT_Ei_param_0,
	.param .u64 .ptr .align 1 _ZN5spral5ssids27cu_multinode_solve_n_few_64IdLj12EEEvPdS2_S2_S2_P15node_solve_dataIT_Ei_param_1,
	.param .u64 .ptr .align 1 _ZN5spral5ssids27cu_multinode_solve_n_few_64IdLj12EEEvPdS2_S2_S2_P15node_solve_dataIT_Ei_param_2,
	.param .u64 .ptr .align 1 _ZN5spral5ssids27cu_multinode_solve_n_few_64IdLj12EEEvPdS2_S2_S2_P15node_solve_dataIT_Ei_param_3,
	.param .u64 .ptr .align 1 _ZN5spral5ssids27cu_multinode_solve_n_few_64IdLj12EEEvPdS2_S2_S2_P15node_solve_dataIT_Ei_param_4,
	.param .u32 _ZN5spral5ssids27cu_multinode_solve_n_few_64IdLj12EEEvPdS2_S2_S2_P15node_solve_dataIT_Ei_param_5
)
{
	.reg .pred 	%p<8>;
	.reg .b32 	%r<42>;
	.reg .b64 	%rd<83>;
	.reg .b64 	%fd<151>;

	ld.param.u64 	%rd5, [_ZN5spral5ssids27cu_multinode_solve_n_few_64IdLj12EEEvPdS2_S2_S2_P15node_solve_dataIT_Ei_param_4];
	ld.param.u32 	%r21, [_ZN5spral5ssids27cu_multinode_solve_n_few_64IdLj12EEEvPdS2_S2_S2_P15node_solve_dataIT_Ei_param_5];
	cvta.to.global.u64 	%rd6, %rd5;
	mov.u32 	%r22, %ctaid.x;
	mul.wide.u32 	%rd7, %r22, 88;
	add.s64 	%rd8, %rd6, %rd7;
	ld.global.v2.u32 	{%r23, %r1}, [%rd8+48];
	ld.global.u32 	%r2, [%rd8+64];
	ld.global.v2.u32 	{%r3, %r4}, [%rd8+72];
	ld.global.u32 	%r5, [%rd8+80];
	ld.global.v2.u32 	{%r6, %r7}, [%rd8+32];
	ld.global.v2.u32 	{%r8, %r9}, [%rd8+40];
	ld.global.u32 	%r24, [%rd8+60];
	mov.u32 	%r25, %tid.x;
	add.s32 	%r26, %r21, %r22;
	sub.s32 	%r27, %r26, %r24;
	shl.b32 	%r28, %r27, 6;
	add.s32 	%r10, %r28, %r25;
	setp.lt.s32 	%p1, %r10, %r23;
	@%p1 bra 	$L__BB13_1;
	bra.uni 	$L__BB13_10;
$L__BB13_1:
	setp.gt.s32 	%p2, %r1, 0;
	mov.f64 	%fd139, 0d0000000000000000;
	mov.f64 	%fd140, %fd139;
	mov.f64 	%fd141, %fd139;
	mov.f64 	%fd142, %fd139;
	mov.f64 	%fd143, %fd139;
	mov.f64 	%fd144, %fd139;
	mov.f64 	%fd145, %fd139;
	mov.f64 	%fd146, %fd139;
	mov.f64 	%fd147, %fd139;
	mov.f64 	%fd148, %fd139;
	mov.f64 	%fd149, %fd139;
	mov.f64 	%fd150, %fd139;
	@%p2 bra 	$L__BB13_2;
	bra.uni 	$L__BB13_7;
$L__BB13_2:
	add.s32 	%r11, %r10, %r2;
	setp.eq.s32 	%p3, %r1, 1;
	mov.b32 	%r41, 0;
	mov.f64 	%fd139, 0d0000000000000000;
	mov.f64 	%fd140, %fd139;
	mov.f64 	%fd141, %fd139;
	mov.f64 	%fd142, %fd139;
	mov.f64 	%fd143, %fd139;
	mov.f64 	%fd144, %fd139;
	mov.f64 	%fd145, %fd139;
	mov.f64 	%fd146, %fd139;
	mov.f64 	%fd147, %fd139;
	mov.f64 	%fd148, %fd139;
	mov.f64 	%fd149, %fd139;
	mov.f64 	%fd150, %fd139;
	@%p3 bra 	$L__BB13_5;
	and.b32  	%r41, %r1, 2147483646;
	neg.s32 	%r40, %r41;
	mov.f64 	%fd139, 0d0000000000000000;
	mul.wide.s32 	%rd15, %r7, 8;
	mul.wide.s32 	%rd27, %r6, 8;
	shl.b32 	%r31, %r6, 1;
	mov.u32 	%r38, %r3;
	mov.u32 	%r39, %r11;
$L__BB13_4:
	ld.param.u64 	%rd79, [_ZN5spral5ssids27cu_multinode_solve_n_few_64IdLj12EEEvPdS2_S2_S2_P15node_solve_dataIT_Ei_param_1];
	ld.param.u64 	%rd77, [_ZN5spral5ssids27cu_multinode_solve_n_few_64IdLj12EEEvPdS2_S2_S2_P15node_solve_dataIT_Ei_param_0];
	cvta.to.global.u64 	%rd9, %rd77;
	mul.wide.s32 	%rd10, %r39, 8;
	add.s64 	%rd11, %rd9, %rd10;
	ld.global.f64 	%fd64, [%rd11];
	cvta.to.global.u64 	%rd12, %rd79;
	mul.wide.s32 	%rd13, %r38, 8;
	add.s64 	%rd14, %rd12, %rd13;
	ld.global.f64 	%fd65, [%rd14];
	fma.rn.f64 	%fd66, %fd64, %fd65, %fd150;
	add.s64 	%rd16, %rd14, %rd15;
	ld.global.f64 	%fd67, [%rd16];
	fma.rn.f64 	%fd68, %fd64, %fd67, %fd149;
	add.s64 	%rd17, %rd16, %rd15;
	ld.global.f64 	%fd69, [%rd17];
	fma.rn.f64 	%fd70, %fd64, %fd69, %fd148;
	add.s64 	%rd18, %rd17, %rd15;
	ld.global.f64 	%fd71, [%rd18];
	fma.rn.f64 	%fd72, %fd64, %fd71, %fd147;
	add.s64 	%rd19, %rd18, %rd15;
	ld.global.f64 	%fd73, [%rd19];
	fma.rn.f64 	%fd74, %fd64, %fd73, %fd146;
	add.s64 	%rd20, %rd19, %rd15;
	ld.global.f64 	%fd75, [%rd20];
	fma.rn.f64 	%fd76, %fd64, %fd75, %fd145;
	add.s64 	%rd21, %rd20, %rd15;
	ld.global.f64 	%fd77, [%rd21];
	fma.rn.f64 	%fd78, %fd64, %fd77, %fd144;
	add.s64 	%rd22, %rd21, %rd15;
	ld.global.f64 	%fd79, [%rd22];
	fma.rn.f64 	%fd80, %fd64, %fd79, %fd143;
	add.s64 	%rd23, %rd22, %rd15;
	ld.global.f64 	%fd81, [%rd23];
	fma.rn.f64 	%fd82, %fd64, %fd81, %fd142;
	add.s64 	%rd24, %rd23, %rd15;
	ld.global.f64 	%fd83, [%rd24];
	fma.rn.f64 	%fd84, %fd64, %fd83, %fd141;
	add.s64 	%rd25, %rd24, %rd15;
	ld.global.f64 	%fd85, [%rd25];
	fma.rn.f64 	%fd86, %fd64, %fd85, %fd140;
	add.s64 	%rd26, %rd25, %rd15;
	ld.global.f64 	%fd87, [%rd26];
	fma.rn.f64 	%fd88, %fd64, %fd87, %fd139;
	add.s64 	%rd28, %rd11, %rd27;
	ld.global.f64 	%fd89, [%rd28];
	ld.global.f64 	%fd90, [%rd14+8];
	fma.rn.f64 	%fd150, %fd89, %fd90, %fd66;
	ld.global.f64 	%fd91, [%rd16+8];
	fma.rn.f64 	%fd149, %fd89, %fd91, %fd68;
	ld.global.f64 	%fd92, [%rd17+8];
	fma.rn.f64 	%fd148, %fd89, %fd92, %fd70;
	ld.global.f64 	%fd93, [%rd18+8];
	fma.rn.f64 	%fd147, %fd89, %fd93, %fd72;
	ld.global.f64 	%fd94, [%rd19+8];
	fma.rn.f64 	%fd146, %fd89, %fd94, %fd74;
	ld.global.f64 	%fd95, [%rd20+8];
	fma.rn.f64 	%fd145, %fd89, %fd95, %fd76;
	ld.global.f64 	%fd96, [%rd21+8];
	fma.rn.f64 	%fd144, %fd89, %fd96, %fd78;
	ld.global.f64 	%fd97, [%rd22+8];
	fma.rn.f64 	%fd143, %fd89, %fd97, %fd80;
	ld.global.f64 	%fd98, [%rd23+8];
	fma.rn.f64 	%fd142, %fd89, %fd98, %fd82;
	ld.global.f64 	%fd99, [%rd24+8];
	fma.rn.f64 	%fd141, %fd89, %fd99, %fd84;
	ld.global.f64 	%fd100, [%rd25+8];
	fma.rn.f64 	%fd140, %fd89, %fd100, %fd86;
	ld.global.f64 	%fd101, [%rd26+8];
	fma.rn.f64 	%fd139, %fd89, %fd101, %fd88;
	add.s32 	%r40, %r40, 2;
	add.s32 	%r39, %r39, %r31;
	add.s32 	%r38, %r38, 2;
	setp.ne.s32 	%p4, %r40, 0;
	@%p4 bra 	$L__BB13_4;
$L__BB13_5:
	and.b32  	%r32, %r1, 1;
	setp.eq.b32 	%p5, %r32, 1;
	not.pred 	%p6, %p5;
	@%p6 bra 	$L__BB13_7;
	ld.param.u64 	%rd80, [_ZN5spral5ssids27cu_multinode_solve_n_few_64IdLj12EEEvPdS2_S2_S2_P15node_solve_dataIT_Ei_param_1];
	ld.param.u64 	%rd78, [_ZN5spral5ssids27cu_multinode_solve_n_few_64IdLj12EEEvPdS2_S2_S2_P15node_solve_dataIT_Ei_param_0];
	mad.lo.s32 	%r33, %r41, %r6, %r11;
	cvta.to.global.u64 	%rd29, %rd78;
	mul.wide.s32 	%rd30, %r33, 8;
	add.s64 	%rd31, %rd29, %rd30;
	add.s32 	%r34, %r41, %r3;
	ld.global.f64 	%fd102, [%rd31];
	cvta.to.global.u64 	%rd32, %rd80;
	mul.wide.s32 	%rd33, %r34, 8;
	add.s64 	%rd34, %rd32, %rd33;
	ld.global.f64 	%fd103, [%rd34];
	fma.rn.f64 	%fd150, %fd102, %fd103, %fd150;
	mul.wide.s32 	%rd35, %r7, 8;
	add.s64 	%rd36, %rd34, %rd35;
	ld.global.f64 	%fd104, [%rd36];
	fma.rn.f64 	%fd149, %fd102, %fd104, %fd149;
	add.s64 	%rd37, %rd36, %rd35;
	ld.global.f64 	%fd105, [%rd37];
	fma.rn.f64 	%fd148, %fd102, %fd105, %fd148;
	add.s64 	%rd38, %rd37, %rd35;
	ld.global.f64 	%fd106, [%rd38];
	fma.rn.f64 	%fd147, %fd102, %fd106, %fd147;
	add.s64 	%rd39, %rd38, %rd35;
	ld.global.f64 	%fd107, [%rd39];
	fma.rn.f64 	%fd146, %fd102, %fd107, %fd146;
	add.s64 	%rd40, %rd39, %rd35;
	ld.global.f64 	%fd108, [%rd40];
	fma.rn.f64 	%fd145, %fd102, %fd108, %fd145;
	add.s64 	%rd41, %rd40, %rd35;
	ld.global.f64 	%fd109, [%rd41];
	fma.rn.f64 	%fd144, %fd102, %fd109, %fd144;
	add.s64 	%rd42, %rd41, %rd35;
	ld.global.f64 	%fd110, [%rd42];
	fma.rn.f64 	%fd143, %fd102, %fd110, %fd143;
	add.s64 	%rd43, %rd42, %rd35;
	ld.global.f64 	%fd111, [%rd43];
	fma.rn.f64 	%fd142, %fd102, %fd111, %fd142;
	add.s64 	%rd44, %rd43, %rd35;
	ld.global.f64 	%fd112, [%rd44];
	fma.rn.f64 	%fd141, %fd102, %fd112, %fd141;
	add.s64 	%rd45, %rd44, %rd35;
	ld.global.f64 	%fd113, [%rd45];
	fma.rn.f64 	%fd140, %fd102, %fd113, %fd140;
	add.s64 	%rd46, %rd45, %rd35;
	ld.global.f64 	%fd114, [%rd46];
	fma.rn.f64 	%fd139, %fd102, %fd114, %fd139;
$L__BB13_7:
	setp.lt.s32 	%p7, %r10, %r1;
	@%p7 bra 	$L__BB13_9;
	ld.param.u64 	%rd82, [_ZN5spral5ssids27cu_multinode_solve_n_few_64IdLj12EEEvPdS2_S2_S2_P15node_solve_dataIT_Ei_param_3];
	sub.s32 	%r35, %r5, %r1;
	add.s32 	%r36, %r35, %r10;
	cvta.to.global.u64 	%rd47, %rd82;
	mul.wide.s32 	%rd48, %r36, 8;
	add.s64 	%rd49, %rd47, %rd48;
	st.global.f64 	[%rd49], %fd150;
	mul.wide.s32 	%rd50, %r9, 8;
	add.s64 	%rd51, %rd49, %rd50;
	st.global.f64 	[%rd51], %fd149;
	add.s64 	%rd52, %rd51, %rd50;
	st.global.f64 	[%rd52], %fd148;
	add.s64 	%rd53, %rd52, %rd50;
	st.global.f64 	[%rd53], %fd147;
	add.s64 	%rd54, %rd53, %rd50;
	st.global.f64 	[%rd54], %fd146;
	add.s64 	%rd55, %rd54, %rd50;
	st.global.f64 	[%rd55], %fd145;
	add.s64 	%rd56, %rd55, %rd50;
	st.global.f64 	[%rd56], %fd144;
	add.s64 	%rd57, %rd56, %rd50;
	st.global.f64 	[%rd57], %fd143;
	add.s64 	%rd58, %rd57, %rd50;
	st.global.f64 	[%rd58], %fd142;
	add.s64 	%rd59, %rd58, %rd50;
	st.global.f64 	[%rd59], %fd141;
	add.s64 	%rd60, %rd59, %rd50;
	st.global.f64 	[%rd60], %fd140;
	add.s64 	%rd61, %rd60, %rd50;
	st.global.f64 	[%rd61], %fd139;
	bra.uni 	$L__BB13_10;
$L__BB13_9:
	ld.param.u64 	%rd81, [_ZN5spral5ssids27cu_multinode_solve_n_few_64IdLj12EEEvPdS2_S2_S2_P15node_solve_dataIT_Ei_param_2];
	add.s32 	%r37, %r10, %r4;
	cvta.to.global.u64 	%rd62, %rd81;
	mul.wide.s32 	%rd63, %r37, 8;
	add.s64 	%rd64, %rd62, %rd63;
	st.global.f64 	[%rd64], %fd150;
	mul.wide.s32 	%rd65, %r8, 8;
	add.s64 	%rd66, %rd64, %rd65;
	st.global.f64 	[%rd66], %fd149;
	add.s64 	%rd67, %rd66, %rd65;
	st.global.f64 	[%rd67], %fd148;
	add.s64 	%rd68, %rd67, %rd65;
	st.global.f64 	[%rd68], %fd147;
	add.s64 	%rd69, %rd68, %rd65;
	st.global.f64 	[%rd69], %fd146;
	add.s64 	%rd70, %rd69, %rd65;
	st.global.f64 	[%rd70], %fd145;
	add.s64 	%rd71, %rd70, %rd65;
	st.global.f64 	[%rd71], %fd144;
	add.s64 	%rd72, %rd71, %rd65;
	st.global.f64 	[%rd72], %fd143;
	add.s64 	%rd73, %rd72, %rd65;
	st.global.f64 	[%rd73], %fd142;
	add.s64 	%rd74, %rd73, %rd65;
	st.global.f64 	[%rd74], %fd141;
	add.s64 	%rd75, %rd74, %rd65;
	st.global.f64 	[%rd75], %fd140;
	add.s64 	%rd76, %rd75, %rd65;
	st.global.f64 	[%rd76], %fd139;
$L__BB13_10:
	ret;

}
	// .globl	_ZN5spral5ssids27cu_multinode_solve_n_few_64IdLj11EEEvPdS2_S2_S2_P15node_solve_dataIT_Ei
.visible .entry _ZN5spral5ssids27cu_multinode_solve_n_few_64IdLj11EEEvPdS2_S2_S2_P15node_solve_dataIT_Ei(
	.param .u64 .ptr .align 1 _ZN5spral5ssids27cu_multinode_solve_n_few_64IdLj11EEEvPdS2_S2_S2_P15node_solve_dataIT_Ei_param_0,
	.param .u64 .ptr .align 1 _ZN5spral5ssids27cu_multinode_solve_n_few_64IdLj11EEEvPdS2_S2_S2_P15node_solve_dataIT_Ei_param_1,
	.param .u64 .ptr .align 1 _ZN5spral5ssids27cu_multinode_solve_n_few_64IdLj11EEEvPdS2_S2_S2_P15node_solve_dataIT_Ei_param_2,
	.param .u64 .ptr .align 1 _ZN5spral5ssids27cu_multinode_solve_n_few_64IdLj11EEEvPdS2_S2_S2_P15node_solve_dataIT_Ei_param_3,
	.param .u64 .ptr .align 1 _ZN5spral5ssids27cu_multinode_solve_n_few_64IdLj11EEEvPdS2_S2_S2_P15node_solve_dataIT_Ei_param_4,
	.param .u32 _ZN5spral5ssids27cu_multinode_solve_n_few_64IdLj11EEEvPdS2_S2_S2_P15node_solve_dataIT_Ei_param_5
)
{
	.reg .pred 	%p<8>;
	.reg .b32 	%r<42>;
	.reg .b64 	%rd<79>;
	.reg .b64 	%fd<139>;

	ld.param.u64 	%rd5, [_ZN5spral5ssids27cu_multinode_solve_n_few_64IdLj11EEEvPdS2_S2_S2_P15node_solve_dataIT_Ei_param_4];
	ld.param.u32 	%r21, [_ZN5spral5ssids27cu_multinode_solve_n_few_64IdLj11EEEvPdS2_S2_S2_P15node_solve_dataIT_Ei_param_5];
	cvta.to.global.u64 	%rd6, %rd5;
	mov.u32 	%r22, %ctaid.x;
	mul.wide.u32 	%rd7, %r22, 88;
	add.s64 	%rd8, %rd6, %rd7;
	ld.global.v2.u32 	{%r23, %r1}, [%rd8+48];
	ld.global.u32 	%r2, [%rd8+64];
	ld.global.v2.u32 	{%r3, %r4}, [%rd8+72];
	ld.global.u32 	%r5, [%rd8+80];
	ld.global.v2.u32 	{%r6, %r7}, [%rd8+32];
	ld.global.v2.u32 	{%r8, %r9}, [%rd8+40];
	ld.global.u32 	%r24, [%rd8+60];
	mov.u32 	%r25, %tid.x;
	add.s32 	%r26, %r21, %r22;
	sub.s32 	%r27, %r26, %r24;
	shl.b32 	%r28, %r27, 6;
	add.s32 	%r10, %r28, %r25;
	setp.lt.s32 	%p1, %r10, %r23;
	@%p1 bra 	$L__BB14_1;
	bra.uni 	$L__BB14_10;
$L__BB14_1:
	setp.gt.s32 	%p2, %r1, 0;
	mov.f64 	%fd128, 0d0000000000000000;
	mov.f64 	%fd129, %fd128;
	mov.f64 	%fd130, %fd128;
	mov.f64 	%fd131, %fd128;
	mov.f64 	%fd132, %fd128;
	mov.f64 	%fd133, %fd128;
	mov.f64 	%fd134, %fd128;
	mov.f64 	%fd135, %fd128;
	mov.f64 	%fd136, %fd128;
	mov.f64 	%fd137, %fd128;
	mov.f64 	%fd138, %fd128;
	@%p2 bra 	$L__BB14_2;
	bra.uni 	$L__BB14_7;
$L__BB14_2:
	add.s32 	%r11, %r10, %r2;
	setp.eq.s32 	%p3, %r1, 1;
	mov.b32 	%r41, 0;
	mov.f64 	%fd128, 0d0000000000000000;
	mov.f64 	%fd129, %fd128;
	mov.f64 	%fd130, %fd128;
	mov.f64 	%fd131, %fd128;
	mov.f64 	%fd132, %fd128;
	mov.f64 	%fd133, %fd128;
	mov.f64 	%fd134, %fd128;
	mov.f64 	%fd135, %fd128;
	mov.f64 	%fd136, %fd128;
	mov.f64 	%fd137, %fd128;
	mov.f64 	%fd138, %fd128;
	@%p3 bra 	$L__BB14_5;
	and.b32  	%r41, %r1, 2147483646;
	neg.s32 	%r40, %r41;
	mov.f64 	%fd128, 0d0000000000000000;
	mul.wide.s32 	%rd15, %r7, 8;
	mul.wide.s32 	%rd26, %r6, 8;
	shl.b32 	%r31, %r6, 1;
	mov.u32 	%r38, %r3;
	mov.u32 	%r39, %r11;
$L__BB14_4:
	ld.param.u64 	%rd75, [_ZN5spral5ssids27cu_multinode_solve_n_few_64IdLj11EEEvPdS2_S2_S2_P15node_solve_dataIT_Ei_param_1];
	ld.param.u64 	%rd73, [_ZN5spral5ssids27cu_multinode_solve_n_few_64IdLj11EEEvPdS2_S2_S2_P15node_solve_dataIT_Ei_param_0];
	cvta.to.global.u64 	%rd9, %rd73;
	mul.wide.s32 	%rd10, %r39, 8;
	add.s64 	%rd11, %rd9, %rd10;
	ld.global.f64 	%fd59, [%rd11];
	cvta.to.global.u64 	%rd12, %rd75;
	mul.wide.s32 	%rd13, %r38, 8;
	add.s64 	%rd14, %rd12, %rd13;
	ld.global.f64 	%fd60, [%rd14];
	fma.rn.f64 	%fd61, %fd59, %fd60, %fd138;
	add.s64 	%rd16, %rd14, %rd15;
	ld.global.f64 	%fd62, [%rd16];
	fma.rn.f64 	%fd63, %fd59, %fd62, %fd137;
	add.s64 	%rd17, %rd16, %rd15;
	ld.global.f64 	%fd64, [%rd17];
	fma.rn.f64 	%fd65, %fd59, %fd64, %fd136;
	add.s64 	%rd18, %rd17, %rd15;
	ld.global.f64 	%fd66, [%rd18];
	fma.rn.f64 	%fd67, %fd59, %fd66, %fd135;
	add.s64 	%rd19, %rd18, %rd15;
	ld.global.f64 	%fd68, [%rd19];
	fma.rn.f64 	%fd69, %fd59, %fd68, %fd134;
	add.s64 	%rd20, %rd19, %rd15;
	ld.global.f64 	%fd70, [%rd20];
	fma.rn.f64 	%fd71, %fd59, %fd70, %fd133;
	add.s64 	%rd21, %rd20, %rd15;
	ld.global.f64 	%fd72, [%rd21];
	fma.rn.f64 	%fd73, %fd59, %fd72, %fd132;
	add.s64 	%rd22, %rd21, %rd15;
	ld.global.f64 	%fd74, [%rd22];
	fma.rn.f64 	%fd75, %fd59, %fd74, %fd131;
	add.s64 	%rd23, %rd22, %rd15;
	ld.global.f64 	%fd76, [%rd23];
	fma.rn.f64 	%fd77, %fd59, %fd76, %fd130;
	add.s64 	%rd24, %rd23, %rd15;
	ld.global.f64 	%fd78, [%rd24];
	fma.rn.f64 	%fd79, %fd59, %fd78, %fd129;
	add.s64 	%rd25, %rd24, %rd15;
	ld.global.f64 	%fd80, [%rd25];
	fma.rn.f64 	%fd81, %fd59, %fd80, %fd128;
	add.s64 	%rd27, %rd11, %rd26;
	ld.global.f64 	%fd82, [%rd27];
	ld.global.f64 	%fd83, [%rd14+8];
	fma.rn.f64 	%fd138, %fd82, %fd83, %fd61;
	ld.global.f64 	%fd84, [%rd16+8];
	fma.rn.f64 	%fd137, %fd82, %fd84, %fd63;
	ld.global.f64 	%fd85, [%rd17+8];
	fma.rn.f64 	%fd136, %fd82, %fd85, %fd65;
	ld.global.f64 	%fd86, [%rd18+8];
	fma.rn.f64 	%fd135, %fd82, %fd86, %fd67;
	ld.global.f64 	%fd87, [%rd19+8];
	fma.rn.f64 	%fd134, %fd82, %fd87, %fd69;
	ld.global.f64 	%fd88, [%rd20+8];
	fma.rn.f64 	%fd133, %fd82, %fd88, %fd71;
	ld.global.f64 	%fd89, [%rd21+8];
	fma.rn.f64 	%fd132, %fd82, %fd89, %fd73;
	ld.global.f64 	%fd90, [%rd22+8];
	fma.rn.f64 	%fd131, %fd82, %fd90, %fd75;
	ld.global.f64 	%fd91, [%rd23+8];
	fma.rn.f64 	%fd130, %fd82, %fd91, %fd77;
	ld.global.f64 	%fd92, [%rd24+8];
	fma.rn.f64 	%fd129, %fd82, %fd92, %fd79;
	ld.global.f64 	%fd93, [%rd25+8];
	fma.rn.f64 	%fd128, %fd82, %fd93, %fd81;
	add.s32 	%r40, %r40, 2;
	add.s32 	%r39, %r39, %r31;
	add.s32 	%r38, %r38, 2;
	setp.ne.s32 	%p4, %r40, 0;
	@%p4 bra 	$L__BB14_4;
$L__BB14_5:
	and.b32  	%r32, %r1, 1;
	setp.eq.b32 	%p5, %r32, 1;
	not.pred 	%p6, %p5;
	@%p6 bra 	$L__BB14_7;
	ld.param.u64 	%rd76, [_ZN5spral5ssids27cu_multinode_solve_n_few_64IdLj11EEEvPdS2_S2_S2_P15node_solve_dataIT_Ei_param_1];
	ld.param.u64 	%rd74, [_ZN5spral5ssids27cu_multinode_solve_n_few_64IdLj11EEEvPdS2_S2_S2_P15node_solve_dataIT_Ei_param_0];
	mad.lo.s32 	%r33, %r41, %r6, %r11;
	cvta.to.global.u64 	%rd28, %rd74;
	mul.wide.s32 	%rd29, %r33, 8;
	add.s64 	%rd30, %rd28, %rd29;
	add.s32 	%r34, %r41, %r3;
	ld.global.f64 	%fd94, [%rd30];
	cvta.to.global.u64 	%rd31, %rd76;
	mul.wide.s32 	%rd32, %r34, 8;
	add.s64 	%rd33, %rd31, %rd32;
	ld.global.f64 	%fd95, [%rd33];
	fma.rn.f64 	%fd138, %fd94, %fd95, %fd138;
	mul.wide.s32 	%rd34, %r7, 8;
	add.s64 	%rd35, %rd33, %rd34;
	ld.global.f64 	%fd96, [%rd35];
	fma.rn.f64 	%fd137, %fd94, %fd96, %fd137;
	add.s64 	%rd36, %rd35, %rd34;
	ld.global.f64 	%fd97, [%rd36];
	fma.rn.f64 	%fd136, %fd94, %fd97, %fd136;
	add.s64 	%rd37, %rd36, %rd34;
	ld.global.f64 	%fd98, [%rd37];
	fma.rn.f64 	%fd135, %fd94, %fd98, %fd135;
	add.s64 	%rd38, %rd37, %rd34;
	ld.global.f64 	%fd99, [%rd38];
	fma.rn.f64 	%fd134, %fd94, %fd99, %fd134;
	add.s64 	%rd39, %rd38, %rd34;
	ld.global.f64 	%fd100, [%rd39];
	fma.rn.f64 	%fd133, %fd94, %fd100, %fd133;
	add.s64 	%rd40, %rd39, %rd34;
	ld.global.f64 	%fd101, [%rd40];
	fma.rn.f64 	%fd132, %fd94, %fd101, %fd132;
	add.s64 	%rd41, %rd40, %rd34;
	ld.global.f64 	%fd102, [%rd41];
	fma.rn.f64 	%fd131, %fd94, %fd102, %fd131;
	add.s64 	%rd42, %rd41, %rd34;
	ld.global.f64 	%fd103, [%rd42];
	fma.rn.f64 	%fd130, %fd94, %fd103, %fd130;
	add.s64 	%rd43, %rd42, %rd34;
	ld.global.f64 	%fd104, [%rd43];
	fma.rn.f64 	%fd129, %fd94, %fd104, %fd129;
	add.s64 	%rd44, %rd43, %rd34;
	ld.global.f64 	%fd105, [%rd44];
	fma.rn.f64 	%fd128, %fd94, %fd105, %fd128;
$L__BB14_7:
	setp.lt.s32 	%p7, %r10, %r1;
	@%p7 bra 	$L__BB14_9;
	ld.param.u64 	%rd78, [_ZN5spral5ssids27cu_multinode_solve_n_few_64IdLj11EEEvPdS2_S2_S2_P15node_solve_dataIT_Ei_param_3];
	sub.s32 	%r35, %r5, %r1;
	add.s32 	%r36, %r35, %r10;
	cvta.to.global.u64 	%rd45, %rd78;
	mul.wide.s32 	%rd46, %r36, 8;
	add.s64 	%rd47, %rd45, %rd46;
	st.global.f64 	[%rd47], %fd138;
	mul.wide.s32 	%rd48, %r9, 8;
	add.s64 	%rd49, %rd47, %rd48;
	st.global.f64 	[%rd49], %fd137;
	add.s64 	%rd50, %rd49, %rd48;
	st.global.f64 	[%rd50], %fd136;
	add.s64 	%rd51, %rd50, %rd48;
	st.global.f64 	[%rd51], %fd135;
	add.s64 	%rd52, %rd51, %rd48;
	st.global.f64 	[%rd52], %fd134;
	add.s64 	%rd53, %rd52, %rd48;
	st.global.f64 	[%rd53], %fd133;
	add.s64 	%rd54, %rd53, %rd48;
	st.global.f64 	[%rd54], %fd132;
	add.s64 	%rd55, %rd54, %rd48;
	st.global.f64 	[%rd55], %fd131;
	add.s64 	%rd56, %rd55, %rd48;
	st.global.f64 	[%rd56], %fd130;
	add.s64 	%rd57, %rd56, %rd48;
	st.global.f64 	[%rd57], %fd129;
	add.s64 	%rd58, %rd57, %rd48;
	st.global.f64 	[%rd58], %fd128;
	bra.uni 	$L__BB14_10;
$L__BB14_9:
	ld.param.u64 	%rd77, [_ZN5spral5ssids27cu_multinode_solve_n_few_64IdLj11EEEvPdS2_S2_S2_P15node_solve_dataIT_Ei_param_2];
	add.s32 	%r37, %r10, %r4;
	cvta.to.global.u64 	%rd59, %rd77;
	mul.wide.s32 	%rd60, %r37, 8;
	add.s64 	%rd61, %rd59, %rd60;
	st.global.f64 	[%rd61], %fd138;
	mul.wide.s32 	%rd62, %r8, 8;
	add.s64 	%rd63, %rd61, %rd62;
	st.global.f64 	[%rd63], %fd137;
	add.s64 	%rd64, %rd63, %rd62;
	st.global.f64 	[%rd64], %fd136;
	add.s64 	%rd65, %rd64, %rd62;
	st.global.f64 	[%rd65], %fd135;
	add.s64 	%rd66, %rd65, %rd62;
	st.global.f64 	[%rd66], %fd134;
	add.s64 	%rd67, %rd66, %rd62;
	st.global.f64 	[%rd67], %fd133;
	add.s64 	%rd68, %rd67, %rd62;
	st.global.f64 	[%rd68], %fd132;
	add.s64 	%rd69, %rd68, %rd62;
	st.global.f64 	[%rd69], %fd131;
	add.s64 	%rd70, %rd69, %rd62;
	st.global.f64 	[%rd70], %fd130;
	add.s64 	%rd71, %rd70, %rd62;
	st.global.f64 	[%rd71], %fd129;
	add.s64 	%rd72, %rd71, %rd62;
	st.global.f64 	[%rd72], %fd128;
$L__BB14_10:
	ret;

}
	// .globl	_ZN5spral5ssids27cu_multinode_solve_n_few_64IdLj10EEEvPdS2_S2_S2_P15node_solve_dataIT_Ei
.visible .entry _ZN5spral5ssids27cu_multinode_solve_n_few_64IdLj10EEEvPdS2_S2_S2_P15node_solve_dataIT_Ei(
	.param .u64 .ptr .align 1 _ZN5spral5ssids27cu_multinode_solve_n_few_64IdLj10EEEvPdS2_S2_S2_P15node_solve_dataIT_Ei_param_0,
	.param .u64 .ptr .align 1 _ZN5spral5ssids27cu_multinode_solve_n_few_64IdLj10EEEvPdS2_S2_S2_P15node_solve_dataIT_Ei_param_1,
	.param .u64 .ptr .align 1 _ZN5spral5ssids27cu_multinode_solve_n_few_64IdLj10EEEvPdS2_S2_S2_P15node_solve_dataIT_Ei_param_2,
	.param .u64 .ptr .align 1 _ZN5spral5ssids27cu_multinode_solve_n_few_64IdLj10EEEvPdS2_S2_S2_P15node_solve_dataIT_Ei_param_3,
	.param .u64 .ptr .align 1 _ZN5spral5ssids27cu_multinode_solve_n_few_64IdLj10EEEvPdS2_S2_S2_P15node_solve_dataIT_Ei_param_4,
	.param .u32 _ZN5spral5ssids27cu_multinode_solve_n_few_64IdLj10EEEvPdS2_S2_S2_P15node_solve_dataIT_Ei_param_5
)
{
	.reg .pred 	%p<8>;
	.reg .b32 	%r<42>;
	.reg .b64 	%rd<72>;
	.reg .b64 	%fd<127>;

	ld.param.u64 	%rd5, [_ZN5spral5ssids27cu_multinode_solve_n_few_64IdLj10EEEvPdS2_S2_S2_P15node_solve_dataIT_Ei_param_0];
	ld.param.u64 	%rd6, [_ZN5spral5ssids27cu_multinode_solve_n_few_64IdLj10EEEvPdS2_S2_S2_P15node_solve_dataIT_Ei_param_4];
	ld.param.u32 	%r21, [_ZN5spral5ssids27cu_multinode_solve_n_few_64IdLj10EEEvPdS2_S2_S2_P15node_solve_dataIT_Ei_param_5];
	cvta.to.global.u64 	%rd1, %rd5;
	cvta.to.global.u64 	%rd7, %rd6;
	mov.u32 	%r22, %ctaid.x;
	mul.wide.u32 	%rd8, %r22, 88;
	add.s64 	%rd9, %rd7, %rd8;
	ld.global.v2.u32 	{%r23, %r1}, [%rd9+48];
	ld.global.u32 	%r2, [%rd9+64];
	ld.global.v2.u32 	{%r3, %r4}, [%rd9+72];
	ld.global.u32 	%r5, [%rd9+80];
	ld.global.v2.u32 	{%r6, %r7}, [%rd9+32];
	ld.global.v2.u32 	{%r8, %r9}, [%rd9+40];
	ld.global.u32 	%r24, [%rd9+60];
	mov.u32 	%r25, %tid.x;
	add.s32 	%r26, %r21, %r22;
	sub.s32 	%r27, %r26, %r24;
	shl.b32 	%r28, %r27, 6;
	add.s32 	%r10, %r28, %r25;
	setp.lt.s32 	%p1, %r10, %r23;
	@%p1 bra 	$L__BB15_1;
	bra.uni 	$L__BB15_10;
$L__BB15_1:
	setp.gt.s32 	%p2, %r1, 0;
	mov.f64 	%fd117, 0d0000000000000000;
	mov.f64 	%fd118, %fd117;
	mov.f64 	%fd119, %fd117;
	mov.f64 	%fd120, %fd117;
	mov.f64 	%fd121, %fd117;
	mov.f64 	%fd122, %fd117;
	mov.f64 	%fd123, %fd117;
	mov.f64 	%fd124, %fd117;
	mov.f64 	%fd125, %fd117;
	mov.f64 	%fd126, %fd117;
	@%p2 bra 	$L__BB15_2;
	bra.uni 	$L__BB15_7;
$L__BB15_2:
	add.s32 	%r11, %r10, %r2;
	setp.eq.s32 	%p3, %r1, 1;
	mov.b32 	%r41, 0;
	mov.f64 	%fd117, 0d0000000000000000;
	mov.f64 	%fd118, %fd117;
	mov.f64 	%fd119, %fd117;
	mov.f64 	%fd120, %fd117;
	mov.f64 	%fd121, %fd117;
	mov.f64 	%fd122, %fd117;
	mov.f64 	%fd123, %fd117;
	mov.f64 	%fd124, %fd117;
	mov.f64 	%fd125, %fd117;
	mov.f64 	%fd126, %fd117;
	@%p3 bra 	$L__BB15_5;
	and.b32  	%r41, %r1, 2147483646;
	neg.s32 	%r40, %r41;
	mov.f64 	%fd117, 0d0000000000000000;
	mul.wide.s32 	%rd15, %r7, 8;
	mul.wide.s32 	%rd25, %r6, 8;
	shl.b32 	%r31, %r6, 1;
	mov.u32 	%r38, %r3;
	mov.u32 	%r39, %r11;
$L__BB15_4:
	ld.param.u64 	%rd68, [_ZN5spral5ssids27cu_multinode_solve_n_few_64IdLj10EEEvPdS2_S2_S2_P15node_solve_dataIT_Ei_param_1];
	mul.wide.s32 	%rd10, %r39, 8;
	add.s64 	%rd11, %rd1, %rd10;
	ld.global.f64 	%fd54, [%rd11];
	cvta.to.global.u64 	%rd12, %rd68;
	mul.wide.s32 	%rd13, %r38, 8;
	add.s64 	%rd14, %rd12, %rd13;
	ld.global.f64 	%fd55, [%rd14];
	fma.rn.f64 	%fd56, %fd54, %fd55, %fd126;
	add.s64 	%rd16, %rd14, %rd15;
	ld.global.f64 	%fd57, [%rd16];
	fma.rn.f64 	%fd58, %fd54, %fd57, %fd125;
	add.s64 	%rd17, %rd16, %rd15;
	ld.global.f64 	%fd59, [%rd17];
	fma.rn.f64 	%fd60, %fd54, %fd59, %fd124;
	add.s64 	%rd18, %rd17, %rd15;
	ld.global.f64 	%fd61, [%rd18];
	fma.rn.f64 	%fd62, %fd54, %fd61, %fd123;
	add.s64 	%rd19, %rd18, %rd15;
	ld.global.f64 	%fd63, [%rd19];
	fma.rn.f64 	%fd64, %fd54, %fd63, %fd122;
	add.s64 	%rd20, %rd19, %rd15;
	ld.global.f64 	%fd65, [%rd20];
	fma.rn.f64 	%fd66, %fd54, %fd65, %fd121;
	add.s64 	%rd21, %rd20, %rd15;
	ld.global.f64 	%fd67, [%rd21];
	fma.rn.f64 	%fd68, %fd54, %fd67, %fd120;
	add.s64 	%rd22, %rd21, %rd15;
	ld.global.f64 	%fd69, [%rd22];
	fma.rn.f64 	%fd70, %fd54, %fd69, %fd119;
	add.s64 	%rd23, %rd22, %rd15;
	ld.global.f64 	%fd71, [%rd23];
	fma.rn.f64 	%fd72, %fd54, %fd71, %fd118;
	add.s64 	%rd24, %rd23, %rd15;
	ld.global.f64 	%fd73, [%rd24];
	fma.rn.f64 	%fd74, %fd54, %fd73, %fd117;
	add.s64 	%rd26, %rd11, %rd25;
	ld.global.f64 	%fd75, [%rd26];
	ld.global.f64 	%fd76, [%rd14+8];
	fma.rn.f64 	%fd126, %fd75, %fd76, %fd56;
	ld.global.f64 	%fd77, [%rd16+8];
	fma.rn.f64 	%fd125, %fd75, %fd77, %fd58;
	ld.global.f64 	%fd78, [%rd17+8];
	fma.rn.f64 	%fd124, %fd75, %fd78, %fd60;
	ld.global.f64 	%fd79, [%rd18+8];
	fma.rn.f64 	%fd123, %fd75, %fd79, %fd62;
	ld.global.f64 	%fd80, [%rd19+8];
	fma.rn.f64 	%fd122, %fd75, %fd80, %fd64;
	ld.global.f64 	%fd81, [%rd20+8];
	fma.rn.f64 	%fd121, %fd75, %fd81, %fd66;
	ld.global.f64 	%fd82, [%rd21+8];
	fma.rn.f64 	%fd120, %fd75, %fd82, %fd68;
	ld.global.f64 	%fd83, [%rd22+8];
	fma.rn.f64 	%fd119, %fd75, %fd83, %fd70;
	ld.global.f64 	%fd84, [%rd23+8];
	fma.rn.f64 	%fd118, %fd75, %fd84, %fd72;
	ld.global.f64 	%fd85, [%rd24+8];
	fma.rn.f64 	%fd117, %fd75, %fd85, %fd74;
	add.s32 	%r40, %r40, 2;
	add.s32 	%r39, %r39, %r31;
	add.s32 	%r38, %r38, 2;
	setp.ne.s32 	%p4, %r40, 0;
	@%p4 bra 	$L__BB15_4;
$L__BB15_5:
	and.b32  	%r32, %r1, 1;
	setp.eq.b32 	%p5, %r32, 1;
	not.pred 	%p6, %p5;
	@%p6 bra 	$L__BB15_7;
	ld.param.u64 	%rd69, [_ZN5spral5ssids27cu_multinode_solve_n_few_64IdLj10EEEvPdS2_S2_S2_P15node_solve_dataIT_Ei_param_1];
	mad.lo.s32 	%r33, %r41, %r6, %r11;
	mul.wide.s32 	%rd27, %r33, 8;
	add.s64 	%rd28, %rd1, %rd27;
	add.s32 	%r34, %r41, %r3;
	ld.global.f64 	%fd86, [%rd28];
	cvta.to.global.u64 	%rd29, %rd69;
	mul.wide.s32 	%rd30, %r34, 8;
	add.s64 	%rd31, %rd29, %rd30;
	ld.global.f64 	%fd87, [%rd31];
	fma.rn.f64 	%fd126, %fd86, %fd87, %fd126;
	mul.wide.s32 	%rd32, %r7, 8;
	add.s64 	%rd33, %rd31, %rd32;
	ld.global.f64 	%fd88, [%rd33];
	fma.rn.f64 	%fd125, %fd86, %fd88, %fd125;
	add.s64 	%rd34, %rd33, %rd32;
	ld.global.f64 	%fd89, [%rd34];
	fma.rn.f64 	%fd124, %fd86, %fd89, %fd124;
	add.s64 	%rd35, %rd34, %rd32;
	ld.global.f64 	%fd90, [%rd35];
	fma.rn.f64 	%fd123, %fd86, %fd90, %fd123;
	add.s64 	%rd36, %rd35, %rd32;
	ld.global.f64 	%fd91, [%rd36];
	fma.rn.f64 	%fd122, %fd86, %fd91, %fd122;
	add.s64 	%rd37, %rd36, %rd32;
	ld.global.f64 	%fd92, [%rd37];
	fma.rn.f64 	%fd121, %fd86, %fd92, %fd121;
	add.s64 	%rd38, %rd37, %rd32;
	ld.global.f64 	%fd93, [%rd38];
	fma.rn.f64 	%fd120, %fd86, %fd93, %fd120;
	add.s64 	%rd39, %rd38, %rd32;
	ld.global.f64 	%fd94, [%rd39];
	fma.rn.f64 	%fd119, %fd86, %fd94, %fd119;
	add.s64 	%rd40, %rd39, %rd32;
	ld.global.f64 	%fd95, [%rd40];
	fma.rn.f64 	%fd118, %fd86, %fd95, %fd118;
	add.s64 	%rd41, %rd40, %rd32;
	ld.global.f64 	%fd96, [%rd41];
	fma.rn.f64 	%fd117, %fd86, %fd96, %fd117;
$L__BB15_7:
	setp.lt.s32 	%p7, %r10, %r1;
	@%p7 bra 	$L__BB15_9;
	ld.param.u64 	%rd71, [_ZN5spral5ssids27cu_multinode_solve_n_few_64IdLj10EEEvPdS2_S2_S2_P15node_solve_dataIT_Ei_param_3];
	sub.s32 	%r35, %r5, %r1;
	add.s32 	%r36, %r35, %r10;
	cvta.to.global.u64 	%rd42, %rd71;
	mul.wide.s32 	%rd43, %r36, 8;
	add.s64 	%rd44, %rd42, %rd43;
	st.global.f64 	[%rd44], %fd126;
	mul.wide.s32 	%rd45, %r9, 8;
	add.s64 	%rd46, %rd44, %rd45;
	st.global.f64 	[%rd46], %fd125;
	add.s64 	%rd47, %rd46, %rd45;
	st.global.f64 	[%rd47], %fd124;
	add.s64 	%rd48, %rd47, %rd45;
	st.global.f64 	[%rd48], %fd123;
	add.s64 	%rd49, %rd48, %rd45;
	st.global.f64 	[%rd49], %fd122;
	add.s64 	%rd50, %rd49, %rd45;
	st.global.f64 	[%rd50], %fd121;
	add.s64 	%rd51, %rd50, %rd45;
	st.global.f64 	[%rd51], %fd120;
	add.s64 	%rd52, %rd51, %rd45;
	st.global.f64 	[%rd52], %fd119;
	add.s64 	%rd53, %rd52, %rd45;
	st.global.f64 	[%rd53], %fd118;
	add.s64 	%rd54, %rd53, %rd45;
	st.global.f64 	[%rd54], %fd117;
	bra.uni 	$L__BB15_10;
$L__BB15_9:
	ld.param.u64 	%rd70, [_ZN5spral5ssids27cu_multinode_solve_n_few_64IdLj10EEEvPdS2_S2_S2_P15node_solve_dataIT_Ei_param_2];
	add.s32 	%r37, %r10, %r4;
	cvta.to.global.u64 	%rd55, %rd70;
	mul.wide.s32 	%rd56, %r37, 8;
	add.s64 	%rd57, %rd55, %rd56;
	st.global.f64 	[%rd57], %fd126;
	mul.wide.s32 	%rd58, %r8, 8;
	add.s64 	%rd59, %rd57, %rd58;
	st.global.f64 	[%rd59], %fd125;
	add.s64 	%rd60, %rd59, %rd58;
	st.global.f64 	[%rd60], %fd124;
	add.s64 	%rd61, %rd60, %rd58;
	st.global.f64 	[%rd61], %fd123;
	add.s64 	%rd62, %rd61, %rd58;
	st.global.f64 	[%rd62], %fd122;
	add.s64 	%rd63, %rd62, %rd58;
	st.global.f64 	[%rd63], %fd121;
	add.s64 	%rd64, %rd63, %rd58;
	st.global.f64 	[%rd64], %fd120;
	add.s64 	%rd65, %rd64, %rd58;
	st.global.f64 	[%rd65], %fd119;
	add.s64 	%rd66, %rd65, %rd58;
	st.global.f64 	[%rd66], %fd118;
	add.s64 	%rd67, %rd66, %rd58;
	st.global.f64 	[%rd67], %fd117;
$L__BB15_10:
	ret;

}
	// .globl	_ZN5spral5ssids27cu_multinode_solve_n_few_64IdLj9EEEvPdS2_S2_S2_P15node_solve_dataIT_Ei
.visible .entry _ZN5spral5ssids27cu_multinode_solve_n_few_64IdLj9EEEvPdS2_S2_S2_P15node_solve_dataIT_Ei(
	.param .u64 .ptr .align 1 _ZN5spral5ssids27cu_multinode_solve_n_few_64IdLj9EEEvPdS2_S2_S2_P15node_solve_dataIT_Ei_param_0,
	.param .u64 .ptr .align 1 _ZN5spral5ssids27cu_multinode_solve_n_few_64IdLj9EEEvPdS2_S2_S2_P15node_solve_dataIT_Ei_param_1,
	.param .u64 .ptr .align 1 _ZN5spral5ssids27cu_multinode_solve_n_few_64IdLj9EEEvPdS2_S2_S2_P15node_solve_dataIT_Ei_param_2,
	.param .u64 .ptr .align 1 _ZN5spral5ssids27cu_multinode_solve_n_few_64IdLj9EEEvPdS2_S2_S2_P15node_solve_dataIT_Ei_param_3,
	.param .u64 .ptr .align 1 _ZN5spral5ssids27cu_multinode_solve_n_few_64IdLj9EEEvPdS2_S2_S2_P15node_solve_dataIT_Ei_param_4,
	.param .u32 _ZN5spral5ssids27cu_multinode_solve_n_few_64IdLj9EEEvPdS2_S2_S2_P15node_solve_dataIT_Ei_param_5
)
{
	.reg .pred 	%p<8>;
	.reg .b32 	%r<42>;
	.reg .b64 	%rd<64>;
	.reg .b64 	%fd<115>;

	ld.param.u64 	%rd5, [_ZN5spral5ssids27cu_multinode_solve_n_few_64IdLj9EEEvPdS2_S2_S2_P15node_solve_dataIT_Ei_param_0];
	ld.param.u64 	%rd6, [_ZN5spral5ssids27cu_multinode_solve_n_few_64IdLj9EEEvPdS2_S2_S2_P15node_solve_dataIT_Ei_param_1];
	ld.param.u64 	%rd4, [_ZN5spral5ssids27cu_multinode_solve_n_few_64IdLj9EEEvPdS2_S2_S2_P15node_solve_dataIT_Ei_param_3];
	ld.param.u64 	%rd7, [_ZN5spral5ssids27cu_multinode_solve_n_few_64IdLj9EEEvPdS2_S2_S2_P15node_solve_dataIT_Ei_param_4];
	ld.param.u32 	%r21, [_ZN5spral5ssids27cu_multinode_solve_n_few_64IdLj9EEEvPdS2_S2_S2_P15node_solve_dataIT_Ei_param_5];
	cvta.to.global.u64 	%rd1, %rd6;
	cvta.to.global.u64 	%rd2, %rd5;
	cvta.to.global.u64 	%rd8, %rd7;
	mov.u32 	%r22, %ctaid.x;
	mul.wide.u32 	%rd9, %r22, 88;
	add.s64 	%rd10, %rd8, %rd9;
	ld.global.v2.u32 	{%r23, %r1}, [%rd10+48];
	ld.global.u32 	%r2, [%rd10+64];
	ld.global.v2.u32 	{%r3, %r4}, [%rd10+72];
	ld.global.u32 	%r5, [%rd10+80];
	ld.global.v2.u32 	{%r6, %r7}, [%rd10+32];
	ld.global.v2.u32 	{%r8, %r9}, [%rd10+40];
	ld.global.u32 	%r24, [%rd10+60];
	mov.u32 	%r25, %tid.x;
	add.s32 	%r26, %r21, %r22;
	sub.s32 	%r27, %r26, %r24;
	shl.b32 	%r28, %r27, 6;
	add.s32 	%r10, %r28, %r25;
	setp.lt.s32 	%p1, %r10, %r23;
	@%p1 bra 	$L__BB16_1;
	bra.uni 	$L__BB16_10;
$L__BB16_1:
	setp.gt.s32 	%p2, %r1, 0;
	mov.f64 	%fd106, 0d0000000000000000;
	mov.f64 	%fd107, %fd106;
	mov.f64 	%fd108, %fd106;
	mov.f64 	%fd109, %fd106;
	mov.f64 	%fd110, %fd106;
	mov.f64 	%fd111, %fd106;
	mov.f64 	%fd112, %fd106;
	mov.f64 	%fd113, %fd106;
	mov.f64 	%fd114, %fd106;
	@%p2 bra 	$L__BB16_2;
	bra.uni 	$L__BB16_7;
$L__BB16_2:
	add.s32 	%r11, %r10, %r2;
	setp.eq.s32 	%p3, %r1, 1;
	mov.b32 	%r41, 0;
	mov.f64 	%fd106, 0d0000000000000000;
	mov.f64 	%fd107, %fd106;
	mov.f64 	%fd108, %fd106;
	mov.f64 	%fd109, %fd106;
	mov.f64 	%fd110, %fd106;
	mov.f64 	%fd111, %fd106;
	mov.f64 	%fd112, %fd106;
	mov.f64 	%fd113, %fd106;
	mov.f64 	%fd114, %fd106;
	@%p3 bra 	$L__BB16_5;
	and.b32  	%r41, %r1, 2147483646;
	neg.s32 	%r40, %r41;
	mov.f64 	%fd106, 0d0000000000000000;
	mul.wide.s32 	%rd15, %r7, 8;
	mul.wide.s32 	%rd24, %r6, 8;
	shl.b32 	%r31, %r6, 1;
	mov.u32 	%r38, %r3;
	mov.u32 	%r39, %r11;
$L__BB16_4:
	mul.wide.s32 	%rd11, %r39, 8;
	add.s64 	%rd12, %rd2, %rd11;
	ld.global.f64 	%fd49, [%rd12];
	mul.wide.s32 	%rd13, %r38, 8;
	add.s64 	%rd14, %rd1, %rd13;
	ld.global.f64 	%fd50, [%rd14];
	fma.rn.f64 	%fd51, %fd49, %fd50, %fd114;
	add.s64 	%rd16, %rd14, %rd15;
	ld.global.f64 	%fd52, [%rd16];
	fma.rn.f64 	%fd53, %fd49, %fd52, %fd113;
	add.s64 	%rd17, %rd16, %rd15;
	ld.global.f64 	%fd54, [%rd17];
	fma.rn.f64 	%fd55, %fd49, %fd54, %fd112;
	add.s64 	%rd18, %rd17, %rd15;
	ld.global.f64 	%fd56, [%rd18];
	fma.rn.f64 	%fd57, %fd49, %fd56, %fd111;
	add.s64 	%rd19, %rd18, %rd15;
	ld.global.f64 	%fd58, [%rd19];
	fma.rn.f64 	%fd59, %fd49, %fd58, %fd110;
	add.s64 	%rd20, %rd19, %rd15;
	ld.global.f64 	%fd60, [%rd20];
	fma.rn.f64 	%fd61, %fd49, %fd60, %fd109;
	add.s64 	%rd21, %rd20, %rd15;
	ld.global.f64 	%fd62, [%rd21];
	fma.rn.f64 	%fd63, %fd49, %fd62, %fd108;
	add.s64 	%rd22, %rd21, %rd15;
	ld.global.f64 	%fd64, [%rd22];
	fma.rn.f64 	%fd65, %fd49, %fd64, %fd107;
	add.s64 	%rd23, %rd22, %rd15;
	ld.global.f64 	%fd66, [%rd23];
	fma.rn.f64 	%fd67, %fd49, %fd66, %fd106;
	add.s64 	%rd25, %rd12, %rd24;
	ld.global.f64 	%fd68, [%rd25];
	ld.global.f64 	%fd69, [%rd14+8];
	fma.rn.f64 	%fd114, %fd68, %fd69, %fd51;
	ld.global.f64 	%fd70, [%rd16+8];
	fma.rn.f64 	%fd113, %fd68, %fd70, %fd53;
	ld.global.f64 	%fd71, [%rd17+8];
	fma.rn.f64 	%fd112, %fd68, %fd71, %fd55;
	ld.global.f64 	%fd72, [%rd18+8];
	fma.rn.f64 	%fd111, %fd68, %fd72, %fd57;
	ld.global.f64 	%fd73, [%rd19+8];
	fma.rn.f64 	%fd110, %fd68, %fd73, %fd59;
	ld.global.f64 	%fd74, [%rd20+8];
	fma.rn.f64 	%fd109, %fd68, %fd74, %fd61;
	ld.global.f64 	%fd75, [%rd21+8];
	fma.rn.f64 	%fd108, %fd68, %fd75, %fd63;
	ld.global.f64 	%fd76, [%rd22+8];
	fma.rn.f64 	%fd107, %fd68, %fd76, %fd65;
	ld.global.f64 	%fd77, [%rd23+8];
	fma.rn.f64 	%fd106, %fd68, %fd77, %fd67;
	add.s32 	%r40, %r40, 2;
	add.s32 	%r39, %r39, %r31;
	add.s32 	%r38, %r38, 2;
	setp.ne.s32 	%p4, %r40, 0;
	@%p4 bra 	$L__BB16_4;
$L__BB16_5:
	and.b32  	%r32, %r1, 1;
	setp.eq.b32 	%p5, %r32, 1;
	not.pred 	%p6, %p5;
	@%p6 bra 	$L__BB16_7;
	mad.lo.s32 	%r33, %r41, %r6, %r11;
	mul.wide.s32 	%rd26, %r33, 8;
	add.s64 	%rd27, %rd2, %rd26;
	add.s32 	%r34, %r41, %r3;
	ld.global.f64 	%fd78, [%rd27];
	mul.wide.s32 	%rd28, %r34, 8;
	add.s64 	%rd29, %rd1, %rd28;
	ld.global.f64 	%fd79, [%rd29];
	fma.rn.f64 	%fd114, %fd78, %fd79, %fd114;
	mul.wide.s32 	%rd30, %r7, 8;
	add.s64 	%rd31, %rd29, %rd30;
	ld.global.f64 	%fd80, [%rd31];
	fma.rn.f64 	%fd113, %fd78, %fd80, %fd113;
	add.s64 	%rd32, %rd31, %rd30;
	ld.global.f64 	%fd81, [%rd32];
	fma.rn.f64 	%fd112, %fd78, %fd81, %fd112;
	add.s64 	%rd33, %rd32, %rd30;
	ld.global.f64 	%fd82, [%rd33];
	fma.rn.f64 	%fd111, %fd78, %fd82, %fd111;
	add.s64 	%rd34, %rd33, %rd30;
	ld.global.f64 	%fd83, [%rd34];
	fma.rn.f64 	%fd110, %fd78, %fd83, %fd110;
	add.s64 	%rd35, %rd34, %rd30;
	ld.global.f64 	%fd84, [%rd35];
	fma.rn.f64 	%fd109, %fd78, %fd84, %fd109;
	add.s64 	%rd36, %rd35, %rd30;
	ld.global.f64 	%fd85, [%rd36];
	fma.rn.f64 	%fd108, %fd78, %fd85, %fd108;
	add.s64 	%rd37, %rd36, %rd30;
	ld.global.f64 	%fd86, [%rd37];
	fma.rn.f64 	%fd107, %fd78, %fd86, %fd107;
	add.s64 	%rd38, %rd37, %rd30;
	ld.global.f64 	%fd87, [%rd38];
	fma.rn.f64 	%fd106, %fd78, %fd87, %fd106;
$L__BB16_7:
	setp.lt.s32 	%p7, %r10, %r1;
	@%p7 bra 	$L__BB16_9;
	sub.s32 	%r35, %r5, %r1;
	add.s32 	%r36, %r35, %r10;
	cvta.to.global.u64 	%rd39, %rd4;
	mul.wide.s32 	%rd40, %r36, 8;
	add.s64 	%rd41, %rd39, %rd40;
	st.global.f64 	[%rd41], %fd114;
	mul.wide.s32 	%rd42, %r9, 8;
	add.s64 	%rd43, %rd41, %rd42;
	st.global.f64 	[%rd43], %fd113;
	add.s64 	%rd44, %rd43, %rd42;
	st.global.f64 	[%rd44], %fd112;
	add.s64 	%rd45, %rd44, %rd42;
	st.global.f64 	[%rd45], %fd111;
	add.s64 	%rd46, %rd45, %rd42;
	st.global.f64 	[%rd46], %fd110;
	add.s64 	%rd47, %rd46, %rd42;
	st.global.f64 	[%rd47], %fd109;
	add.s64 	%rd48, %rd47, %rd42;
	st.global.f64 	[%rd48], %fd108;
	add.s64 	%rd49, %rd48, %rd42;
	st.global.f64 	[%rd49], %fd107;
	add.s64 	%rd50, %rd49, %rd42;
	st.global.f64 	[%rd50], %fd106;
	bra.uni 	$L__BB16_10;
$L__BB16_9:
	ld.param.u64 	%rd63, [_ZN5spral5ssids27cu_multinode_solve_n_few_64IdLj9EEEvPdS2_S2_S2_P15node_solve_dataIT_Ei_param_2];
	add.s32 	%r37, %r10, %r4;
	cvta.to.global.u64 	%rd51, %rd63;
	mul.wide.s32 	%rd52, %r37, 8;
	add.s64 	%rd53, %rd51, %rd52;
	st.global.f64 	[%rd53], %fd114;
	mul.wide.s32 	%rd54, %r8, 8;
	add.s64 	%rd55, %rd53, %rd54;
	st.global.f64 	[%rd55], %fd113;
	add.s64 	%rd56, %rd55, %rd54;
	st.global.f64 	[%rd56], %fd112;
	add.s64 	%rd57, %rd56, %rd54;
	st.global.f64 	[%rd57], %fd111;
	add.s64 	%rd58, %rd57, %rd54;
	st.global.f64 	[%rd58], %fd110;
	add.s64 	%rd59, %rd58, %rd54;
	st.global.f64 	[%rd59], %fd109;
	add.s64 	%rd60, %rd59, %rd54;
	st.global.f64 	[%rd60], %fd108;
	add.s64 	%rd61, %rd60, %rd54;
	st.global.f64 	[%rd61], %fd107;
	add.s64 	%rd62, %rd61, %rd54;
	st.global.f64 	[%rd62], %fd106;
$L__BB16_10:
	ret;

}
	// .globl	_ZN5spral5ssids27cu_multinode_solve_n_few_64IdLj8EEEvPdS2_S2_S2_P15node_solve_dataIT_Ei
.visible .entry _ZN5spral5ssids27cu_multinode_solve_n_few_64IdLj8EEEvPdS2_S2_S2_P15node_solve_dataIT_Ei(
	.param .u64 .ptr .align 1 _ZN5spral5ssids27cu_multinode_solve_n_few_64IdLj8EEEvPdS2_S2_S2_P15node_solve_dataIT_Ei_param_0,
	.param .u64 .ptr .align 1 _ZN5spral5ssids27cu_multinode_solve_n_few_64IdLj8EEEvPdS2_S2_S2_P15node_solve_dataIT_Ei_param_1,
	.param .u64 .ptr .align 1 _ZN5spral5ssids27cu_multinode_solve_n_few_64IdLj8EEEvPdS2_S2_S2_P15node_solve_dataIT_Ei_param_2,
	.param .u64 .ptr .align 1 _ZN5spral5ssids27cu_multinode_solve_n_few_64IdLj8EEEvPdS2_S2_S2_P15node_solve_dataIT_Ei_param_3,
	.param .u64 .ptr .align 1 _ZN5spral5ssids27cu_multinode_solve_n_few_64IdLj8EEEvPdS2_S2_S2_P15node_solve_dataIT_Ei_param_4,
	.param .u32 _ZN5spral5ssids27cu_multinode_solve_n_few_64IdLj8EEEvPdS2_S2_S2_P15node_solve_dataIT_Ei_param_5
)
{
	.reg .pred 	%p<8>;
	.reg .b32 	%r<42>;
	.reg .b64 	%rd<67>;
	.reg .b64 	%fd<103>;

	ld.param.u64 	%rd5, [_ZN5spral5ssids27cu_multinode_solve_n_few_64IdLj8EEEvPdS2_S2_S2_P15node_solve_dataIT_Ei_param_4];
	ld.param.u32 	%r21, [_ZN5spral5ssids27cu_multinode_solve_n_few_64IdLj8EEEvPdS2_S2_S2_P15node_solve_dataIT_Ei_param_5];
	cvta.to.global.u64 	%rd6, %rd5;
	mov.u32 	%r22, %ctaid.x;
	mul.wide.u32 	%rd7, %r22, 88;
	add.s64 	%rd8, %rd6, %rd7;
	ld.global.v2.u32 	{%r23, %r1}, [%rd8+48];
	ld.global.u32 	%r2, [%rd8+64];
	ld.global.v2.u32 	{%r3, %r4}, [%rd8+72];
	ld.global.u32 	%r5, [%rd8+80];
	ld.global.v2.u32 	{%r6, %r7}, [%rd8+32];
	ld.global.v2.u32 	{%r8, %r9}, [%rd8+40];
	ld.global.u32 	%r24, [%rd8+60];
	mov.u32 	%r25, %tid.x;
	add.s32 	%r26, %r21, %r22;
	sub.s32 	%r27, %r26, %r24;
	shl.b32 	%r28, %r27, 6;
	add.s32 	%r10, %r28, %r25;
	setp.lt.s32 	%p1, %r10, %r23;
	@%p1 bra 	$L__BB17_1;
	bra.uni 	$L__BB17_10;
$L__BB17_1:
	setp.gt.s32 	%p2, %r1, 0;
	mov.f64 	%fd95, 0d0000000000000000;
	mov.f64 	%fd96, %fd95;
	mov.f64 	%fd97, %fd95;
	mov.f64 	%fd98, %fd95;
	mov.f64 	%fd99, %fd95;
	mov.f64 	%fd100, %fd95;
	mov.f64 	%fd101, %fd95;
	mov.f64 	%fd102, %fd95;
	@%p2 bra 	$L__BB17_2;
	bra.uni 	$L__BB17_7;
$L__BB17_2:
	add.s32 	%r11, %r10, %r2;
	setp.eq.s32 	%p3, %r1, 1;
	mov.b32 	%r41, 0;
	mov.f64 	%fd95, 0d0000000000000000;
	mov.f64 	%fd96, %fd95;
	mov.f64 	%fd97, %fd95;
	mov.f64 	%fd98, %fd95;
	mov.f64 	%fd99, %fd95;
	mov.f64 	%fd100, %fd95;
	mov.f64 	%fd101, %fd95;
	mov.f64 	%fd102, %fd95;
	@%p3 bra 	$L__BB17_5;
	and.b32  	%r41, %r1, 2147483646;
	neg.s32 	%r40, %r41;
	mov.f64 	%fd95, 0d0000000000000000;
	mul.wide.s32 	%rd15, %r7, 8;
	mul.wide.s32 	%rd23, %r6, 8;
	shl.b32 	%r31, %r6, 1;
	mov.u32 	%r38, %r3;
	mov.u32 	%r39, %r11;
$L__BB17_4:
	ld.param.u64 	%rd63, [_ZN5spral5ssids27cu_multinode_solve_n_few_64IdLj8EEEvPdS2_S2_S2_P15node_solve_dataIT_Ei_param_1];
	ld.param.u64 	%rd61, [_ZN5spral5ssids27cu_multinode_solve_n_few_64IdLj8EEEvPdS2_S2_S2_P15node_solve_dataIT_Ei_param_0];
	cvta.to.global.u64 	%rd9, %rd61;
	mul.wide.s32 	%rd10, %r39, 8;
	add.s64 	%rd11, %rd9, %rd10;
	ld.global.f64 	%fd44, [%rd11];
	cvta.to.global.u64 	%rd12, %rd63;
	mul.wide.s32 	%rd13, %r38, 8;
	add.s64 	%rd14, %rd12, %rd13;
	ld.global.f64 	%fd45, [%rd14];
	fma.rn.f64 	%fd46, %fd44, %fd45, %fd102;
	add.s64 	%rd16, %rd14, %rd15;
	ld.global.f64 	%fd47, [%rd16];
	fma.rn.f64 	%fd48, %fd44, %fd47, %fd101;
	add.s64 	%rd17, %rd16, %rd15;
	ld.global.f64 	%fd49, [%rd17];
	fma.rn.f64 	%fd50, %fd44, %fd49, %fd100;
	add.s64 	%rd18, %rd17, %rd15;
	ld.global.f64 	%fd51, [%rd18];
	fma.rn.f64 	%fd52, %fd44, %fd51, %fd99;
	add.s64 	%rd19, %rd18, %rd15;
	ld.global.f64 	%fd53, [%rd19];
	fma.rn.f64 	%fd54, %fd44, %fd53, %fd98;
	add.s64 	%rd20, %rd19, %rd15;
	ld.global.f64 	%fd55, [%rd20];
	fma.rn.f64 	%fd56, %fd44, %fd55, %fd97;
	add.s64 	%rd21, %rd20, %rd15;
	ld.global.f64 	%fd57, [%rd21];
	fma.rn.f64 	%fd58, %fd44, %fd57, %fd96;
	add.s64 	%rd22, %rd21, %rd15;
	ld.global.f64 	%fd59, [%rd22];
	fma.rn.f64 	%fd60, %fd44, %fd59, %fd95;
	add.s64 	%rd24, %rd11, %rd23;
	ld.global.f64 	%fd61, [%rd24];
	ld.global.f64 	%fd62, [%rd14+8];
	fma.rn.f64 	%fd102, %fd61, %fd62, %fd46;
	ld.global.f64 	%fd63, [%rd16+8];
	fma.rn.f64 	%fd101, %fd61, %fd63, %fd48;
	ld.global.f64 	%fd64, [%rd17+8];
	fma.rn.f64 	%fd100, %fd61, %fd64, %fd50;
	ld.global.f64 	%fd65, [%rd18+8];
	fma.rn.f64 	%fd99, %fd61, %fd65, %fd52;
	ld.global.f64 	%fd66, [%rd19+8];
	fma.rn.f64 	%fd98, %fd61, %fd66, %fd54;
	ld.global.f64 	%fd67, [%rd20+8];
	fma.rn.f64 	%fd97, %fd61, %fd67, %fd56;
	ld.global.f64 	%fd68, [%rd21+8];
	fma.rn.f64 	%fd96, %fd61, %fd68, %fd58;
	ld.global.f64 	%fd69, [%rd22+8];
	fma.rn.f64 	%fd95, %fd61, %fd69, %fd60;
	add.s32 	%r40, %r40, 2;
	add.s32 	%r39, %r39, %r31;
	add.s32 	%r38, %r38, 2;
	setp.ne.s32 	%p4, %r40, 0;
	@%p4 bra 	$L__BB17_4;
$L__BB17_5:
	and.b32  	%r32, %r1, 1;
	setp.eq.b32 	%p5, %r32, 1;
	not.pred 	%p6, %p5;
	@%p6 bra 	$L__BB17_7;
	ld.param.u64 	%rd64, [_ZN5spral5ssids27cu_multinode_solve_n_few_64IdLj8EEEvPdS2_S2_S2_P15node_solve_dataIT_Ei_param_1];
	ld.param.u64 	%rd62, [_ZN5spral5ssids27cu_multinode_solve_n_few_64IdLj8EEEvPdS2_S2_S2_P15node_solve_dataIT_Ei_param_0];
	mad.lo.s32 	%r33, %r41, %r6, %r11;
	cvta.to.global.u64 	%rd25, %rd62;
	mul.wide.s32 	%rd26, %r33, 8;
	add.s64 	%rd27, %rd25, %rd26;
	add.s32 	%r34, %r41, %r3;
	ld.global.f64 	%fd70, [%rd27];
	cvta.to.global.u64 	%rd28, %rd64;
	mul.wide.s32 	%rd29, %r34, 8;
	add.s64 	%rd30, %rd28, %rd29;
	ld.global.f64 	%fd71, [%rd30];
	fma.rn.f64 	%fd102, %fd70, %fd71, %fd102;
	mul.wide.s32 	%rd31, %r7, 8;
	add.s64 	%rd32, %rd30, %rd31;
	ld.global.f64 	%fd72, [%rd32];
	fma.rn.f64 	%fd101, %fd70, %fd72, %fd101;
	add.s64 	%rd33, %rd32, %rd31;
	ld.global.f64 	%fd73, [%rd33];
	fma.rn.f64 	%fd100, %fd70, %fd73, %fd100;
	add.s64 	%rd34, %rd33, %rd31;
	ld.global.f64 	%fd74, [%rd34];
	fma.rn.f64 	%fd99, %fd70, %fd74, %fd99;
	add.s64 	%rd35, %rd34, %rd31;
	ld.global.f64 	%fd75, [%rd35];
	fma.rn.f64 	%fd98, %fd70, %fd75, %fd98;
	add.s64 	%rd36, %rd35, %rd31;
	ld.global.f64 	%fd76, [%rd36];
	fma.rn.f64 	%fd97, %fd70, %fd76, %fd97;
	add.s64 	%rd37, %rd36, %rd31;
	ld.global.f64 	%fd77, [%rd37];
	fma.rn.f64 	%fd96, %fd70, %fd77, %fd96;
	add.s64 	%rd38, %rd37, %rd31;
	ld.global.f64 	%fd78, [%rd38];
	fma.rn.f64 	%fd95, %fd70, %fd78, %fd95;
$L__BB17_7:
	setp.lt.s32 	%p7, %r10, %r1;
	@%p7 bra 	$L__BB17_9;
	ld.param.u64 	%rd66, [_ZN5spral5ssids27cu_multinode_solve_n_few_64IdLj8EEEvPdS2_S2_S2_P15node_solve_dataIT_Ei_param_3];
	sub.s32 	%r35, %r5, %r1;
	add.s32 	%r36, %r35, %r10;
	cvta.to.global.u64 	%rd39, %rd66;
	mul.wide.s32 	%rd40, %r36, 8;
	add.s64 	%rd41, %rd39, %rd40;
	st.global.f64 	[%rd41], %fd102;
	mul.wide.s32 	%rd42, %r9, 8;
	add.s64 	%rd43, %rd41, %rd42;
	st.global.f64 	[%rd43], %fd101;
	add.s64 	%rd44, %rd43, %rd42;
	st.global.f64 	[%rd44], %fd100;
	add.s64 	%rd45, %rd44, %rd42;
	st.global.f64 	[%rd45], %fd99;
	add.s64 	%rd46, %rd45, %rd42;
	st.global.f64 	[%rd46], %fd98;
	add.s64 	%rd47, %rd46, %rd42;
	st.global.f64 	[%rd47], %fd97;
	add.s64 	%rd48, %rd47, %rd42;
	st.global.f64 	[%rd48], %fd96;
	add.s64 	%rd49, %rd48, %rd42;
	st.global.f64 	[%rd49], %fd95;
	bra.uni 	$L__BB17_10;
$L__BB17_9:
	ld.param.u64 	%rd65, [_ZN5spral5ssids27cu_multinode_solve_n_few_64IdLj8EEEvPdS2_S2_S2_P15node_solve_dataIT_Ei_param_2];
	add.s32 	%r37, %r10, %r4;
	cvta.to.global.u64 	%rd50, %rd65;
	mul.wide.s32 	%rd51, %r37, 8;
	add.s64 	%rd52, %rd50, %rd51;
	st.global.f64 	[%rd52], %fd102;
	mul.wide.s32 	%rd53, %r8, 8;
	add.s64 	%rd54, %rd52, %rd53;
	st.global.f64 	[%rd54], %fd101;
	add.s64 	%rd55, %rd54, %rd53;
	st.global.f64 	[%rd55], %fd100;
	add.s64 	%rd56, %rd55, %rd53;
	st.global.f64 	[%rd56], %fd99;
	add.s64 	%rd57, %rd56, %rd53;
	st.global.f64 	[%rd57], %fd98;
	add.s64 	%rd58, %rd57, %rd53;
	st.global.f64 	[%rd58], %fd97;
	add.s64 	%rd59, %rd58, %rd53;
	st.global.f64 	[%rd59], %fd96;
	add.s64 	%rd60, %rd59, %rd53;
	st.global.f64 	[%rd60], %fd95;
$L__BB17_10:
	ret;

}
	// .globl	_ZN5spral5ssids27cu_multinode_solve_n_few_64IdLj7EEEvPdS2_S2_S2_P15node_solve_dataIT_Ei
.visible .entry _ZN5spral5ssids27cu_multinode_solve_n_few_64IdLj7EEEvPdS2_S2_S2_P15node_solve_dataIT_Ei(
	.param .u64 .ptr .align 1 _ZN5spral5ssids27cu_multinode_solve_n_few_64IdLj7EEEvPdS2_S2_S2_P15node_solve_dataIT_Ei_param_0,
	.param .u64 .ptr .align 1 _ZN5spral5ssids27cu_multinode_solve_n_few_64IdLj7EEEvPdS2_S2_S2_P15node_solve_dataIT_Ei_param_1,
	.param .u64 .ptr .align 1 _ZN5spral5ssids27cu_multinode_solve_n_few_64IdLj7EEEvPdS2_S2_S2_P15node_solve_dataIT_Ei_param_2,
	.param .u64 .ptr .align 1 _ZN5spral5ssids27cu_multinode_solve_n_few_64IdLj7EEEvPdS2_S2_S2_P15node_solve_dataIT_Ei_param_3,
	.param .u64 .ptr .align 1 _ZN5spral5ssids27cu_multinode_solve_n_few_64IdLj7EEEvPdS2_S2_S2_P15node_solve_dataIT_Ei_param_4,
	.param .u32 _ZN5spral5ssids27cu_multinode_solve_n_few_64IdLj7EEEvPdS2_S2_S2_P15node_solve_dataIT_Ei_param_5
)
{
	.reg .pred 	%p<8>;
	.reg .b32 	%r<42>;
	.reg .b64 	%rd<63>;
	.reg .b64 	%fd<91>;

	ld.param.u64 	%rd5, [_ZN5spral5ssids27cu_multinode_solve_n_few_64IdLj7EEEvPdS2_S2_S2_P15node_solve_dataIT_Ei_param_4];
	ld.param.u32 	%r21, [_ZN5spral5ssids27cu_multinode_solve_n_few_64IdLj7EEEvPdS2_S2_S2_P15node_solve_dataIT_Ei_param_5];
	cvta.to.global.u64 	%rd6, %rd5;
	mov.u32 	%r22, %ctaid.x;
	mul.wide.u32 	%rd7, %r22, 88;
	add.s64 	%rd8, %rd6, %rd7;
	ld.global.v2.u32 	{%r23, %r1}, [%rd8+48];
	ld.global.u32 	%r2, [%rd8+64];
	ld.global.v2.u32 	{%r3, %r4}, [%rd8+72];
	ld.global.u32 	%r5, [%rd8+80];
	ld.global.v2.u32 	{%r6, %r7}, [%rd8+32];
	ld.global.v2.u32 	{%r8, %r9}, [%rd8+40];
	ld.global.u32 	%r24, [%rd8+60];
	mov.u32 	%r25, %tid.x;
	add.s32 	%r26, %r21, %r22;
	sub.s32 	%r27, %r26, %r24;
	shl.b32 	%r28, %r27, 6;
	add.s32 	%r10, %r28, %r25;
	setp.lt.s32 	%p1, %r10, %r23;
	@%p1 bra 	$L__BB18_1;
	bra.uni 	$L__BB18_10;
$L__BB18_1:
	setp.gt.s32 	%p2, %r1, 0;
	mov.f64 	%fd84, 0d0000000000000000;
	mov.f64 	%fd85, %fd84;
	mov.f64 	%fd86, %fd84;
	mov.f64 	%fd87, %fd84;
	mov.f64 	%fd88, %fd84;
	mov.f64 	%fd89, %fd84;
	mov.f64 	%fd90, %fd84;
	@%p2 bra 	$L__BB18_2;
	bra.uni 	$L__BB18_7;
$L__BB18_2:
	add.s32 	%r11, %r10, %r2;
	setp.eq.s32 	%p3, %r1, 1;
	mov.b32 	%r41, 0;
	mov.f64 	%fd84, 0d0000000000000000;
	mov.f64 	%fd85, %fd84;
	mov.f64 	%fd86, %fd84;
	mov.f64 	%fd87, %fd84;
	mov.f64 	%fd88, %fd84;
	mov.f64 	%fd89, %fd84;
	mov.f64 	%fd90, %fd84;
	@%p3 bra 	$L__BB18_5;
	and.b32  	%r41, %r1, 2147483646;
	neg.s32 	%r40, %r41;
	mov.f64 	%fd84, 0d0000000000000000;
	mul.wide.s32 	%rd15, %r7, 8;
	mul.wide.s32 	%rd22, %r6, 8;
	shl.b32 	%r31, %r6, 1;
	mov.u32 	%r38, %r3;
	mov.u32 	%r39, %r11;
$L__BB18_4:
	ld.param.u64 	%rd59, [_ZN5spral5ssids27cu_multinode_solve_n_few_64IdLj7EEEvPdS2_S2_S2_P15node_solve_dataIT_Ei_param_1];
	ld.param.u64 	%rd57, [_ZN5spral5ssids27cu_multinode_solve_n_few_64IdLj7EEEvPdS2_S2_S2_P15node_solve_dataIT_Ei_param_0];
	cvta.to.global.u64 	%rd9, %rd57;
	mul.wide.s32 	%rd10, %r39, 8;
	add.s64 	%rd11, %rd9, %rd10;
	ld.global.f64 	%fd39, [%rd11];
	cvta.to.global.u64 	%rd12, %rd59;
	mul.wide.s32 	%rd13, %r38, 8;
	add.s64 	%rd14, %rd12, %rd13;
	ld.global.f64 	%fd40, [%rd14];
	fma.rn.f64 	%fd41, %fd39, %fd40, %fd90;
	add.s64 	%rd16, %rd14, %rd15;
	ld.global.f64 	%fd42, [%rd16];
	fma.rn.f64 	%fd43, %fd39, %fd42, %fd89;
	add.s64 	%rd17, %rd16, %rd15;
	ld.global.f64 	%fd44, [%rd17];
	fma.rn.f64 	%fd45, %fd39, %fd44, %fd88;
	add.s64 	%rd18, %rd17, %rd15;
	ld.global.f64 	%fd46, [%rd18];
	fma.rn.f64 	%fd47, %fd39, %fd46, %fd87;
	add.s64 	%rd19, %rd18, %rd15;
	ld.global.f64 	%fd48, [%rd19];
	fma.rn.f64 	%fd49, %fd39, %fd48, %fd86;
	add.s64 	%rd20, %rd19, %rd15;
	ld.global.f64 	%fd50, [%rd20];
	fma.rn.f64 	%fd51, %fd39, %fd50, %fd85;
	add.s64 	%rd21, %rd20, %rd15;
	ld.global.f64 	%fd52, [%rd21];
	fma.rn.f64 	%fd53, %fd39, %fd52, %fd84;
	add.s64 	%rd23, %rd11, %rd22;
	ld.global.f64 	%fd54, [%rd23];
	ld.global.f64 	%fd55, [%rd14+8];
	fma.rn.f64 	%fd90, %fd54, %fd55, %fd41;
	ld.global.f64 	%fd56, [%rd16+8];
	fma.rn.f64 	%fd89, %fd54, %fd56, %fd43;
	ld.global.f64 	%fd57, [%rd17+8];
	fma.rn.f64 	%fd88, %fd54, %fd57, %fd45;
	ld.global.f64 	%fd58, [%rd18+8];
	fma.rn.f64 	%fd87, %fd54, %fd58, %fd47;
	ld.global.f64 	%fd59, [%rd19+8];
	fma.rn.f64 	%fd86, %fd54, %fd59, %fd49;
	ld.global.f64 	%fd60, [%rd20+8];
	fma.rn.f64 	%fd85, %fd54, %fd60, %fd51;
	ld.global.f64 	%fd61, [%rd21+8];
	fma.rn.f64 	%fd84, %fd54, %fd61, %fd53;
	add.s32 	%r40, %r40, 2;
	add.s32 	%r39, %r39, %r31;
	add.s32 	%r38, %r38, 2;
	setp.ne.s32 	%p4, %r40, 0;
	@%p4 bra 	$L__BB18_4;
$L__BB18_5:
	and.b32  	%r32, %r1, 1;
	setp.eq.b32 	%p5, %r32, 1;
	not.pred 	%p6, %p5;
	@%p6 bra 	$L__BB18_7;
	ld.param.u64 	%rd60, [_ZN5spral5ssids27cu_multinode_solve_n_few_64IdLj7EEEvPdS2_S2_S2_P15node_solve_dataIT_Ei_param_1];
	ld.param.u64 	%rd58, [_ZN5spral5ssids27cu_multinode_solve_n_few_64IdLj7EEEvPdS2_S2_S2_P15node_solve_dataIT_Ei_param_0];
	mad.lo.s32 	%r33, %r41, %r6, %r11;
	cvta.to.global.u64 	%rd24, %rd58;
	mul.wide.s32 	%rd25, %r33, 8;
	add.s64 	%rd26, %rd24, %rd25;
	add.s32 	%r34, %r41, %r3;
	ld.global.f64 	%fd62, [%rd26];
	cvta.to.global.u64 	%rd27, %rd60;
	mul.wide.s32 	%rd28, %r34, 8;
	add.s64 	%rd29, %rd27, %rd28;
	ld.global.f64 	%fd63, [%rd29];
	fma.rn.f64 	%fd90, %fd62, %fd63, %fd90;
	mul.wide.s32 	%rd30, %r7, 8;
	add.s64 	%rd31, %rd29, %rd30;
	ld.global.f64 	%fd64, [%rd31];
	fma.rn.f64 	%fd89, %fd62, %fd64, %fd89;
	add.s64 	%rd32, %rd31, %rd30;
	ld.global.f64 	%fd65, [%rd32];
	fma.rn.f64 	%fd88, %fd62, %fd65, %fd88;
	add.s64 	%rd33, %rd32, %rd30;
	ld.global.f64 	%fd66, [%rd33];
	fma.rn.f64 	%fd87, %fd62, %fd66, %fd87;
	add.s64 	%rd34, %rd33, %rd30;
	ld.global.f64 	%fd67, [%rd34];
	fma.rn.f64 	%fd86, %fd62, %fd67, %fd86;
	add.s64 	%rd35, %rd34, %rd30;
	ld.global.f64 	%fd68, [%rd35];
	fma.rn.f64 	%fd85, %fd62, %fd68, %fd85;
	add.s64 	%rd36, %rd35, %rd30;
	ld.global.f64 	%fd69, [%rd36];
	fma.rn.f64 	%fd84, %fd62, %fd69, %fd84;
$L__BB18_7:
	setp.lt.s32 	%p7, %r10, %r1;
	@%p7 bra 	$L__BB18_9;
	ld.param.u64 	%rd62, [_ZN5spral5ssids27cu_multinode_solve_n_few_64IdLj7EEEvPdS2_S2_S2_P15node_solve_dataIT_Ei_param_3];
	sub.s32 	%r35, %r5, %r1;
	add.s32 	%r36, %r35, %r10;
	cvta.to.global.u64 	%rd37, %rd62;
	mul.wide.s32 	%rd38, %r36, 8;
	add.s64 	%rd39, %rd37, %rd38;
	st.global.f64 	[%rd39], %fd90;
	mul.wide.s32 	%rd40, %r9, 8;
	add.s64 	%rd41, %rd39, %rd40;
	st.global.f64 	[%rd41], %fd89;
	add.s64 	%rd42, %rd41, %rd40;
	st.global.f64 	[%rd42], %fd88;
	add.s64 	%rd43, %rd42, %rd40;
	st.global.f64 	[%rd43], %fd87;
	add.s64 	%rd44, %rd43, %rd40;
	st.global.f64 	[%rd44], %fd86;
	add.s64 	%rd45, %rd44, %rd40;
	st.global.f64 	[%rd45], %fd85;
	add.s64 	%rd46, %rd45, %rd40;
	st.global.f64 	[%rd46], %fd84;
	bra.uni 	$L__BB18_10;
$L__BB18_9:
	ld.param.u64 	%rd61, [_ZN5spral5ssids27cu_multinode_solve_n_few_64IdLj7EEEvPdS2_S2_S2_P15node_solve_dataIT_Ei_param_2];
	add.s32 	%r37, %r10, %r4;
	cvta.to.global.u64 	%rd47, %rd61;
	mul.wide.s32 	%rd48, %r37, 8;
	add.s64 	%rd49, %rd47, %rd48;
	st.global.f64 	[%rd49], %fd90;
	mul.wide.s32 	%rd50, %r8, 8;
	add.s64 	%rd51, %rd49, %rd50;
	st.global.f64 	[%rd51], %fd89;
	add.s64 	%rd52, %rd51, %rd50;
	st.global.f64 	[%rd52], %fd88;
	add.s64 	%rd53, %rd52, %rd50;
	st.global.f64 	[%rd53], %fd87;
	add.s64 	%rd54, %rd53, %rd50;
	st.global.f64 	[%rd54], %fd86;
	add.s64 	%rd55, %rd54, %rd50;
	st.global.f64 	[%rd55], %fd85;
	add.s64 	%rd56, %rd55, %rd50;
	st.global.f64 	[%rd56], %fd84;
$L__BB18_10:
	ret;

}
	// .globl	_ZN5spral5ssids27cu_multinode_solve_n_few_64IdLj6EEEvPdS2_S2_S2_P15node_solve_dataIT_Ei
.visible .entry _ZN5spral5ssids27cu_multinode_solve_n_few_64IdLj6EEEvPdS2_S2_S2_P15node_solve_dataIT_Ei(
	.param .u64 .ptr .align 1 _ZN5spral5ssids27cu_multinode_solve_n_few_64IdLj6EEEvPdS2_S2_S2_P15node_solve_dataIT_Ei_param_0,
	.param .u64 .ptr .align 1 _ZN5spral5ssids27cu_multinode_solve_n_few_64IdLj6EEEvPdS2_S2_S2_P15node_solve_dataIT_Ei_param_1,
	.param .u64 .ptr .align 1 _ZN5spral5ssids27cu_multinode_solve_n_few_64IdLj6EEEvPdS2_S2_S2_P15node_solve_dataIT_Ei_param_2,
	.param .u64 .ptr .align 1 _ZN5spral5ssids27cu_multinode_solve_n_few_64IdLj6EEEvPdS2_S2_S2_P15node_solve_dataIT_Ei_param_3,
	.param .u64 .ptr .align 1 _ZN5spral5ssids27cu_multinode_solve_n_few_64IdLj6EEEvPdS2_S2_S2_P15node_solve_dataIT_Ei_param_4,
	.param .u32 _ZN5spral5ssids27cu_multinode_solve_n_few_64IdLj6EEEvPdS2_S2_S2_P15node_solve_dataIT_Ei_param_5
)
{
	.reg .pred 	%p<8>;
	.reg .b32 	%r<54>;
	.reg .b64 	%rd<73>;
	.reg .b64 	%fd<117>;

	ld.param.u64 	%rd13, [_ZN5spral5ssids27cu_multinode_solve_n_few_64IdLj6EEEvPdS2_S2_S2_P15node_solve_dataIT_Ei_param_0];
	ld.param.u64 	%rd14, [_ZN5spral5ssids27cu_multinode_solve_n_few_64IdLj6EEEvPdS2_S2_S2_P15node_solve_dataIT_Ei_param_1];
	ld.param.u64 	%rd11, [_ZN5spral5ssids27cu_multinode_solve_n_few_64IdLj6EEEvPdS2_S2_S2_P15node_solve_dataIT_Ei_param_2];
	ld.param.u64 	%rd12, [_ZN5spral5ssids27cu_multinode_solve_n_few_64IdLj6EEEvPdS2_S2_S2_P15node_solve_dataIT_Ei_param_3];
	ld.param.u64 	%rd15, [_ZN5spral5ssids27cu_multinode_solve_n_few_64IdLj6EEEvPdS2_S2_S2_P15node_solve_dataIT_Ei_param_4];
	ld.param.u32 	%r33, [_ZN5spral5ssids27cu_multinode_solve_n_few_64IdLj6EEEvPdS2_S2_S2_P15node_solve_dataIT_Ei_param_5];
	cvta.to.global.u64 	%rd1, %rd14;
	cvta.to.global.u64 	%rd2, %rd13;
	cvta.to.global.u64 	%rd16, %rd15;
	mov.u32 	%r34, %ctaid.x;
	mul.wide.u32 	%rd17, %r34, 88;
	add.s64 	%rd18, %rd16, %rd17;
	ld.global.v2.u32 	{%r35, %r1}, [%rd18+48];
	ld.global.u32 	%r2, [%rd18+64];
	ld.global.v2.u32 	{%r3, %r4}, [%rd18+72];
	ld.global.u32 	%r5, [%rd18+80];
	ld.global.v2.u32 	{%r6, %r7}, [%rd18+32];
	ld.global.v2.u32 	{%r8, %r9}, [%rd18+40];
	ld.global.u32 	%r36, [%rd18+60];
	mov.u32 	%r10, %tid.x;
	add.s32 	%r37, %r33, %r34;
	sub.s32 	%r38, %r37, %r36;
	shl.b32 	%r11, %r38, 6;
	add.s32 	%r12, %r11, %r10;
	setp.lt.s32 	%p1, %r12, %r35;
	@%p1 bra 	$L__BB19_1;
	bra.uni 	$L__BB19_11;
$L__BB19_1:
	setp.gt.s32 	%p2, %r1, 0;
	mov.f64 	%fd111, 0d0000000000000000;
	mov.f64 	%fd112, %fd111;
	mov.f64 	%fd113, %fd111;
	mov.f64 	%fd114, %fd111;
	mov.f64 	%fd115, %fd111;
	mov.f64 	%fd116, %fd111;
	@%p2 bra 	$L__BB19_2;
	bra.uni 	$L__BB19_8;
$L__BB19_2:
	setp.lt.u32 	%p3, %r1, 4;
	mov.b32 	%r50, 0;
	mov.f64 	%fd111, 0d0000000000000000;
	mov.f64 	%fd112, %fd111;
	mov.f64 	%fd113, %fd111;
	mov.f64 	%fd114, %fd111;
	mov.f64 	%fd115, %fd111;
	mov.f64 	%fd116, %fd111;
	@%p3 bra 	$L__BB19_5;
	and.b32  	%r40, %r1, 2147483644;
	neg.s32 	%r49, %r40;
	mul.wide.s32 	%rd19, %r7, 8;
	add.s64 	%rd20, %rd19, %rd1;
	add.s64 	%rd3, %rd20, 16;
	mul.wide.s32 	%rd21, %r7, 16;
	add.s64 	%rd22, %rd21, %rd1;
	add.s64 	%rd4, %rd22, 16;
	mul.wide.s32 	%rd23, %r7, 24;
	add.s64 	%rd24, %rd23, %rd1;
	add.s64 	%rd5, %rd24, 16;
	add.s32 	%r48, %r12, %r2;
	mov.f64 	%fd111, 0d0000000000000000;
	mul.wide.s32 	%rd31, %r7, 32;
	mul.wide.s32 	%rd35, %r7, 40;
	mov.u32 	%r47, %r3;
$L__BB19_4:
	and.b32  	%r50, %r1, 2147483644;
	mul.wide.s32 	%rd25, %r47, 8;
	add.s64 	%rd26, %rd1, %rd25;
	add.s64 	%rd27, %rd26, 16;
	add.s64 	%rd28, %rd3, %rd25;
	add.s64 	%rd29, %rd4, %rd25;
	add.s64 	%rd30, %rd5, %rd25;
	add.s64 	%rd32, %rd27, %rd31;
	mul.wide.s32 	%rd33, %r48, 8;
	add.s64 	%rd34, %rd2, %rd33;
	ld.global.f64 	%fd40, [%rd34];
	ld.global.f64 	%fd41, [%rd26];
	fma.rn.f64 	%fd42, %fd40, %fd41, %fd116;
	ld.global.f64 	%fd43, [%rd28+-16];
	fma.rn.f64 	%fd44, %fd40, %fd43, %fd115;
	ld.global.f64 	%fd45, [%rd29+-16];
	fma.rn.f64 	%fd46, %fd40, %fd45, %fd114;
	ld.global.f64 	%fd47, [%rd30+-16];
	fma.rn.f64 	%fd48, %fd40, %fd47, %fd113;
	ld.global.f64 	%fd49, [%rd32+-16];
	fma.rn.f64 	%fd50, %fd40, %fd49, %fd112;
	add.s64 	%rd36, %rd27, %rd35;
	ld.global.f64 	%fd51, [%rd36+-16];
	fma.rn.f64 	%fd52, %fd40, %fd51, %fd111;
	mul.wide.s32 	%rd37, %r6, 8;
	add.s64 	%rd38, %rd34, %rd37;
	ld.global.f64 	%fd53, [%rd38];
	ld.global.f64 	%fd54, [%rd26+8];
	fma.rn.f64 	%fd55, %fd53, %fd54, %fd42;
	ld.global.f64 	%fd56, [%rd28+-8];
	fma.rn.f64 	%fd57, %fd53, %fd56, %fd44;
	ld.global.f64 	%fd58, [%rd29+-8];
	fma.rn.f64 	%fd59, %fd53, %fd58, %fd46;
	ld.global.f64 	%fd60, [%rd30+-8];
	fma.rn.f64 	%fd61, %fd53, %fd60, %fd48;
	ld.global.f64 	%fd62, [%rd32+-8];
	fma.rn.f64 	%fd63, %fd53, %fd62, %fd50;
	ld.global.f64 	%fd64, [%rd36+-8];
	fma.rn.f64 	%fd65, %fd53, %fd64, %fd52;
	add.s64 	%rd39, %rd38, %rd37;
	ld.global.f64 	%fd66, [%rd39];
	ld.global.f64 	%fd67, [%rd26+16];
	fma.rn.f64 	%fd68, %fd66, %fd67, %fd55;
	ld.global.f64 	%fd69, [%rd28];
	fma.rn.f64 	%fd70, %fd66, %fd69, %fd57;
	ld.global.f64 	%fd71, [%rd29];
	fma.rn.f64 	%fd72, %fd66, %fd71, %fd59;
	ld.global.f64 	%fd73, [%rd30];
	fma.rn.f64 	%fd74, %fd66, %fd73, %fd61;
	ld.global.f64 	%fd75, [%rd32];
	fma.rn.f64 	%fd76, %fd66, %fd75, %fd63;
	ld.global.f64 	%fd77, [%rd36];
	fma.rn.f64 	%fd78, %fd66, %fd77, %fd65;
	add.s64 	%rd40, %rd39, %rd37;
	ld.global.f64 	%fd79, [%rd40];
	ld.global.f64 	%fd80, [%rd26+24];
	fma.rn.f64 	%fd116, %fd79, %fd80, %fd68;
	ld.global.f64 	%fd81, [%rd28+8];
	fma.rn.f64 	%fd115, %fd79, %fd81, %fd70;
	ld.global.f64 	%fd82, [%rd29+8];
	fma.rn.f64 	%fd114, %fd79, %fd82, %fd72;
	ld.global.f64 	%fd83, [%rd30+8];
	fma.rn.f64 	%fd113, %fd79, %fd83, %fd74;
	ld.global.f64 	%fd84, [%rd32+8];
	fma.rn.f64 	%fd112, %fd79, %fd84, %fd76;
	ld.global.f64 	%fd85, [%rd36+8];
	fma.rn.f64 	%fd111, %fd79, %fd85, %fd78;
	add.s32 	%r49, %r49, 4;
	shl.b32 	%r41, %r6, 2;
	add.s32 	%r48, %r48, %r41;
	add.s32 	%r47, %r47, 4;
	setp.ne.s32 	%p4, %r49, 0;
	@%p4 bra 	$L__BB19_4;
$L__BB19_5:
	and.b32  	%r23, %r1, 3;
	setp.eq.s32 	%p5, %r23, 0;
	@%p5 bra 	$L__BB19_8;
	mul.wide.s32 	%rd41, %r7, 8;
	add.s64 	%rd6, %rd1, %rd41;
	add.s32 	%r53, %r3, %r50;
	mul.wide.s32 	%rd42, %r7, 16;
	add.s64 	%rd7, %rd1, %rd42;
	mul.wide.s32 	%rd43, %r7, 24;
	add.s64 	%rd8, %rd1, %rd43;
	mul.wide.s32 	%rd44, %r7, 32;
	add.s64 	%rd9, %rd1, %rd44;
	mul.wide.s32 	%rd45, %r7, 40;
	add.s64 	%rd10, %rd1, %rd45;
	mad.lo.s32 	%r42, %r6, %r50, %r10;
	add.s32 	%r43, %r42, %r11;
	add.s32 	%r52, %r43, %r2;
	neg.s32 	%r51, %r23;
$L__BB19_7:
	.pragma "nounroll";
	mul.wide.s32 	%rd46, %r53, 8;
	add.s64 	%rd47, %rd6, %rd46;
	add.s64 	%rd48, %rd7, %rd46;
	add.s64 	%rd49, %rd8, %rd46;
	add.s64 	%rd50, %rd9, %rd46;
	add.s64 	%rd51, %rd10, %rd46;
	add.s64 	%rd52, %rd1, %rd46;
	mul.wide.s32 	%rd53, %r52, 8;
	add.s64 	%rd54, %rd2, %rd53;
	ld.global.f64 	%fd86, [%rd54];
	ld.global.f64 	%fd87, [%rd52];
	fma.rn.f64 	%fd116, %fd86, %fd87, %fd116;
	ld.global.f64 	%fd88, [%rd47];
	fma.rn.f64 	%fd115, %fd86, %fd88, %fd115;
	ld.global.f64 	%fd89, [%rd48];
	fma.rn.f64 	%fd114, %fd86, %fd89, %fd114;
	ld.global.f64 	%fd90, [%rd49];
	fma.rn.f64 	%fd113, %fd86, %fd90, %fd113;
	ld.global.f64 	%fd91, [%rd50];
	fma.rn.f64 	%fd112, %fd86, %fd91, %fd112;
	ld.global.f64 	%fd92, [%rd51];
	fma.rn.f64 	%fd111, %fd86, %fd92, %fd111;
	add.s32 	%r53, %r53, 1;
	add.s32 	%r52, %r52, %r6;
	add.s32 	%r51, %r51, 1;
	setp.ne.s32 	%p6, %r51, 0;
	@%p6 bra 	$L__BB19_7;
$L__BB19_8:
	setp.lt.s32 	%p7, %r12, %r1;
	@%p7 bra 	$L__BB19_10;
	sub.s32 	%r44, %r5, %r1;
	add.s32 	%r45, %r44, %r12;
	cvta.to.global.u64 	%rd55, %rd12;
	mul.wide.s32 	%rd56, %r45, 8;
	add.s64 	%rd57, %rd55, %rd56;
	st.global.f64 	[%rd57], %fd116;
	mul.wide.s32 	%rd58, %r9, 8;
	add.s64 	%rd59, %rd57, %rd58;
	st.global.f64 	[%rd59], %fd115;
	add.s64 	%rd60, %rd59, %rd58;
	st.global.f64 	[%rd60], %fd114;
	add.s64 	%rd61, %rd60, %rd58;
	st.global.f64 	[%rd61], %fd113;
	add.s64 	%rd62, %rd61, %rd58;
	st.global.f64 	[%rd62], %fd112;
	add.s64 	%rd63, %rd62, %rd58;
	st.global.f64 	[%rd63], %fd111;
	bra.uni 	$L__BB19_11;
$L__BB19_10:
	add.s32 	%r46, %r12, %r4;
	cvta.to.global.u64 	%rd64, %rd11;
	mul.wide.s32 	%rd65, %r46, 8;
	add.s64 	%rd66, %rd64, %rd65;
	st.global.f64 	[%rd66], %fd116;
	mul.wide.s32 	%rd67, %r8, 8;
	add.s64 	%rd68, %rd66, %rd67;
	st.global.f64 	[%rd68], %fd115;
	add.s64 	%rd69, %rd68, %rd67;
	st.global.f64 	[%rd69], %fd114;
	add.s64 	%rd70, %rd69, %rd67;
	st.global.f64 	[%rd70], %fd113;
	add.s64 	%rd71, %rd70, %rd67;
	st.global.f64 	[%rd71], %fd112;
	add.s64 	%rd72, %rd71, %rd67;
	st.global.f64 	[%rd72], %fd111;
$L__BB19_11:
	ret;

}
	// .globl	_ZN5spral5ssids27cu_multinode_solve_n_few_64IdLj5EEEvPdS2_S2_S2_P15node_solve_dataIT_Ei
.visible .entry _ZN5spral5ssids27cu_multinode_solve_n_few_64IdLj5EEEvPdS2_S2_S2_P15node_solve_dataIT_Ei(
	.param .u64 .ptr .align 1 _ZN5spral5ssids27cu_multinode_solve_n_few_64IdLj5EEEvPdS2_S2_S2_P15node_solve_dataIT_Ei_param_0,
	.param .u64 .ptr .align 1 _ZN5spral5ssids27cu_multinode_solve_n_few_64IdLj5EEEvPdS2_S2_S2_P15node_solve_dataIT_Ei_param_1,
	.param .u64 .ptr .align 1 _ZN5spral5ssids27cu_multinode_solve_n_few_64IdLj5EEEvPdS2_S2_S2_P15node_solve_dataIT_Ei_param_2,
	.param .u64 .ptr .align 1 _ZN5spral5ssids27cu_multinode_solve_n_few_64IdLj5EEEvPdS2_S2_S2_P15node_solve_dataIT_Ei_param_3,
	.param .u64 .ptr .align 1 _ZN5spral5ssids27cu_multinode_solve_n_few_64IdLj5EEEvPdS2_S2_S2_P15node_solve_dataIT_Ei_param_4,
	.param .u32 _ZN5spral5ssids27cu_multinode_solve_n_few_64IdLj5EEEvPdS2_S2_S2_P15node_solve_dataIT_Ei_param_5
)
{
	.reg .pred 	%p<8>;
	.reg .b32 	%r<53>;
	.reg .b64 	%rd<66>;
	.reg .b64 	%fd<99>;

	ld.param.u64 	%rd13, [_ZN5spral5ssids27cu_multinode_solve_n_few_64IdLj5EEEvPdS2_S2_S2_P15node_solve_dataIT_Ei_param_0];
	ld.param.u64 	%rd14, [_ZN5spral5ssids27cu_multinode_solve_n_few_64IdLj5EEEvPdS2_S2_S2_P15node_solve_dataIT_Ei_param_1];
	ld.param.u64 	%rd11, [_ZN5spral5ssids27cu_multinode_solve_n_few_64IdLj5EEEvPdS2_S2_S2_P15node_solve_dataIT_Ei_param_2];
	ld.param.u64 	%rd12, [_ZN5spral5ssids27cu_multinode_solve_n_few_64IdLj5EEEvPdS2_S2_S2_P15node_solve_dataIT_Ei_param_3];
	ld.param.u64 	%rd15, [_ZN5spral5ssids27cu_multinode_solve_n_few_64IdLj5EEEvPdS2_S2_S2_P15node_solve_dataIT_Ei_param_4];
	ld.param.u32 	%r34, [_ZN5spral5ssids27cu_multinode_solve_n_few_64IdLj5EEEvPdS2_S2_S2_P15node_solve_dataIT_Ei_param_5];
	cvta.to.global.u64 	%rd1, %rd14;
	cvta.to.global.u64 	%rd2, %rd13;
	cvta.to.global.u64 	%rd16, %rd15;
	mov.u32 	%r35, %ctaid.x;
	mul.wide.u32 	%rd17, %r35, 88;
	add.s64 	%rd18, %rd16, %rd17;
	ld.global.v2.u32 	{%r36, %r1}, [%rd18+48];
	ld.global.u32 	%r2, [%rd18+64];
	ld.global.v2.u32 	{%r3, %r4}, [%rd18+72];
	ld.global.u32 	%r5, [%rd18+80];
	ld.global.v2.u32 	{%r6, %r7}, [%rd18+32];
	ld.global.v2.u32 	{%r8, %r9}, [%rd18+40];
	ld.global.u32 	%r37, [%rd18+60];
	mov.u32 	%r10, %tid.x;
	add.s32 	%r38, %r34, %r35;
	sub.s32 	%r39, %r38, %r37;
	shl.b32 	%r11, %r39, 6;
	add.s32 	%r12, %r11, %r10;
	setp.lt.s32 	%p1, %r12, %r36;
	@%p1 bra 	$L__BB20_1;
	bra.uni 	$L__BB20_11;
$L__BB20_1:
	setp.gt.s32 	%p2, %r1, 0;
	mov.f64 	%fd94, 0d0000000000000000;
	mov.f64 	%fd95, %fd94;
	mov.f64 	%fd96, %fd94;
	mov.f64 	%fd97, %fd94;
	mov.f64 	%fd98, %fd94;
	@%p2 bra 	$L__BB20_2;
	bra.uni 	$L__BB20_8;
$L__BB20_2:
	and.b32  	%r13, %r1, 3;
	setp.lt.u32 	%p3, %r1, 4;
	mov.b32 	%r49, 0;
	mov.f64 	%fd94, 0d0000000000000000;
	mov.f64 	%fd95, %fd94;
	mov.f64 	%fd96, %fd94;
	mov.f64 	%fd97, %fd94;
	mov.f64 	%fd98, %fd94;
	@%p3 bra 	$L__BB20_5;
	and.b32  	%r49, %r1, 2147483644;
	neg.s32 	%r48, %r49;
	shl.b32 	%r16, %r6, 2;
	mul.wide.s32 	%rd19, %r7, 8;
	add.s64 	%rd20, %rd19, %rd1;
	add.s64 	%rd3, %rd20, 16;
	mul.wide.s32 	%rd21, %r7, 16;
	add.s64 	%rd22, %rd21, %rd1;
	add.s64 	%rd4, %rd22, 16;
	mul.wide.s32 	%rd23, %r7, 24;
	add.s64 	%rd24, %rd23, %rd1;
	add.s64 	%rd5, %rd24, 16;
	mul.wide.s32 	%rd6, %r7, 32;
	add.s32 	%r47, %r12, %r2;
	mov.f64 	%fd94, 0d0000000000000000;
	mul.wide.s32 	%rd34, %r6, 8;
	mov.u32 	%r46, %r3;
$L__BB20_4:
	mul.wide.s32 	%rd25, %r46, 8;
	add.s64 	%rd26, %rd1, %rd25;
	add.s64 	%rd27, %rd26, 16;
	add.s64 	%rd28, %rd3, %rd25;
	add.s64 	%rd29, %rd4, %rd25;
	add.s64 	%rd30, %rd5, %rd25;
	mul.wide.s32 	%rd31, %r47, 8;
	add.s64 	%rd32, %rd2, %rd31;
	ld.global.f64 	%fd34, [%rd32];
	ld.global.f64 	%fd35, [%rd26];
	fma.rn.f64 	%fd36, %fd34, %fd35, %fd98;
	ld.global.f64 	%fd37, [%rd28+-16];
	fma.rn.f64 	%fd38, %fd34, %fd37, %fd97;
	ld.global.f64 	%fd39, [%rd29+-16];
	fma.rn.f64 	%fd40, %fd34, %fd39, %fd96;
	ld.global.f64 	%fd41, [%rd30+-16];
	fma.rn.f64 	%fd42, %fd34, %fd41, %fd95;
	add.s64 	%rd33, %rd27, %rd6;
	ld.global.f64 	%fd43, [%rd33+-16];
	fma.rn.f64 	%fd44, %fd34, %fd43, %fd94;
	add.s64 	%rd35, %rd32, %rd34;
	ld.global.f64 	%fd45, [%rd35];
	ld.global.f64 	%fd46, [%rd26+8];
	fma.rn.f64 	%fd47, %fd45, %fd46, %fd36;
	ld.global.f64 	%fd48, [%rd28+-8];
	fma.rn.f64 	%fd49, %fd45, %fd48, %fd38;
	ld.global.f64 	%fd50, [%rd29+-8];
	fma.rn.f64 	%fd51, %fd45, %fd50, %fd40;
	ld.global.f64 	%fd52, [%rd30+-8];
	fma.rn.f64 	%fd53, %fd45, %fd52, %fd42;
	ld.global.f64 	%fd54, [%rd33+-8];
	fma.rn.f64 	%fd55, %fd45, %fd54, %fd44;
	add.s64 	%rd36, %rd35, %rd34;
	ld.global.f64 	%fd56, [%rd36];
	ld.global.f64 	%fd57, [%rd26+16];
	fma.rn.f64 	%fd58, %fd56, %fd57, %fd47;
	ld.global.f64 	%fd59, [%rd28];
	fma.rn.f64 	%fd60, %fd56, %fd59, %fd49;
	ld.global.f64 	%fd61, [%rd29];
	fma.rn.f64 	%fd62, %fd56, %fd61, %fd51;
	ld.global.f64 	%fd63, [%rd30];
	fma.rn.f64 	%fd64, %fd56, %fd63, %fd53;
	ld.global.f64 	%fd65, [%rd33];
	fma.rn.f64 	%fd66, %fd56, %fd65, %fd55;
	add.s64 	%rd37, %rd36, %rd34;
	ld.global.f64 	%fd67, [%rd37];
	ld.global.f64 	%fd68, [%rd26+24];
	fma.rn.f64 	%fd98, %fd67, %fd68, %fd58;
	ld.global.f64 	%fd69, [%rd28+8];
	fma.rn.f64 	%fd97, %fd67, %fd69, %fd60;
	ld.global.f64 	%fd70, [%rd29+8];
	fma.rn.f64 	%fd96, %fd67, %fd70, %fd62;
	ld.global.f64 	%fd71, [%rd30+8];
	fma.rn.f64 	%fd95, %fd67, %fd71, %fd64;
	ld.global.f64 	%fd72, [%rd33+8];
	fma.rn.f64 	%fd94, %fd67, %fd72, %fd66;
	add.s32 	%r48, %r48, 4;
	add.s32 	%r47, %r47, %r16;
	add.s32 	%r46, %r46, 4;
	setp.ne.s32 	%p4, %r48, 0;
	@%p4 bra 	$L__BB20_4;
$L__BB20_5:
	setp.eq.s32 	%p5, %r13, 0;
	@%p5 bra 	$L__BB20_8;
	mul.wide.s32 	%rd38, %r7, 8;
	add.s64 	%rd7, %rd1, %rd38;
	add.s32 	%r52, %r3, %r49;
	mul.wide.s32 	%rd39, %r7, 16;
	add.s64 	%rd8, %rd1, %rd39;
	mul.wide.s32 	%rd40, %r7, 24;
	add.s64 	%rd9, %rd1, %rd40;
	mul.wide.s32 	%rd41, %r7, 32;
	add.s64 	%rd10, %rd1, %rd41;
	mad.lo.s32 	%r41, %r6, %r49, %r10;
	add.s32 	%r42, %r41, %r11;
	add.s32 	%r51, %r42, %r2;
	neg.s32 	%r50, %r13;
$L__BB20_7:
	.pragma "nounroll";
	mul.wide.s32 	%rd42, %r52, 8;
	add.s64 	%rd43, %rd7, %rd42;
	add.s64 	%rd44, %rd8, %rd42;
	add.s64 	%rd45, %rd9, %rd42;
	add.s64 	%rd46, %rd10, %rd42;
	add.s64 	%rd47, %rd1, %rd42;
	mul.wide.s32 	%rd48, %r51, 8;
	add.s64 	%rd49, %rd2, %rd48;
	ld.global.f64 	%fd73, [%rd49];
	ld.global.f64 	%fd74, [%rd47];
	fma.rn.f64 	%fd98, %fd73, %fd74, %fd98;
	ld.global.f64 	%fd75, [%rd43];
	fma.rn.f64 	%fd97, %fd73, %fd75, %fd97;
	ld.global.f64 	%fd76, [%rd44];
	fma.rn.f64 	%fd96, %fd73, %fd76, %fd96;
	ld.global.f64 	%fd77, [%rd45];
	fma.rn.f64 	%fd95, %fd73, %fd77, %fd95;
	ld.global.f64 	%fd78, [%rd46];
	fma.rn.f64 	%fd94, %fd73, %fd78, %fd94;
	add.s32 	%r52, %r52, 1;
	add.s32 	%r51, %r51, %r6;
	add.s32 	%r50, %r50, 1;
	setp.ne.s32 	%p6, %r50, 0;
	@%p6 bra 	$L__BB20_7;
$L__BB20_8:
	setp.lt.s32 	%p7, %r12, %r1;
	@%p7 bra 	$L__BB20_10;
	sub.s32 	%r43, %r5, %r1;
	add.s32 	%r44, %r43, %r12;
	cvta.to.global.u64 	%rd50, %rd12;
	mul.wide.s32 	%rd51, %r44, 8;
	add.s64 	%rd52, %rd50, %rd51;
	st.global.f64 	[%rd52], %fd98;
	mul.wide.s32 	%rd53, %r9, 8;
	add.s64 	%rd54, %rd52, %rd53;
	st.global.f64 	[%rd54], %fd97;
	add.s64 	%rd55, %rd54, %rd53;
	st.global.f64 	[%rd55], %fd96;
	add.s64 	%rd56, %rd55, %rd53;
	st.global.f64 	[%rd56], %fd95;
	add.s64 	%rd57, %rd56, %rd53;
	st.global.f64 	[%rd57], %fd94;
	bra.uni 	$L__BB20_11;
$L__BB20_10:
	add.s32 	%r45, %r12, %r4;
	cvta.to.global.u64 	%rd58, %rd11;
	mul.wide.s32 	%rd59, %r45, 8;
	add.s64 	%rd60, %rd58, %rd59;
	st.global.f64 	[%rd60], %fd98;
	mul.wide.s32 	%rd61, %r8, 8;
	add.s64 	%rd62, %rd60, %rd61;
	st.global.f64 	[%rd62], %fd97;
	add.s64 	%rd63, %rd62, %rd61;
	st.global.f64 	[%rd63], %fd96;
	add.s64 	%rd64, %rd63, %rd61;
	st.global.f64 	[%rd64], %fd95;
	add.s64 	%rd65, %rd64, %rd61;
	st.global.f64 	[%rd65], %fd94;
$L__BB20_11:
	ret;

}
	// .globl	_ZN5spral5ssids27cu_multinode_solve_n_few_64IdLj4EEEvPdS2_S2_S2_P15node_solve_dataIT_Ei
.visible .entry _ZN5spral5ssids27cu_multinode_solve_n_few_64IdLj4EEEvPdS2_S2_S2_P15node_solve_dataIT_Ei(
	.param .u64 .ptr .align 1 _ZN5spral5ssids27cu_multinode_solve_n_few_64IdLj4EEEvPdS2_S2_S2_P15node_solve_dataIT_Ei_param_0,
	.param .u64 .ptr .align 1 _ZN5spral5ssids27cu_multinode_solve_n_few_64IdLj4EEEvPdS2_S2_S2_P15node_solve_dataIT_Ei_param_1,
	.param .u64 .ptr .align 1 _ZN5spral5ssids27cu_multinode_solve_n_few_64IdLj4EEEvPdS2_S2_S2_P15node_solve_dataIT_Ei_param_2,
	.param .u64 .ptr .align 1 _ZN5spral5ssids27cu_multinode_solve_n_few_64IdLj4EEEvPdS2_S2_S2_P15node_solve_dataIT_Ei_param_3,
	.param .u64 .ptr .align 1 _ZN5spral5ssids27cu_multinode_solve_n_few_64IdLj4EEEvPdS2_S2_S2_P15node_solve_dataIT_Ei_param_4,
	.param .u32 _ZN5spral5ssids27cu_multinode_solve_n_few_64IdLj4EEEvPdS2_S2_S2_P15node_solve_dataIT_Ei_param_5
)
{
	.reg .pred 	%p<8>;
	.reg .b32 	%r<54>;
	.reg .b64 	%rd<54>;
	.reg .b64 	%fd<81>;

	ld.param.u64 	%rd8, [_ZN5spral5ssids27cu_multinode_solve_n_few_64IdLj4EEEvPdS2_S2_S2_P15node_solve_dataIT_Ei_param_0];
	ld.param.u64 	%rd9, [_ZN5spral5ssids27cu_multinode_solve_n_few_64IdLj4EEEvPdS2_S2_S2_P15node_solve_dataIT_Ei_param_1];
	ld.param.u64 	%rd7, [_ZN5spral5ssids27cu_multinode_solve_n_few_64IdLj4EEEvPdS2_S2_S2_P15node_solve_dataIT_Ei_param_3];
	ld.param.u64 	%rd10, [_ZN5spral5ssids27cu_multinode_solve_n_few_64IdLj4EEEvPdS2_S2_S2_P15node_solve_dataIT_Ei_param_4];
	ld.param.u32 	%r33, [_ZN5spral5ssids27cu_multinode_solve_n_few_64IdLj4EEEvPdS2_S2_S2_P15node_solve_dataIT_Ei_param_5];
	cvta.to.global.u64 	%rd1, %rd9;
	cvta.to.global.u64 	%rd2, %rd8;
	cvta.to.global.u64 	%rd11, %rd10;
	mov.u32 	%r34, %ctaid.x;
	mul.wide.u32 	%rd12, %r34, 88;
	add.s64 	%rd13, %rd11, %rd12;
	ld.global.v2.u32 	{%r35, %r1}, [%rd13+48];
	ld.global.u32 	%r2, [%rd13+64];
	ld.global.v2.u32 	{%r3, %r4}, [%rd13+72];
	ld.global.u32 	%r5, [%rd13+80];
	ld.global.v2.u32 	{%r6, %r7}, [%rd13+32];
	ld.global.v2.u32 	{%r8, %r9}, [%rd13+40];
	ld.global.u32 	%r36, [%rd13+60];
	mov.u32 	%r10, %tid.x;
	add.s32 	%r37, %r33, %r34;
	sub.s32 	%r38, %r37, %r36;
	shl.b32 	%r11, %r38, 6;
	add.s32 	%r12, %r11, %r10;
	setp.lt.s32 	%p1, %r12, %r35;
	@%p1 bra 	$L__BB21_1;
	bra.uni 	$L__BB21_11;
$L__BB21_1:
	setp.gt.s32 	%p2, %r1, 0;
	mov.f64 	%fd77, 0d0000000000000000;
	mov.f64 	%fd78, %fd77;
	mov.f64 	%fd79, %fd77;
	mov.f64 	%fd80, %fd77;
	@%p2 bra 	$L__BB21_2;
	bra.uni 	$L__BB21_8;
$L__BB21_2:
	setp.lt.u32 	%p3, %r1, 4;
	mov.b32 	%r50, 0;
	mov.f64 	%fd77, 0d0000000000000000;
	mov.f64 	%fd78, %fd77;
	mov.f64 	%fd79, %fd77;
	mov.f64 	%fd80, %fd77;
	@%p3 bra 	$L__BB21_5;
	and.b32  	%r40, %r1, 2147483644;
	neg.s32 	%r49, %r40;
	add.s32 	%r48, %r12, %r2;
	mov.f64 	%fd77, 0d0000000000000000;
	mul.wide.s32 	%rd17, %r7, 8;
	mul.wide.s32 	%rd19, %r7, 16;
	mul.wide.s32 	%rd23, %r7, 24;
	mul.wide.s32 	%rd25, %r6, 8;
	mov.u32 	%r47, %r3;
$L__BB21_4:
	and.b32  	%r50, %r1, 2147483644;
	mul.wide.s32 	%rd14, %r47, 8;
	add.s64 	%rd15, %rd1, %rd14;
	add.s64 	%rd16, %rd15, 16;
	add.s64 	%rd18, %rd16, %rd17;
	add.s64 	%rd20, %rd16, %rd19;
	mul.wide.s32 	%rd21, %r48, 8;
	add.s64 	%rd22, %rd2, %rd21;
	ld.global.f64 	%fd28, [%rd22];
	ld.global.f64 	%fd29, [%rd15];
	fma.rn.f64 	%fd30, %fd28, %fd29, %fd80;
	ld.global.f64 	%fd31, [%rd18+-16];
	fma.rn.f64 	%fd32, %fd28, %fd31, %fd79;
	ld.global.f64 	%fd33, [%rd20+-16];
	fma.rn.f64 	%fd34, %fd28, %fd33, %fd78;
	add.s64 	%rd24, %rd16, %rd23;
	ld.global.f64 	%fd35, [%rd24+-16];
	fma.rn.f64 	%fd36, %fd28, %fd35, %fd77;
	add.s64 	%rd26, %rd22, %rd25;
	ld.global.f64 	%fd37, [%rd26];
	ld.global.f64 	%fd38, [%rd15+8];
	fma.rn.f64 	%fd39, %fd37, %fd38, %fd30;
	ld.global.f64 	%fd40, [%rd18+-8];
	fma.rn.f64 	%fd41, %fd37, %fd40, %fd32;
	ld.global.f64 	%fd42, [%rd20+-8];
	fma.rn.f64 	%fd43, %fd37, %fd42, %fd34;
	ld.global.f64 	%fd44, [%rd24+-8];
	fma.rn.f64 	%fd45, %fd37, %fd44, %fd36;
	add.s64 	%rd27, %rd26, %rd25;
	ld.global.f64 	%fd46, [%rd27];
	ld.global.f64 	%fd47, [%rd15+16];
	fma.rn.f64 	%fd48, %fd46, %fd47, %fd39;
	ld.global.f64 	%fd49, [%rd18];
	fma.rn.f64 	%fd50, %fd46, %fd49, %fd41;
	ld.global.f64 	%fd51, [%rd20];
	fma.rn.f64 	%fd52, %fd46, %fd51, %fd43;
	ld.global.f64 	%fd53, [%rd24];
	fma.rn.f64 	%fd54, %fd46, %fd53, %fd45;
	add.s64 	%rd28, %rd27, %rd25;
	ld.global.f64 	%fd55, [%rd28];
	ld.global.f64 	%fd56, [%rd15+24];
	fma.rn.f64 	%fd80, %fd55, %fd56, %fd48;
	ld.global.f64 	%fd57, [%rd18+8];
	fma.rn.f64 	%fd79, %fd55, %fd57, %fd50;
	ld.global.f64 	%fd58, [%rd20+8];
	fma.rn.f64 	%fd78, %fd55, %fd58, %fd52;
	ld.global.f64 	%fd59, [%rd24+8];
	fma.rn.f64 	%fd77, %fd55, %fd59, %fd54;
	add.s32 	%r49, %r49, 4;
	shl.b32 	%r41, %r6, 2;
	add.s32 	%r48, %r48, %r41;
	add.s32 	%r47, %r47, 4;
	setp.ne.s32 	%p4, %r49, 0;
	@%p4 bra 	$L__BB21_4;
$L__BB21_5:
	and.b32  	%r23, %r1, 3;
	setp.eq.s32 	%p5, %r23, 0;
	@%p5 bra 	$L__BB21_8;
	mul.wide.s32 	%rd29, %r7, 8;
	add.s64 	%rd3, %rd1, %rd29;
	add.s32 	%r53, %r3, %r50;
	mul.wide.s32 	%rd30, %r7, 16;
	add.s64 	%rd4, %rd1, %rd30;
	mul.wide.s32 	%rd31, %r7, 24;
	add.s64 	%rd5, %rd1, %rd31;
	mad.lo.s32 	%r42, %r6, %r50, %r10;
	add.s32 	%r43, %r42, %r11;
	add.s32 	%r52, %r43, %r2;
	neg.s32 	%r51, %r23;
$L__BB21_7:
	.pragma "nounroll";
	mul.wide.s32 	%rd32, %r53, 8;
	add.s64 	%rd33, %rd3, %rd32;
	add.s64 	%rd34, %rd4, %rd32;
	add.s64 	%rd35, %rd5, %rd32;
	add.s64 	%rd36, %rd1, %rd32;
	mul.wide.s32 	%rd37, %r52, 8;
	add.s64 	%rd38, %rd2, %rd37;
	ld.global.f64 	%fd60, [%rd38];
	ld.global.f64 	%fd61, [%rd36];
	fma.rn.f64 	%fd80, %fd60, %fd61, %fd80;
	ld.global.f64 	%fd62, [%rd33];
	fma.rn.f64 	%fd79, %fd60, %fd62, %fd79;
	ld.global.f64 	%fd63, [%rd34];
	fma.rn.f64 	%fd78, %fd60, %fd63, %fd78;
	ld.global.f64 	%fd64, [%rd35];
	fma.rn.f64 	%fd77, %fd60, %fd64, %fd77;
	add.s32 	%r53, %r53, 1;
	add.s32 	%r52, %r52, %r6;
	add.s32 	%r51, %r51, 1;
	setp.ne.s32 	%p6, %r51, 0;
	@%p6 bra 	$L__BB21_7;
$L__BB21_8:
	setp.lt.s32 	%p7, %r12, %r1;
	@%p7 bra 	$L__BB21_10;
	sub.s32 	%r44, %r5, %r1;
	add.s32 	%r45, %r44, %r12;
	cvta.to.global.u64 	%rd39, %rd7;
	mul.wide.s32 	%rd40, %r45, 8;
	add.s64 	%rd41, %rd39, %rd40;
	st.global.f64 	[%rd41], %fd80;
	mul.wide.s32 	%rd42, %r9, 8;
	add.s64 	%rd43, %rd41, %rd42;
	st.global.f64 	[%rd43], %fd79;
	add.s64 	%rd44, %rd43, %rd42;
	st.global.f64 	[%rd44], %fd78;
	add.s64 	%rd45, %rd44, %rd42;
	st.global.f64 	[%rd45], %fd77;
	bra.uni 	$L__BB21_11;
$L__BB21_10:
	ld.param.u64 	%rd53, [_ZN5spral5ssids27cu_multinode_solve_n_few_64IdLj4EEEvPdS2_S2_S2_P15node_solve_dataIT_Ei_param_2];
	add.s32 	%r46, %r12, %r4;
	cvta.to.global.u64 	%rd46, %rd53;
	mul.wide.s32 	%rd47, %r46, 8;
	add.s64 	%rd48, %rd46, %rd47;
	st.global.f64 	[%rd48], %fd80;
	mul.wide.s32 	%rd49, %r8, 8;
	add.s64 	%rd50, %rd48, %rd49;
	st.global.f64 	[%rd50], %fd79;
	add.s64 	%rd51, %rd50, %rd49;
	st.global.f64 	[%rd51], %fd78;
	add.s64 	%rd52, %rd51, %rd49;
	st.global.f64 	[%rd52], %fd77;
$L__BB21_11:
	ret;

}
	// .globl	_ZN5spral5ssids27cu_multinode_solve_n_few_64IdLj3EEEvPdS2_S2_S2_P15node_solve_dataIT_Ei
.visible .entry _ZN5spral5ssids27cu_multinode_solve_n_few_64IdLj3EEEvPdS2_S2_S2_P15node_solve_dataIT_Ei(
	.param .u64 .ptr .align 1 _ZN5spral5ssids27cu_multinode_solve_n_few_64IdLj3EEEvPdS2_S2_S2_P15node_solve_dataIT_Ei_param_0,
	.param .u64 .ptr .align 1 _ZN5spral5ssids27cu_multinode_solve_n_few_64IdLj3EEEvPdS2_S2_S2_P15node_solve_dataIT_Ei_param_1,
	.param .u64 .ptr .align 1 _ZN5spral5ssids27cu_multinode_solve_n_few_64IdLj3EEEvPdS2_S2_S2_P15node_solve_dataIT_Ei_param_2,
	.param .u64 .ptr .align 1 _ZN5spral5ssids27cu_multinode_solve_n_few_64IdLj3EEEvPdS2_S2_S2_P15node_solve_dataIT_Ei_param_3,
	.param .u64 .ptr .align 1 _ZN5spral5ssids27cu_multinode_solve_n_few_64IdLj3EEEvPdS2_S2_S2_P15node_solve_dataIT_Ei_param_4,
	.param .u32 _ZN5spral5ssids27cu_multinode_solve_n_few_64IdLj3EEEvPdS2_S2_S2_P15node_solve_dataIT_Ei_param_5
)
{
	.reg .pred 	%p<8>;
	.reg .b32 	%r<54>;
	.reg .b64 	%rd<48>;
	.reg .b64 	%fd<63>;

	ld.param.u64 	%rd8, [_ZN5spral5ssids27cu_multinode_solve_n_few_64IdLj3EEEvPdS2_S2_S2_P15node_solve_dataIT_Ei_param_0];
	ld.param.u64 	%rd9, [_ZN5spral5ssids27cu_multinode_solve_n_few_64IdLj3EEEvPdS2_S2_S2_P15node_solve_dataIT_Ei_param_1];
	ld.param.u64 	%rd6, [_ZN5spral5ssids27cu_multinode_solve_n_few_64IdLj3EEEvPdS2_S2_S2_P15node_solve_dataIT_Ei_param_2];
	ld.param.u64 	%rd7, [_ZN5spral5ssids27cu_multinode_solve_n_few_64IdLj3EEEvPdS2_S2_S2_P15node_solve_dataIT_Ei_param_3];
	ld.param.u64 	%rd10, [_ZN5spral5ssids27cu_multinode_solve_n_few_64IdLj3EEEvPdS2_S2_S2_P15node_solve_dataIT_Ei_param_4];
	ld.param.u32 	%r33, [_ZN5spral5ssids27cu_multinode_solve_n_few_64IdLj3EEEvPdS2_S2_S2_P15node_solve_dataIT_Ei_param_5];
	cvta.to.global.u64 	%rd1, %rd9;
	cvta.to.global.u64 	%rd2, %rd8;
	cvta.to.global.u64 	%rd11, %rd10;
	mov.u32 	%r34, %ctaid.x;
	mul.wide.u32 	%rd12, %r34, 88;
	add.s64 	%rd13, %rd11, %rd12;
	ld.global.v2.u32 	{%r35, %r1}, [%rd13+48];
	ld.global.u32 	%r2, [%rd13+64];
	ld.global.v2.u32 	{%r3, %r4}, [%rd13+72];
	ld.global.u32 	%r5, [%rd13+80];
	ld.global.v2.u32 	{%r6, %r7}, [%rd13+32];
	ld.global.v2.u32 	{%r8, %r9}, [%rd13+40];
	ld.global.u32 	%r36, [%rd13+60];
	mov.u32 	%r10, %tid.x;
	add.s32 	%r37, %r33, %r34;
	sub.s32 	%r38, %r37, %r36;
	shl.b32 	%r11, %r38, 6;
	add.s32 	%r12, %r11, %r10;
	setp.lt.s32 	%p1, %r12, %r35;
	@%p1 bra 	$L__BB22_1;
	bra.uni 	$L__BB22_11;
$L__BB22_1:
	setp.gt.s32 	%p2, %r1, 0;
	mov.f64 	%fd60, 0d0000000000000000;
	mov.f64 	%fd61, %fd60;
	mov.f64 	%fd62, %fd60;
	@%p2 bra 	$L__BB22_2;
	bra.uni 	$L__BB22_8;
$L__BB22_2:
	and.b32  	%r13, %r1, 3;
	setp.lt.u32 	%p3, %r1, 4;
	mov.b32 	%r50, 0;
	mov.f64 	%fd60, 0d0000000000000000;
	mov.f64 	%fd61, %fd60;
	mov.f64 	%fd62, %fd60;
	@%p3 bra 	$L__BB22_5;
	and.b32  	%r40, %r1, 2147483644;
	neg.s32 	%r49, %r40;
	mul.wide.s32 	%rd14, %r7, 8;
	add.s64 	%rd15, %rd14, %rd1;
	add.s64 	%rd3, %rd15, 16;
	add.s32 	%r48, %r12, %r2;
	mov.f64 	%fd60, 0d0000000000000000;
	mul.wide.s32 	%rd22, %r7, 16;
	mul.wide.s32 	%rd24, %r6, 8;
	mov.u32 	%r47, %r3;
$L__BB22_4:
	and.b32  	%r50, %r1, 2147483644;
	mul.wide.s32 	%rd16, %r47, 8;
	add.s64 	%rd17, %rd1, %rd16;
	add.s64 	%rd18, %rd17, 16;
	add.s64 	%rd19, %rd3, %rd16;
	mul.wide.s32 	%rd20, %r48, 8;
	add.s64 	%rd21, %rd2, %rd20;
	ld.global.f64 	%fd22, [%rd21];
	ld.global.f64 	%fd23, [%rd17];
	fma.rn.f64 	%fd24, %fd22, %fd23, %fd62;
	ld.global.f64 	%fd25, [%rd19+-16];
	fma.rn.f64 	%fd26, %fd22, %fd25, %fd61;
	add.s64 	%rd23, %rd18, %rd22;
	ld.global.f64 	%fd27, [%rd23+-16];
	fma.rn.f64 	%fd28, %fd22, %fd27, %fd60;
	add.s64 	%rd25, %rd21, %rd24;
	ld.global.f64 	%fd29, [%rd25];
	ld.global.f64 	%fd30, [%rd17+8];
	fma.rn.f64 	%fd31, %fd29, %fd30, %fd24;
	ld.global.f64 	%fd32, [%rd19+-8];
	fma.rn.f64 	%fd33, %fd29, %fd32, %fd26;
	ld.global.f64 	%fd34, [%rd23+-8];
	fma.rn.f64 	%fd35, %fd29, %fd34, %fd28;
	add.s64 	%rd26, %rd25, %rd24;
	ld.global.f64 	%fd36, [%rd26];
	ld.global.f64 	%fd37, [%rd17+16];
	fma.rn.f64 	%fd38, %fd36, %fd37, %fd31;
	ld.global.f64 	%fd39, [%rd19];
	fma.rn.f64 	%fd40, %fd36, %fd39, %fd33;
	ld.global.f64 	%fd41, [%rd23];
	fma.rn.f64 	%fd42, %fd36, %fd41, %fd35;
	add.s64 	%rd27, %rd26, %rd24;
	ld.global.f64 	%fd43, [%rd27];
	ld.global.f64 	%fd44, [%rd17+24];
	fma.rn.f64 	%fd62, %fd43, %fd44, %fd38;
	ld.global.f64 	%fd45, [%rd19+8];
	fma.rn.f64 	%fd61, %fd43, %fd45, %fd40;
	ld.global.f64 	%fd46, [%rd23+8];
	fma.rn.f64 	%fd60, %fd43, %fd46, %fd42;
	add.s32 	%r49, %r49, 4;
	shl.b32 	%r41, %r6, 2;
	add.s32 	%r48, %r48, %r41;
	add.s32 	%r47, %r47, 4;
	setp.ne.s32 	%p4, %r49, 0;
	@%p4 bra 	$L__BB22_4;
$L__BB22_5:
	setp.eq.s32 	%p5, %r13, 0;
	@%p5 bra 	$L__BB22_8;
	mul.wide.s32 	%rd28, %r7, 8;
	add.s64 	%rd4, %rd1, %rd28;
	add.s32 	%r53, %r3, %r50;
	mul.wide.s32 	%rd29, %r7, 16;
	add.s64 	%rd5, %rd1, %rd29;
	mad.lo.s32 	%r42, %r6, %r50, %r10;
	add.s32 	%r43, %r42, %r11;
	add.s32 	%r52, %r43, %r2;
	neg.s32 	%r51, %r13;
$L__BB22_7:
	.pragma "nounroll";
	mul.wide.s32 	%rd30, %r53, 8;
	add.s64 	%rd31, %rd4, %rd30;
	add.s64 	%rd32, %rd5, %rd30;
	add.s64 	%rd33, %rd1, %rd30;
	mul.wide.s32 	%rd34, %r52, 8;
	add.s64 	%rd35, %rd2, %rd34;
	ld.global.f64 	%fd47, [%rd35];
	ld.global.f64 	%fd48, [%rd33];
	fma.rn.f64 	%fd62, %fd47, %fd48, %fd62;
	ld.global.f64 	%fd49, [%rd31];
	fma.rn.f64 	%fd61, %fd47, %fd49, %fd61;
	ld.global.f64 	%fd50, [%rd32];
	fma.rn.f64 	%fd60, %fd47, %fd50, %fd60;
	add.s32 	%r53, %r53, 1;
	add.s32 	%r52, %r52, %r6;
	add.s32 	%r51, %r51, 1;
	setp.ne.s32 	%p6, %r51, 0;
	@%p6 bra 	$L__BB22_7;
$L__BB22_8:
	setp.lt.s32 	%p7, %r12, %r1;
	@%p7 bra 	$L__BB22_10;
	sub.s32 	%r44, %r5, %r1;
	add.s32 	%r45, %r44, %r12;
	cvta.to.global.u64 	%rd36, %rd7;
	mul.wide.s32 	%rd37, %r45, 8;
	add.s64 	%rd38, %rd36, %rd37;
	st.global.f64 	[%rd38], %fd62;
	mul.wide.s32 	%rd39, %r9, 8;
	add.s64 	%rd40, %rd38, %rd39;
	st.global.f64 	[%rd40], %fd61;
	add.s64 	%rd41, %rd40, %rd39;
	st.global.f64 	[%rd41], %fd60;
	bra.uni 	$L__BB22_11;
$L__BB22_10:
	add.s32 	%r46, %r12, %r4;
	cvta.to.global.u64 	%rd42, %rd6;
	mul.wide.s32 	%rd43, %r46, 8;
	add.s64 	%rd44, %rd42, %rd43;
	st.global.f64 	[%rd44], %fd62;
	mul.wide.s32 	%rd45, %r8, 8;
	add.s64 	%rd46, %rd44, %rd45;
	st.global.f64 	[%rd46], %fd61;
	add.s64 	%rd47, %rd46, %rd45;
	st.global.f64 	[%rd47], %fd60;
$L__BB22_11:
	ret;

}
	// .globl	_ZN5spral5ssids27cu_multinode_solve_n_few_64IdLj2EEEvPdS2_S2_S2_P15node_solve_dataIT_Ei
.visible .entry _ZN5spral5ssids27cu_multinode_solve_n_few_64IdLj2EEEvPdS2_S2_S2_P15node_solve_dataIT_Ei(
	.param .u64 .ptr .align 1 _ZN5spral5ssids27cu_multinode_solve_n_few_64IdLj2EEEvPdS2_S2_S2_P15node_solve_dataIT_Ei_param_0,
	.param .u64 .ptr .align 1 _ZN5spral5ssids27cu_multinode_solve_n_few_64IdLj2EEEvPdS2_S2_S2_P15node_solve_dataIT_Ei_param_1,
	.param .u64 .ptr .align 1 _ZN5spral5ssids27cu_multinode_solve_n_few_64IdLj2EEEvPdS2_S2_S2_P15node_solve_dataIT_Ei_param_2,
	.param .u64 .ptr .align 1 _ZN5spral5ssids27cu_multinode_solve_n_few_64IdLj2EEEvPdS2_S2_S2_P15node_solve_dataIT_Ei_param_3,
	.param .u64 .ptr .align 1 _ZN5spral5ssids27cu_multinode_solve_n_few_64IdLj2EEEvPdS2_S2_S2_P15node_solve_dataIT_Ei_param_4,
	.param .u32 _ZN5spral5ssids27cu_multinode_solve_n_few_64IdLj2EEEvPdS2_S2_S2_P15node_solve_dataIT_Ei_param_5
)
{
	.reg .pred 	%p<8>;
	.reg .b32 	%r<54>;
	.reg .b64 	%rd<39>;
	.reg .b64 	%fd<45>;

	ld.param.u64 	%rd6, [_ZN5spral5ssids27cu_multinode_solve_n_few_64IdLj2EEEvPdS2_S2_S2_P15node_solve_dataIT_Ei_param_0];
	ld.param.u64 	%rd7, [_ZN5spral5ssids27cu_multinode_solve_n_few_64IdLj2EEEvPdS2_S2_S2_P15node_solve_dataIT_Ei_param_1];
	ld.param.u64 	%rd5, [_ZN5spral5ssids27cu_multinode_solve_n_few_64IdLj2EEEvPdS2_S2_S2_P15node_solve_dataIT_Ei_param_3];
	ld.param.u64 	%rd8, [_ZN5spral5ssids27cu_multinode_solve_n_few_64IdLj2EEEvPdS2_S2_S2_P15node_solve_dataIT_Ei_param_4];
	ld.param.u32 	%r33, [_ZN5spral5ssids27cu_multinode_solve_n_few_64IdLj2EEEvPdS2_S2_S2_P15node_solve_dataIT_Ei_param_5];
	cvta.to.global.u64 	%rd1, %rd7;
	cvta.to.global.u64 	%rd2, %rd6;
	cvta.to.global.u64 	%rd9, %rd8;
	mov.u32 	%r34, %ctaid.x;
	mul.wide.u32 	%rd10, %r34, 88;
	add.s64 	%rd11, %rd9, %rd10;
	ld.global.v2.u32 	{%r35, %r1}, [%rd11+48];
	ld.global.u32 	%r2, [%rd11+64];
	ld.global.v2.u32 	{%r3, %r4}, [%rd11+72];
	ld.global.u32 	%r5, [%rd11+80];
	ld.global.v2.u32 	{%r6, %r7}, [%rd11+32];
	ld.global.v2.u32 	{%r8, %r9}, [%rd11+40];
	ld.global.u32 	%r36, [%rd11+60];
	mov.u32 	%r10, %tid.x;
	add.s32 	%r37, %r33, %r34;
	sub.s32 	%r38, %r37, %r36;
	shl.b32 	%r11, %r38, 6;
	add.s32 	%r12, %r11, %r10;
	setp.lt.s32 	%p1, %r12, %r35;
	@%p1 bra 	$L__BB23_1;
	bra.uni 	$L__BB23_11;
$L__BB23_1:
	setp.gt.s32 	%p2, %r1, 0;
	mov.f64 	%fd43, 0d0000000000000000;
	mov.f64 	%fd44, %fd43;
	@%p2 bra 	$L__BB23_2;
	bra.uni 	$L__BB23_8;
$L__BB23_2:
	setp.lt.u32 	%p3, %r1, 4;
	mov.b32 	%r50, 0;
	mov.f64 	%fd43, 0d0000000000000000;
	mov.f64 	%fd44, %fd43;
	@%p3 bra 	$L__BB23_5;
	and.b32  	%r40, %r1, 2147483644;
	neg.s32 	%r49, %r40;
	add.s32 	%r48, %r12, %r2;
	mov.f64 	%fd43, 0d0000000000000000;
	mul.wide.s32 	%rd14, %r7, 8;
	mul.wide.s32 	%rd18, %r6, 8;
	mov.u32 	%r47, %r3;
$L__BB23_4:
	and.b32  	%r50, %r1, 2147483644;
	mul.wide.s32 	%rd12, %r47, 8;
	add.s64 	%rd13, %rd1, %rd12;
	add.s64 	%rd15, %rd13, %rd14;
	mul.wide.s32 	%rd16, %r48, 8;
	add.s64 	%rd17, %rd2, %rd16;
	ld.global.f64 	%fd16, [%rd17];
	ld.global.f64 	%fd17, [%rd13];
	fma.rn.f64 	%fd18, %fd16, %fd17, %fd44;
	ld.global.f64 	%fd19, [%rd15];
	fma.rn.f64 	%fd20, %fd16, %fd19, %fd43;
	add.s64 	%rd19, %rd17, %rd18;
	ld.global.f64 	%fd21, [%rd19];
	ld.global.f64 	%fd22, [%rd13+8];
	fma.rn.f64 	%fd23, %fd21, %fd22, %fd18;
	ld.global.f64 	%fd24, [%rd15+8];
	fma.rn.f64 	%fd25, %fd21, %fd24, %fd20;
	add.s64 	%rd20, %rd19, %rd18;
	ld.global.f64 	%fd26, [%rd20];
	ld.global.f64 	%fd27, [%rd13+16];
	fma.rn.f64 	%fd28, %fd26, %fd27, %fd23;
	ld.global.f64 	%fd29, [%rd15+16];
	fma.rn.f64 	%fd30, %fd26, %fd29, %fd25;
	add.s64 	%rd21, %rd20, %rd18;
	ld.global.f64 	%fd31, [%rd21];
	ld.global.f64 	%fd32, [%rd13+24];
	fma.rn.f64 	%fd44, %fd31, %fd32, %fd28;
	ld.global.f64 	%fd33, [%rd15+24];
	fma.rn.f64 	%fd43, %fd31, %fd33, %fd30;
	add.s32 	%r49, %r49, 4;
	shl.b32 	%r41, %r6, 2;
	add.s32 	%r48, %r48, %r41;
	add.s32 	%r47, %r47, 4;
	setp.ne.s32 	%p4, %r49, 0;
	@%p4 bra 	$L__BB23_4;
$L__BB23_5:
	and.b32  	%r23, %r1, 3;
	setp.eq.s32 	%p5, %r23, 0;
	@%p5 bra 	$L__BB23_8;
	mul.wide.s32 	%rd22, %r7, 8;
	add.s64 	%rd3, %rd1, %rd22;
	add.s32 	%r53, %r3, %r50;
	mad.lo.s32 	%r42, %r6, %r50, %r10;
	add.s32 	%r43, %r42, %r11;
	add.s32 	%r52, %r43, %r2;
	neg.s32 	%r51, %r23;
$L__BB23_7:
	.pragma "nounroll";
	mul.wide.s32 	%rd23, %r53, 8;
	add.s64 	%rd24, %rd3, %rd23;
	add.s64 	%rd25, %rd1, %rd23;
	mul.wide.s32 	%rd26, %r52, 8;
	add.s64 	%rd27, %rd2, %rd26;
	ld.global.f64 	%fd34, [%rd27];
	ld.global.f64 	%fd35, [%rd25];
	fma.rn.f64 	%fd44, %fd34, %fd35, %fd44;
	ld.global.f64 	%fd36, [%rd24];
	fma.rn.f64 	%fd43, %fd34, %fd36, %fd43;
	add.s32 	%r53, %r53, 1;
	add.s32 	%r52, %r52, %r6;
	add.s32 	%r51, %r51, 1;
	setp.ne.s32 	%p6, %r51, 0;
	@%p6 bra 	$L__BB23_7;
$L__BB23_8:
	setp.lt.s32 	%p7, %r12, %r1;
	@%p7 bra 	$L__BB23_10;
	sub.s32 	%r44, %r5, %r1;
	add.s32 	%r45, %r44, %r12;
	cvta.to.global.u64 	%rd28, %rd5;
	mul.wide.s32 	%rd29, %r45, 8;
	add.s64 	%rd30, %rd28, %rd29;
	st.global.f64 	[%rd30], %fd44;
	mul.wide.s32 	%rd31, %r9, 8;
	add.s64 	%rd32, %rd30, %rd31;
	st.global.f64 	[%rd32], %fd43;
	bra.uni 	$L__BB23_11;
$L__BB23_10:
	ld.param.u64 	%rd38, [_ZN5spral5ssids27cu_multinode_solve_n_few_64IdLj2EEEvPdS2_S2_S2_P15node_solve_dataIT_Ei_param_2];
	add.s32 	%r46, %r12, %r4;
	cvta.to.global.u64 	%rd33, %rd38;
	mul.wide.s32 	%rd34, %r46, 8;
	add.s64 	%rd35, %rd33, %rd34;
	st.global.f64 	[%rd35], %fd44;
	mul.wide.s32 	%rd36, %r8, 8;
	add.s64 	%rd37, %rd35, %rd36;
	st.global.f64 	[%rd37], %fd43;
$L__BB23_11:
	ret;

}
	// .globl	_ZN5spral5ssids27cu_multinode_solve_n_few_64IdLj1EEEvPdS2_S2_S2_P15node_solve_dataIT_Ei
.visible .entry _ZN5spral5ssids27cu_multinode_solve_n_few_64IdLj1EEEvPdS2_S2_S2_P15node_solve_dataIT_Ei(
	.param .u64 .ptr .align 1 _ZN5spral5ssids27cu_multinode_solve_n_few_64IdLj1EEEvPdS2_S2_S2_P15node_solve_dataIT_Ei_param_0,
	.param .u64 .ptr .align 1 _ZN5spral5ssids27cu_multinode_solve_n_few_64IdLj1EEEvPdS2_S2_S2_P15node_solve_dataIT_Ei_param_1,
	.param .u64 .ptr .align 1 _ZN5spral5ssids27cu_multinode_solve_n_few_64IdLj1EEEvPdS2_S2_S2_P15node_solve_dataIT_Ei_param_2,
	.param .u64 .ptr .align 1 _ZN5spral5ssids27cu_multinode_solve_n_few_64IdLj1EEEvPdS2_S2_S2_P15node_solve_dataIT_Ei_param_3,
	.param .u64 .ptr .align 1 _ZN5spral5ssids27cu_multinode_solve_n_few_64IdLj1EEEvPdS2_S2_S2_P15node_solve_dataIT_Ei_param_4,
	.param .u32 _ZN5spral5ssids27cu_multinode_solve_n_few_64IdLj1EEEvPdS2_S2_S2_P15node_solve_dataIT_Ei_param_5
)
{
	.reg .pred 	%p<12>;
	.reg .b32 	%r<51>;
	.reg .b64 	%rd<47>;
	.reg .b64 	%fd<68>;

	ld.param.u64 	%rd5, [_ZN5spral5ssids27cu_multinode_solve_n_few_64IdLj1EEEvPdS2_S2_S2_P15node_solve_dataIT_Ei_param_0];
	ld.param.u64 	%rd6, [_ZN5spral5ssids27cu_multinode_solve_n_few_64IdLj1EEEvPdS2_S2_S2_P15node_solve_dataIT_Ei_param_1];
	ld.param.u64 	%rd3, [_ZN5spral5ssids27cu_multinode_solve_n_few_64IdLj1EEEvPdS2_S2_S2_P15node_solve_dataIT_Ei_param_2];
	ld.param.u64 	%rd4, [_ZN5spral5ssids27cu_multinode_solve_n_few_64IdLj1EEEvPdS2_S2_S2_P15node_solve_dataIT_Ei_param_3];
	ld.param.u64 	%rd7, [_ZN5spral5ssids27cu_multinode_solve_n_few_64IdLj1EEEvPdS2_S2_S2_P15node_solve_dataIT_Ei_param_4];
	ld.param.u32 	%r24, [_ZN5spral5ssids27cu_multinode_solve_n_few_64IdLj1EEEvPdS2_S2_S2_P15node_solve_dataIT_Ei_param_5];
	cvta.to.global.u64 	%rd1, %rd6;
	cvta.to.global.u64 	%rd2, %rd5;
	cvta.to.global.u64 	%rd8, %rd7;
	mov.u32 	%r25, %ctaid.x;
	mul.wide.u32 	%rd9, %r25, 88;
	add.s64 	%rd10, %rd8, %rd9;
	ld.global.v2.u32 	{%r26, %r1}, [%rd10+48];
	ld.global.u32 	%r2, [%rd10+64];
	ld.global.v2.u32 	{%r3, %r4}, [%rd10+72];
	ld.global.u32 	%r5, [%rd10+80];
	ld.global.u32 	%r6, [%rd10+32];
	ld.global.u32 	%r27, [%rd10+60];
	mov.u32 	%r28, %tid.x;
	add.s32 	%r29, %r24, %r25;
	sub.s32 	%r30, %r29, %r27;
	shl.b32 	%r31, %r30, 6;
	add.s32 	%r7, %r31, %r28;
	setp.ge.s32 	%p1, %r7, %r26;
	@%p1 bra 	$L__BB24_16;
	setp.lt.s32 	%p2, %r1, 1;
	mov.f64 	%fd67, 0d0000000000000000;
	@%p2 bra 	$L__BB24_13;
	add.s32 	%r8, %r7, %r2;
	setp.lt.u32 	%p3, %r1, 8;
	mov.f64 	%fd67, 0d0000000000000000;
	mov.b32 	%r49, 0;
	@%p3 bra 	$L__BB24_5;
	and.b32  	%r49, %r1, 2147483640;
	neg.s32 	%r47, %r49;
	mov.f64 	%fd67, 0d0000000000000000;
	mul.wide.s32 	%rd15, %r6, 8;
	shl.b32 	%r34, %r6, 3;
	mov.u32 	%r45, %r3;
	mov.u32 	%r46, %r8;
$L__BB24_4:
	.pragma "nounroll";
	mul.wide.s32 	%rd11, %r45, 8;
	add.s64 	%rd12, %rd1, %rd11;
	mul.wide.s32 	%rd13, %r46, 8;
	add.s64 	%rd14, %rd2, %rd13;
	ld.global.f64 	%fd17, [%rd14];
	ld.global.f64 	%fd18, [%rd12];
	fma.rn.f64 	%fd19, %fd17, %fd18, %fd67;
	add.s64 	%rd16, %rd14, %rd15;
	ld.global.f64 	%fd20, [%rd16];
	ld.global.f64 	%fd21, [%rd12+8];
	fma.rn.f64 	%fd22, %fd20, %fd21, %fd19;
	add.s64 	%rd17, %rd16, %rd15;
	ld.global.f64 	%fd23, [%rd17];
	ld.global.f64 	%fd24, [%rd12+16];
	fma.rn.f64 	%fd25, %fd23, %fd24, %fd22;
	add.s64 	%rd18, %rd17, %rd15;
	ld.global.f64 	%fd26, [%rd18];
	ld.global.f64 	%fd27, [%rd12+24];
	fma.rn.f64 	%fd28, %fd26, %fd27, %fd25;
	add.s64 	%rd19, %rd18, %rd15;
	ld.global.f64 	%fd29, [%rd19];
	ld.global.f64 	%fd30, [%rd12+32];
	fma.rn.f64 	%fd31, %fd29, %fd30, %fd28;
	add.s64 	%rd20, %rd19, %rd15;
	ld.global.f64 	%fd32, [%rd20];
	ld.global.f64 	%fd33, [%rd12+40];
	fma.rn.f64 	%fd34, %fd32, %fd33, %fd31;
	add.s64 	%rd21, %rd20, %rd15;
	ld.global.f64 	%fd35, [%rd21];
	ld.global.f64 	%fd36, [%rd12+48];
	fma.rn.f64 	%fd37, %fd35, %fd36, %fd34;
	add.s64 	%rd22, %rd21, %rd15;
	ld.global.f64 	%fd38, [%rd22];
	ld.global.f64 	%fd39, [%rd12+56];
	fma.rn.f64 	%fd67, %fd38, %fd39, %fd37;
	add.s32 	%r47, %r47, 8;
	add.s32 	%r46, %r46, %r34;
	add.s32 	%r45, %r45, 8;
	setp.ne.s32 	%p4, %r47, 0;
	@%p4 bra 	$L__BB24_4;
$L__BB24_5:
	and.b32  	%r18, %r1, 7;
	setp.eq.s32 	%p5, %r18, 0;
	@%p5 bra 	$L__BB24_13;
	and.b32  	%r19, %r1, 3;
	setp.lt.u32 	%p6, %r18, 4;
	@%p6 bra 	$L__BB24_8;
	mad.lo.s32 	%r35, %r49, %r6, %r8;
	mul.wide.s32 	%rd23, %r35, 8;
	add.s64 	%rd24, %rd2, %rd23;
	ld.global.f64 	%fd41, [%rd24];
	add.s32 	%r36, %r49, %r3;
	mul.wide.s32 	%rd25, %r36, 8;
	add.s64 	%rd26, %rd1, %rd25;
	ld.global.f64 	%fd42, [%rd26];
	fma.rn.f64 	%fd43, %fd41, %fd42, %fd67;
	mul.wide.s32 	%rd27, %r6, 8;
	add.s64 	%rd28, %rd24, %rd27;
	ld.global.f64 	%fd44, [%rd28];
	ld.global.f64 	%fd45, [%rd26+8];
	fma.rn.f64 	%fd46, %fd44, %fd45, %fd43;
	add.s64 	%rd29, %rd28, %rd27;
	ld.global.f64 	%fd47, [%rd29];
	ld.global.f64 	%fd48, [%rd26+16];
	fma.rn.f64 	%fd49, %fd47, %fd48, %fd46;
	add.s64 	%rd30, %rd29, %rd27;
	ld.global.f64 	%fd50, [%rd30];
	ld.global.f64 	%fd51, [%rd26+24];
	fma.rn.f64 	%fd67, %fd50, %fd51, %fd49;
	add.s32 	%r49, %r49, 4;
$L__BB24_8:
	setp.eq.s32 	%p7, %r19, 0;
	@%p7 bra 	$L__BB24_13;
	setp.eq.s32 	%p8, %r19, 1;
	@%p8 bra 	$L__BB24_11;
	mad.lo.s32 	%r37, %r49, %r6, %r8;
	mul.wide.s32 	%rd31, %r37, 8;
	add.s64 	%rd32, %rd2, %rd31;
	ld.global.f64 	%fd53, [%rd32];
	add.s32 	%r38, %r49, %r3;
	mul.wide.s32 	%rd33, %r38, 8;
	add.s64 	%rd34, %rd1, %rd33;
	ld.global.f64 	%fd54, [%rd34];
	fma.rn.f64 	%fd55, %fd53, %fd54, %fd67;
	mul.wide.s32 	%rd35, %r6, 8;
	add.s64 	%rd36, %rd32, %rd35;
	ld.global.f64 	%fd56, [%rd36];
	ld.global.f64 	%fd57, [%rd34+8];
	fma.rn.f64 	%fd67, %fd56, %fd57, %fd55;
	add.s32 	%r49, %r49, 2;
$L__BB24_11:
	and.b32  	%r39, %r1, 1;
	setp.eq.b32 	%p9, %r39, 1;
	not.pred 	%p10, %p9;
	@%p10 bra 	$L__BB24_13;
	mad.lo.s32 	%r40, %r49, %r6, %r8;
	mul.wide.s32 	%rd37, %r40, 8;
	add.s64 	%rd38, %rd2, %rd37;
	ld.global.f64 	%fd58, [%rd38];
	add.s32 	%r41, %r49, %r3;
	mul.wide.s32 	%rd39, %r41, 8;
	add.s64 	%rd40, %rd1, %rd39;
	ld.global.f64 	%fd59, [%rd40];
	fma.rn.f64 	%fd67, %fd58, %fd59, %fd67;
$L__BB24_13:
	setp.ge.s32 	%p11, %r7, %r1;
	@%p11 bra 	$L__BB24_15;
	add.s32 	%r44, %r7, %r4;
	cvta.to.global.u64 	%rd44, %rd3;
	mul.wide.s32 	%rd45, %r44, 8;
	add.s64 	%rd46, %rd44, %rd45;
	st.global.f64 	[%rd46], %fd67;
	bra.uni 	$L__BB24_16;
$L__BB24_15:
	sub.s32 	%r42, %r5, %r1;
	add.s32 	%r43, %r42, %r7;
	cvta.to.global.u64 	%rd41, %rd4;
	mul.wide.s32 	%rd42, %r43, 8;
	add.s64 	%rd43, %rd41, %rd42;
	st.global.f64 	[%rd43], %fd67;
$L__BB24_16:
	ret;

}
	// .globl	_ZN5spral5ssids29cu_multinode_solve_t_mp_2x2x8IdEEviPdS2_S2_S2_P15node_solve_dataIT_Ei
.visible .entry _ZN5spral5ssids29cu_multinode_solve_t_mp_2x2x8IdEEviPdS2_S2_S2_P15node_solve_dataIT_Ei(
	.param .u32 _ZN5spral5ssids29cu_multinode_solve_t_mp_2x2x8IdEEviPdS2_S2_S2_P15node_solve_dataIT_Ei_param_0,
	.param .u64 .ptr .align 1 _ZN5spral5ssids29cu_multinode_solve_t_mp_2x2x8IdEEviPdS2_S2_S2_P15node_solve_dataIT_Ei_param_1,
	.param .u64 .ptr .align 1 _ZN5spral5ssids29cu_multinode_solve_t_mp_2x2x8IdEEviPdS2_S2_S2_P15node_solve_dataIT_Ei_param_2,
	.param .u64 .ptr .align 1 _ZN5spral5ssids29cu_multinode_solve_t_mp_2x2x8IdEEviPdS2_S2_S2_P15node_solve_dataIT_Ei_param_3,
	.param .u64 .ptr .align 1 _ZN5spral5ssids29cu_multinode_solve_t_mp_2x2x8IdEEviPdS2_S2_S2_P15node_solve_dataIT_Ei_param_4,
	.param .u64 .ptr .align 1 _ZN5spral5ssids29cu_multinode_solve_t_mp_2x2x8IdEEviPdS2_S2_S2_P15node_solve_dataIT_Ei_param_5,
	.param .u32 _ZN5spral5ssids29cu_multinode_solve_t_mp_2x2x8IdEEviPdS2_S2_S2_P15node_solve_dataIT_Ei_param_6
)
{
	.reg .pred 	%p<27>;
	.reg .b32 	%r<154>;
	.reg .b64 	%rd<37>;
	.reg .b64 	%fd<295>;
	// demoted variable
	.shared .align 8 .b8 _ZZN5spral5ssids29cu_multinode_solve_t_mp_2x2x8IdEEviPdS2_S2_S2_P15node_solve_dataIT_EiE2ws[4096];
	// demoted variable
	.shared .align 4 .u32 _ZZN5spral5ssids29cu_multinode_solve_t_mp_2x2x8IdEEviPdS2_S2_S2_P15node_solve_dataIT_EiE1n;
	// demoted variable
	.shared .align 4 .u32 _ZZN5spral5ssids29cu_multinode_solve_t_mp_2x2x8IdEEviPdS2_S2_S2_P15node_solve_dataIT_EiE1k;
	// demoted variable
	.shared .align 4 .u32 _ZZN5spral5ssids29cu_multinode_solve_t_mp_2x2x8IdEEviPdS2_S2_S2_P15node_solve_dataIT_EiE3lda;
	// demoted variable
	.shared .align 4 .u32 _ZZN5spral5ssids29cu_multinode_solve_t_mp_2x2x8IdEEviPdS2_S2_S2_P15node_solve_dataIT_EiE3ldb;
	// demoted variable
	.shared .align 4 .u32 _ZZN5spral5ssids29cu_multinode_solve_t_mp_2x2x8IdEEviPdS2_S2_S2_P15node_solve_dataIT_EiE3ldu;
	// demoted variable
	.shared .align 4 .u32 _ZZN5spral5ssids29cu_multinode_solve_t_mp_2x2x8IdEEviPdS2_S2_S2_P15node_solve_dataIT_EiE3ldv;
	// demoted variable
	.shared .align 4 .u32 _ZZN5spral5ssids29cu_multinode_solve_t_mp_2x2x8IdEEviPdS2_S2_S2_P15node_solve_dataIT_EiE4offb;
	// demoted variable
	.shared .align 4 .u32 _ZZN5spral5ssids29cu_multinode_solve_t_mp_2x2x8IdEEviPdS2_S2_S2_P15node_solve_dataIT_EiE2bx;
	// demoted variable
	.shared .align 4 .u32 _ZZN5spral5ssids29cu_multinode_solve_t_mp_2x2x8IdEEviPdS2_S2_S2_P15node_solve_dataIT_EiE2by;
	// demoted variable
	.shared .align 4 .u32 _ZZN5spral5ssids29cu_multinode_solve_t_mp_2x2x8IdEEviPdS2_S2_S2_P15node_solve_dataIT_EiE5off_a;
	// demoted variable
	.shared .align 4 .u32 _ZZN5spral5ssids29cu_multinode_solve_t_mp_2x2x8IdEEviPdS2_S2_S2_P15node_solve_dataIT_EiE5off_b;
	// demoted variable
	.shared .align 4 .u32 _ZZN5spral5ssids29cu_multinode_solve_t_mp_2x2x8IdEEviPdS2_S2_S2_P15node_solve_dataIT_EiE5off_u;
	// demoted variable
	.shared .align 4 .u32 _ZZN5spral5ssids29cu_multinode_solve_t_mp_2x2x8IdEEviPdS2_S2_S2_P15node_solve_dataIT_EiE5off_v;
	ld.param.u32 	%r21, [_ZN5spral5ssids29cu_multinode_solve_t_mp_2x2x8IdEEviPdS2_S2_S2_P15node_solve_dataIT_Ei_param_0];
	ld.param.u64 	%rd9, [_ZN5spral5ssids29cu_multinode_solve_t_mp_2x2x8IdEEviPdS2_S2_S2_P15node_solve_dataIT_Ei_param_1];
	ld.param.u64 	%rd10, [_ZN5spral5ssids29cu_multinode_solve_t_mp_2x2x8IdEEviPdS2_S2_S2_P15node_solve_dataIT_Ei_param_5];
	ld.param.u32 	%r22, [_ZN5spral5ssids29cu_multinode_solve_t_mp_2x2x8IdEEviPdS2_S2_S2_P15node_solve_dataIT_Ei_param_6];
	cvta.to.global.u64 	%rd1, %rd9;
	cvta.to.global.u64 	%rd2, %rd10;
	mov.u32 	%r1, %tid.x;
	mov.u32 	%r2, %tid.y;
	mov.u32 	%r23, %ntid.x;
	mov.u32 	%r3, %tid.z;
	mov.u32 	%r24, %ntid.y;
	mad.lo.s32 	%r25, %r24, %r3, %r2;
	mad.lo.s32 	%r4, %r25, %r23, %r1;
	setp.ne.s32 	%p1, %r4, 0;
	@%p1 bra 	$L__BB25_2;
	mov.u32 	%r26, %ctaid.x;
	mul.wide.u32 	%rd11, %r26, 88;
	add.s64 	%rd12, %rd2, %rd11;
	ld.global.v2.u32 	{%r27, %r28}, [%rd12+48];
	st.volatile.shared.u32 	[_ZZN5spral5ssids29cu_multinode_solve_t_mp_2x2x8IdEEviPdS2_S2_S2_P15node_solve_dataIT_EiE1k], %r27;
	st.volatile.shared.u32 	[_ZZN5spral5ssids29cu_multinode_solve_t_mp_2x2x8IdEEviPdS2_S2_S2_P15node_solve_dataIT_EiE1n], %r28;
	ld.global.u64 	%rd13, [%rd12+64];
	st.volatile.shared.u32 	[_ZZN5spral5ssids29cu_multinode_solve_t_mp_2x2x8IdEEviPdS2_S2_S2_P15node_solve_dataIT_EiE5off_a], %rd13;
	ld.global.v2.u32 	{%r29, %r30}, [%rd12+72];
	st.volatile.shared.u32 	[_ZZN5spral5ssids29cu_multinode_solve_t_mp_2x2x8IdEEviPdS2_S2_S2_P15node_solve_dataIT_EiE5off_b], %r29;
	st.volatile.shared.u32 	[_ZZN5spral5ssids29cu_multinode_solve_t_mp_2x2x8IdEEviPdS2_S2_S2_P15node_solve_dataIT_EiE5off_u], %r30;
	ld.global.u32 	%r31, [%rd12+80];
	st.volatile.shared.u32 	[_ZZN5spral5ssids29cu_multinode_solve_t_mp_2x2x8IdEEviPdS2_S2_S2_P15node_solve_dataIT_EiE5off_v], %r31;
	ld.global.v2.u32 	{%r32, %r33}, [%rd12+32];
	st.volatile.shared.u32 	[_ZZN5spral5ssids29cu_multinode_solve_t_mp_2x2x8IdEEviPdS2_S2_S2_P15node_solve_dataIT_EiE3lda], %r32;
	st.volatile.shared.u32 	[_ZZN5spral5ssids29cu_multinode_solve_t_mp_2x2x8IdEEviPdS2_S2_S2_P15node_solve_dataIT_EiE3ldb], %r33;
	ld.global.v2.u32 	{%r34, %r35}, [%rd12+40];
	st.volatile.shared.u32 	[_ZZN5spral5ssids29cu_multinode_solve_t_mp_2x2x8IdEEviPdS2_S2_S2_P15node_solve_dataIT_EiE3ldu], %r34;
	st.volatile.shared.u32 	[_ZZN5spral5ssids29cu_multinode_solve_t_mp_2x2x8IdEEviPdS2_S2_S2_P15node_solve_dataIT_EiE3ldv], %r35;
	ld.global.u32 	%r36, [%rd12+60];
	st.volatile.shared.u32 	[_ZZN5spral5ssids29cu_multinode_solve_t_mp_2x2x8IdEEviPdS2_S2_S2_P15node_solve_dataIT_EiE4offb], %r36;
	add.s32 	%r37, %r22, %r26;
	ld.volatile.shared.u32 	%r38, [_ZZN5spral5ssids29cu_multinode_solve_t_mp_2x2x8IdEEviPdS2_S2_S2_P15node_solve_dataIT_EiE4offb];
	sub.s32 	%r39, %r37, %r38;
	st.volatile.shared.u32 	[_ZZN5spral5ssids29cu_multinode_solve_t_mp_2x2x8IdEEviPdS2_S2_S2_P15node_solve_dataIT_EiE2bx], %r39;
	mov.u32 	%r40, %ctaid.y;
	st.volatile.shared.u32 	[_ZZN5spral5ssids29cu_multinode_solve_t_mp_2x2x8IdEEviPdS2_S2_S2_P15node_solve_dataIT_EiE2by], %r40;
$L__BB25_2:
	bar.sync 	0;
	ld.volatile.shared.u32 	%r41, [_ZZN5spral5ssids29cu_multinode_solve_t_mp_2x2x8IdEEviPdS2_S2_S2_P15node_solve_dataIT_EiE2by];
	add.s32 	%r42, %r21, 7;
	shr.s32 	%r43, %r42, 31;
	shr.u32 	%r44, %r43, 29;
	add.s32 	%r45, %r42, %r44;
	shr.s32 	%r46, %r45, 3;
	setp.gt.s32 	%p2, %r41, %r46;
	@%p2 bra 	$L__BB25_33;
	ld.volatile.shared.u32 	%r47, [_ZZN5spral5ssids29cu_multinode_solve_t_mp_2x2x8IdEEviPdS2_S2_S2_P15node_solve_dataIT_EiE1k];
	setp.gt.s32 	%p3, %r47, 0;
	mov.f64 	%fd279, 0d0000000000000000;
	mov.f64 	%fd280, %fd279;
	mov.f64 	%fd281, %fd279;
	mov.f64 	%fd282, %fd279;
	mov.f64 	%fd283, %fd279;
	mov.f64 	%fd284, %fd279;
	mov.f64 	%fd285, %fd279;
	mov.f64 	%fd286, %fd279;
	mov.f64 	%fd287, %fd279;
	mov.f64 	%fd288, %fd279;
	mov.f64 	%fd289, %fd279;
	mov.f64 	%fd290, %fd279;
	mov.f64 	%fd291, %fd279;
	mov.f64 	%fd292, %fd279;
	mov.f64 	%fd293, %fd279;
	mov.f64 	%fd294, %fd279;
	@%p3 bra 	$L__BB25_9;
$L__BB25_4:
	shl.b32 	%r115, %r2, 3;
	shl.b32 	%r116, %r3, 6;
	add.s32 	%r117, %r115, %r1;
	add.s32 	%r118, %r117, %r116;
	shl.b32 	%r119, %r118, 3;
	mov.u32 	%r120, _ZZN5spral5ssids29cu_multinode_solve_t_mp_2x2x8IdEEviPdS2_S2_S2_P15node_solve_dataIT_EiE2ws;
	add.s32 	%r121, %r120, %r119;
	st.volatile.shared.f64 	[%r121], %fd294;
	st.volatile.shared.f64 	[%r121+16], %fd293;
	st.volatile.shared.f64 	[%r121+32], %fd292;
	st.volatile.shared.f64 	[%r121+48], %fd291;
	st.volatile.shared.f64 	[%r121+128], %fd290;
	st.volatile.shared.f64 	[%r121+144], %fd289;
	st.volatile.shared.f64 	[%r121+160], %fd288;
	st.volatile.shared.f64 	[%r121+176], %fd287;
	st.volatile.shared.f64 	[%r121+256], %fd286;
	st.volatile.shared.f64 	[%r121+272], %fd285;
	st.volatile.shared.f64 	[%r121+288], %fd284;
	st.volatile.shared.f64 	[%r121+304], %fd283;
	st.volatile.shared.f64 	[%r121+384], %fd282;
	st.volatile.shared.f64 	[%r121+400], %fd281;
	st.volatile.shared.f64 	[%r121+416], %fd280;
	st.volatile.shared.f64 	[%r121+432], %fd279;
	bar.sync 	0;
	shl.b32 	%r122, %r4, 3;
	add.s32 	%r123, %r120, %r122;
	ld.volatile.shared.f64 	%fd233, [%r123];
	add.f64 	%fd234, %fd233, 0d0000000000000000;
	ld.volatile.shared.f64 	%fd235, [%r123+256];
	add.f64 	%fd236, %fd235, 0d0000000000000000;
	ld.volatile.shared.f64 	%fd237, [%r123+512];
	add.f64 	%fd238, %fd237, %fd234;
	ld.volatile.shared.f64 	%fd239, [%r123+768];
	add.f64 	%fd240, %fd239, %fd236;
	ld.volatile.shared.f64 	%fd241, [%r123+1024];
	add.f64 	%fd242, %fd241, %fd238;
	ld.volatile.shared.f64 	%fd243, [%r123+1280];
	add.f64 	%fd244, %fd243, %fd240;
	ld.volatile.shared.f64 	%fd245, [%r123+1536];
	add.f64 	%fd246, %fd245, %fd242;
	ld.volatile.shared.f64 	%fd247, [%r123+1792];
	add.f64 	%fd248, %fd247, %fd244;
	ld.volatile.shared.f64 	%fd249, [%r123+2048];
	add.f64 	%fd250, %fd249, %fd246;
	ld.volatile.shared.f64 	%fd251, [%r123+2304];
	add.f64 	%fd252, %fd251, %fd248;
	ld.volatile.shared.f64 	%fd253, [%r123+2560];
	add.f64 	%fd254, %fd253, %fd250;
	ld.volatile.shared.f64 	%fd255, [%r123+2816];
	add.f64 	%fd256, %fd255, %fd252;
	ld.volatile.shared.f64 	%fd257, [%r123+3072];
	add.f64 	%fd258, %fd257, %fd254;
	ld.volatile.shared.f64 	%fd259, [%r123+3328];
	add.f64 	%fd260, %fd259, %fd256;
	ld.volatile.shared.f64 	%fd261, [%r123+3584];
	add.f64 	%fd17, %fd261, %fd258;
	ld.volatile.shared.f64 	%fd262, [%r123+3840];
	add.f64 	%fd18, %fd262, %fd260;
	and.b32  	%r124, %r4, 7;
	ld.volatile.shared.u32 	%r125, [_ZZN5spral5ssids29cu_multinode_solve_t_mp_2x2x8IdEEviPdS2_S2_S2_P15node_solve_dataIT_EiE2bx];
	shl.b32 	%r126, %r125, 3;
	or.b32  	%r6, %r126, %r124;
	shr.u32 	%r127, %r4, 3;
	ld.volatile.shared.u32 	%r128, [_ZZN5spral5ssids29cu_multinode_solve_t_mp_2x2x8IdEEviPdS2_S2_S2_P15node_solve_dataIT_EiE2by];
	shl.b32 	%r129, %r128, 3;
	add.s32 	%r7, %r129, %r127;
	mov.u32 	%r130, %ctaid.z;
	setp.eq.s32 	%p14, %r130, 0;
	@%p14 bra 	$L__BB25_29;
	ld.param.u64 	%rd36, [_ZN5spral5ssids29cu_multinode_solve_t_mp_2x2x8IdEEviPdS2_S2_S2_P15node_solve_dataIT_Ei_param_4];
	cvta.to.global.u64 	%rd4, %rd36;
	ld.volatile.shared.u32 	%r131, [_ZZN5spral5ssids29cu_multinode_solve_t_mp_2x2x8IdEEviPdS2_S2_S2_P15node_solve_dataIT_EiE1n];
	setp.ge.s32 	%p15, %r6, %r131;
	setp.ge.s32 	%p16, %r7, %r21;
	or.pred  	%p17, %p15, %p16;
	@%p17 bra 	$L__BB25_7;
	ld.volatile.shared.u32 	%r132, [_ZZN5spral5ssids29cu_multinode_solve_t_mp_2x2x8IdEEviPdS2_S2_S2_P15node_solve_dataIT_EiE5off_v];
	add.s32 	%r133, %r132, %r6;
	ld.volatile.shared.u32 	%r134, [_ZZN5spral5ssids29cu_multinode_solve_t_mp_2x2x8IdEEviPdS2_S2_S2_P15node_solve_dataIT_EiE3ldv];
	mad.lo.s32 	%r135, %r134, %r7, %r133;
	mul.wide.s32 	%rd26, %r135, 8;
	add.s64 	%rd27, %rd4, %rd26;
	st.global.f64 	[%rd27], %fd17;
$L__BB25_7:
	add.s32 	%r19, %r7, 4;
	ld.volatile.shared.u32 	%r136, [_ZZN5spral5ssids29cu_multinode_solve_t_mp_2x2x8IdEEviPdS2_S2_S2_P15node_solve_dataIT_EiE1n];
	setp.ge.s32 	%p18, %r6, %r136;
	setp.ge.s32 	%p19, %r19, %r21;
	or.pred  	%p20, %p18, %p19;
	@%p20 bra 	$L__BB25_33;
	ld.volatile.shared.u32 	%r137, [_ZZN5spral5ssids29cu_multinode_solve_t_mp_2x2x8IdEEviPdS2_S2_S2_P15node_solve_dataIT_EiE5off_v];
	add.s32 	%r138, %r137, %r6;
	ld.volatile.shared.u32 	%r139, [_ZZN5spral5ssids29cu_multinode_solve_t_mp_2x2x8IdEEviPdS2_S2_S2_P15node_solve_dataIT_EiE3ldv];
	mad.lo.s32 	%r140, %r139, %r19, %r138;
	mul.wide.s32 	%rd28, %r140, 8;
	add.s64 	%rd29, %rd4, %rd28;
	st.global.f64 	[%rd29], %fd18;
	bra.uni 	$L__BB25_33;
$L__BB25_9:
	shr.u32 	%r5, %r4, 2;
	mov.b32 	%r151, 0;
	mov.f64 	%fd279, 0d0000000000000000;
	and.b32  	%r9, %r4, 3;
	mov.u32 	%r50, %ctaid.z;
	shl.b32 	%r51, %r50, 5;
	mov.f64 	%fd280, %fd279;
	mov.f64 	%fd281, %fd279;
	mov.f64 	%fd282, %fd279;
	mov.f64 	%fd283, %fd279;
	mov.f64 	%fd284, %fd279;
	mov.f64 	%fd285, %fd279;
	mov.f64 	%fd286, %fd279;
	mov.f64 	%fd287, %fd279;
	mov.f64 	%fd288, %fd279;
	mov.f64 	%fd289, %fd279;
	mov.f64 	%fd290, %fd279;
	mov.f64 	%fd291, %fd279;
	mov.f64 	%fd292, %fd279;
	mov.f64 	%fd293, %fd279;
	mov.f64 	%fd294, %fd279;
$L__BB25_10:
	add.s32 	%r10, %r151, %r51;
	mov.b32 	%r152, 0;
	mov.u32 	%r153, %r9;
$L__BB25_11:
	add.s32 	%r13, %r153, %r10;
	ld.volatile.shared.u32 	%r52, [_ZZN5spral5ssids29cu_multinode_solve_t_mp_2x2x8IdEEviPdS2_S2_S2_P15node_solve_dataIT_EiE1k];
	setp.ge.s32 	%p4, %r13, %r52;
	shl.b32 	%r53, %r5, 5;
	add.s32 	%r54, %r153, %r53;
	shl.b32 	%r55, %r54, 3;
	mov.u32 	%r56, _ZZN5spral5ssids29cu_multinode_solve_t_mp_2x2x8IdEEviPdS2_S2_S2_P15node_solve_dataIT_EiE2ws;
	add.s32 	%r14, %r56, %r55;
	@%p4 bra 	$L__BB25_14;
	ld.volatile.shared.u32 	%r57, [_ZZN5spral5ssids29cu_multinode_solve_t_mp_2x2x8IdEEviPdS2_S2_S2_P15node_solve_dataIT_EiE2bx];
	shl.b32 	%r58, %r57, 3;
	add.s32 	%r59, %r58, %r5;
	ld.volatile.shared.u32 	%r60, [_ZZN5spral5ssids29cu_multinode_solve_t_mp_2x2x8IdEEviPdS2_S2_S2_P15node_solve_dataIT_EiE1n];
	setp.ge.s32 	%p5, %r59, %r60;
	@%p5 bra 	$L__BB25_14;
	ld.volatile.shared.u32 	%r61, [_ZZN5spral5ssids29cu_multinode_solve_t_mp_2x2x8IdEEviPdS2_S2_S2_P15node_solve_dataIT_EiE5off_a];
	ld.volatile.shared.u32 	%r62, [_ZZN5spral5ssids29cu_multinode_solve_t_mp_2x2x8IdEEviPdS2_S2_S2_P15node_solve_dataIT_EiE3lda];
	ld.volatile.shared.u32 	%r63, [_ZZN5spral5ssids29cu_multinode_solve_t_mp_2x2x8IdEEviPdS2_S2_S2_P15node_solve_dataIT_EiE2bx];
	shl.b32 	%r64, %r63, 3;
	add.s32 	%r65, %r64, %r5;
	add.s32 	%r66, %r13, %r61;
	mad.lo.s32 	%r67, %r65, %r62, %r66;
	mul.wide.s32 	%rd15, %r67, 8;
	add.s64 	%rd16, %rd1, %rd15;
	ld.global.f64 	%fd53, [%rd16];
	st.volatile.shared.f64 	[%r14], %fd53;
	bra.uni 	$L__BB25_15;
$L__BB25_14:
	mov.b64 	%rd14, 0;
	st.volatile.shared.u64 	[%r14], %rd14;
$L__BB25_15:
	ld.param.u64 	%rd34, [_ZN5spral5ssids29cu_multinode_solve_t_mp_2x2x8IdEEviPdS2_S2_S2_P15node_solve_dataIT_Ei_param_2];
	cvta.to.global.u64 	%rd3, %rd34;
	ld.volatile.shared.u32 	%r68, [_ZZN5spral5ssids29cu_multinode_solve_t_mp_2x2x8IdEEviPdS2_S2_S2_P15node_solve_dataIT_EiE1k];
	setp.ge.s32 	%p6, %r13, %r68;
	@%p6 bra 	$L__BB25_18;
	ld.volatile.shared.u32 	%r69, [_ZZN5spral5ssids29cu_multinode_solve_t_mp_2x2x8IdEEviPdS2_S2_S2_P15node_solve_dataIT_EiE2by];
	shl.b32 	%r70, %r69, 3;
	add.s32 	%r71, %r70, %r5;
	setp.ge.s32 	%p7, %r71, %r21;
	@%p7 bra 	$L__BB25_18;
	ld.volatile.shared.u32 	%r72, [_ZZN5spral5ssids29cu_multinode_solve_t_mp_2x2x8IdEEviPdS2_S2_S2_P15node_solve_dataIT_EiE5off_b];
	ld.volatile.shared.u32 	%r73, [_ZZN5spral5ssids29cu_multinode_solve_t_mp_2x2x8IdEEviPdS2_S2_S2_P15node_solve_dataIT_EiE3ldb];
	ld.volatile.shared.u32 	%r74, [_ZZN5spral5ssids29cu_multinode_solve_t_mp_2x2x8IdEEviPdS2_S2_S2_P15node_solve_dataIT_EiE2by];
	shl.b32 	%r75, %r74, 3;
	add.s32 	%r76, %r75, %r5;
	add.s32 	%r77, %r13, %r72;
	mad.lo.s32 	%r78, %r76, %r73, %r77;
	mul.wide.s32 	%rd18, %r78, 8;
	add.s64 	%rd19, %rd3, %rd18;
	ld.global.f64 	%fd54, [%rd19];
	st.volatile.shared.f64 	[%r14+2048], %fd54;
	bra.uni 	$L__BB25_19;
$L__BB25_18:
	mov.b64 	%rd17, 0;
	st.volatile.shared.u64 	[%r14+2048], %rd17;
$L__BB25_19:
	add.s32 	%r15, %r13, 4;
	ld.volatile.shared.u32 	%r79, [_ZZN5spral5ssids29cu_multinode_solve_t_mp_2x2x8IdEEviPdS2_S2_S2_P15node_solve_dataIT_EiE1k];
	setp.ge.s32 	%p8, %r15, %r79;
	@%p8 bra 	$L__BB25_21;
	ld.volatile.shared.u32 	%r80, [_ZZN5spral5ssids29cu_multinode_solve_t_mp_2x2x8IdEEviPdS2_S2_S2_P15node_solve_dataIT_EiE2bx];
	shl.b32 	%r81, %r80, 3;
	add.s32 	%r82, %r81, %r5;
	ld.volatile.shared.u32 	%r83, [_ZZN5spral5ssids29cu_multinode_solve_t_mp_2x2x8IdEEviPdS2_S2_S2_P15node_solve_dataIT_EiE1n];
	setp.lt.s32 	%p9, %r82, %r83;
	@%p9 bra 	$L__BB25_22;
$L__BB25_21:
	mov.b64 	%rd20, 0;
	st.volatile.shared.u64 	[%r14+32], %rd20;
	bra.uni 	$L__BB25_23;
$L__BB25_22:
	ld.volatile.shared.u32 	%r84, [_ZZN5spral5ssids29cu_multinode_solve_t_mp_2x2x8IdEEviPdS2_S2_S2_P15node_solve_dataIT_EiE5off_a];
	ld.volatile.shared.u32 	%r85, [_ZZN5spral5ssids29cu_multinode_solve_t_mp_2x2x8IdEEviPdS2_S2_S2_P15node_solve_dataIT_EiE3lda];
	ld.volatile.shared.u32 	%r86, [_ZZN5spral5ssids29cu_multinode_solve_t_mp_2x2x8IdEEviPdS2_S2_S2_P15node_solve_dataIT_EiE2bx];
	shl.b32 	%r87, %r86, 3;
	add.s32 	%r88, %r87, %r5;
	add.s32 	%r89, %r15, %r84;
	mad.lo.s32 	%r90, %r88, %r85, %r89;
	mul.wide.s32 	%rd21, %r90, 8;
	add.s64 	%rd22, %rd1, %rd21;
	ld.global.f64 	%fd55, [%rd22];
	st.volatile.shared.f64 	[%r14+32], %fd55;
$L__BB25_23:
	ld.volatile.shared.u32 	%r91, [_ZZN5spral5ssids29cu_multinode_solve_t_mp_2x2x8IdEEviPdS2_S2_S2_P15node_solve_dataIT_EiE1k];
	setp.ge.s32 	%p10, %r15, %r91;
	@%p10 bra 	$L__BB25_25;
	ld.volatile.shared.u32 	%r92, [_ZZN5spral5ssids29cu_multinode_solve_t_mp_2x2x8IdEEviPdS2_S2_S2_P15node_solve_dataIT_EiE2by];
	shl.b32 	%r93, %r92, 3;
	add.s32 	%r94, %r93, %r5;
	setp.lt.s32 	%p11, %r94, %r21;
	@%p11 bra 	$L__BB25_26;
$L__BB25_25:
	mov.b64 	%rd23, 0;
	st.volatile.shared.u64 	[%r14+2080], %rd23;
	bra.uni 	$L__BB25_27;
$L__BB25_26:
	ld.volatile.shared.u32 	%r95, [_ZZN5spral5ssids29cu_multinode_solve_t_mp_2x2x8IdEEviPdS2_S2_S2_P15node_solve_dataIT_EiE5off_b];
	ld.volatile.shared.u32 	%r96, [_ZZN5spral5ssids29cu_multinode_solve_t_mp_2x2x8IdEEviPdS2_S2_S2_P15node_solve_dataIT_EiE3ldb];
	ld.volatile.shared.u32 	%r97, [_ZZN5spral5ssids29cu_multinode_solve_t_mp_2x2x8IdEEviPdS2_S2_S2_P15node_solve_dataIT_EiE2by];
	shl.b32 	%r98, %r97, 3;
	add.s32 	%r99, %r98, %r5;
	add.s32 	%r100, %r15, %r95;
	mad.lo.s32 	%r101, %r99, %r96, %r100;
	mul.wide.s32 	%rd24, %r101, 8;
	add.s64 	%rd25, %rd3, %rd24;
	ld.global.f64 	%fd56, [%rd25];
	st.volatile.shared.f64 	[%r14+2080], %fd56;
$L__BB25_27:
	add.s32 	%r152, %r152, 2;
	add.s32 	%r153, %r153, 8;
	setp.ne.s32 	%p12, %r152, 8;
	@%p12 bra 	$L__BB25_11;
	bar.sync 	0;
	shl.b32 	%r102, %r1, 5;
	shl.b32 	%r103, %r3, 2;
	add.s32 	%r104, %r102, %r103;
	shl.b32 	%r105, %r104, 3;
	mov.u32 	%r106, _ZZN5spral5ssids29cu_multinode_solve_t_mp_2x2x8IdEEviPdS2_S2_S2_P15node_solve_dataIT_EiE2ws;
	add.s32 	%r107, %r106, %r105;
	ld.volatile.shared.f64 	%fd57, [%r107];
	shl.b32 	%r108, %r2, 5;
	add.s32 	%r109, %r108, %r103;
	shl.b32 	%r110, %r109, 3;
	add.s32 	%r111, %r106, %r110;
	ld.volatile.shared.f64 	%fd58, [%r111+2048];
	fma.rn.f64 	%fd59, %fd57, %fd58, %fd294;
	ld.volatile.shared.f64 	%fd60, [%r107+512];
	ld.volatile.shared.f64 	%fd61, [%r111+2048];
	fma.rn.f64 	%fd62, %fd60, %fd61, %fd293;
	ld.volatile.shared.f64 	%fd63, [%r107+1024];
	ld.volatile.shared.f64 	%fd64, [%r111+2048];
	fma.rn.f64 	%fd65, %fd63, %fd64, %fd292;
	ld.volatile.shared.f64 	%fd66, [%r107+1536];
	ld.volatile.shared.f64 	%fd67, [%r111+2048];
	fma.rn.f64 	%fd68, %fd66, %fd67, %fd291;
	ld.volatile.shared.f64 	%fd69, [%r107+8];
	ld.volatile.shared.f64 	%fd70, [%r111+2056];
	fma.rn.f64 	%fd71, %fd69, %fd70, %fd59;
	ld.volatile.shared.f64 	%fd72, [%r107+520];
	ld.volatile.shared.f64 	%fd73, [%r111+2056];
	fma.rn.f64 	%fd74, %fd72, %fd73, %fd62;
	ld.volatile.shared.f64 	%fd75, [%r107+1032];
	ld.volatile.shared.f64 	%fd76, [%r111+2056];
	fma.rn.f64 	%fd77, %fd75, %fd76, %fd65;
	ld.volatile.shared.f64 	%fd78, [%r107+1544];
	ld.volatile.shared.f64 	%fd79, [%r111+2056];
	fma.rn.f64 	%fd80, %fd78, %fd79, %fd68;
	ld.volatile.shared.f64 	%fd81, [%r107+16];
	ld.volatile.shared.f64 	%fd82, [%r111+2064];
	fma.rn.f64 	%fd83, %fd81, %fd82, %fd71;
	ld.volatile.shared.f64 	%fd84, [%r107+528];
	ld.volatile.shared.f64 	%fd85, [%r111+2064];
	fma.rn.f64 	%fd86, %fd84, %fd85, %fd74;
	ld.volatile.shared.f64 	%fd87, [%r107+1040];
	ld.volatile.shared.f64 	%fd88, [%r111+2064];
	fma.rn.f64 	%fd89, %fd87, %fd88, %fd77;
	ld.volatile.shared.f64 	%fd90, [%r107+1552];
	ld.volatile.shared.f64 	%fd91, [%r111+2064];
	fma.rn.f64 	%fd92, %fd90, %fd91, %fd80;
	ld.volatile.shared.f64 	%fd93, [%r107+24];
	ld.volatile.shared.f64 	%fd94, [%r111+2072];
	fma.rn.f64 	%fd294, %fd93, %fd94, %fd83;
	ld.volatile.shared.f64 	%fd95, [%r107+536];
	ld.volatile.shared.f64 	%fd96, [%r111+2072];
	fma.rn.f64 	%fd293, %fd95, %fd96, %fd86;
	ld.volatile.shared.f64 	%fd97, [%r107+1048];
	ld.volatile.shared.f64 	%fd98, [%r111+2072];
	fma.rn.f64 	%fd292, %fd97, %fd98, %fd89;
	ld.volatile.shared.f64 	%fd99, [%r107+1560];
	ld.volatile.shared.f64 	%fd100, [%r111+2072];
	fma.rn.f64 	%fd291, %fd99, %fd100, %fd92;
	ld.volatile.shared.f64 	%fd101, [%r107];
	ld.volatile.shared.f64 	%fd102, [%r111+2560];
	fma.rn.f64 	%fd103, %fd101, %fd102, %fd290;
	ld.volatile.shared.f64 	%fd104, [%r107+512];
	ld.volatile.shared.f64 	%fd105, [%r111+2560];
	fma.rn.f64 	%fd106, %fd104, %fd105, %fd289;
	ld.volatile.shared.f64 	%fd107, [%r107+1024];
	ld.volatile.shared.f64 	%fd108, [%r111+2560];
	fma.rn.f64 	%fd109, %fd107, %fd108, %fd288;
	ld.volatile.shared.f64 	%fd110, [%r107+1536];
	ld.volatile.shared.f64 	%fd111, [%r111+2560];
	fma.rn.f64 	%fd112, %fd110, %fd111, %fd287;
	ld.volatile.shared.f64 	%fd113, [%r107+8];
	ld.volatile.shared.f64 	%fd114, [%r111+2568];
	fma.rn.f64 	%fd115, %fd113, %fd114, %fd103;
	ld.volatile.shared.f64 	%fd116, [%r107+520];
	ld.volatile.shared.f64 	%fd117, [%r111+2568];
	fma.rn.f64 	%fd118, %fd116, %fd117, %fd106;
	ld.volatile.shared.f64 	%fd119, [%r107+1032];
	ld.volatile.shared.f64 	%fd120, [%r111+2568];
	fma.rn.f64 	%fd121, %fd119, %fd120, %fd109;
	ld.volatile.shared.f64 	%fd122, [%r107+1544];
	ld.volatile.shared.f64 	%fd123, [%r111+2568];
	fma.rn.f64 	%fd124, %fd122, %fd123, %fd112;
	ld.volatile.shared.f64 	%fd125, [%r107+16];
	ld.volatile.shared.f64 	%fd126, [%r111+2576];
	fma.rn.f64 	%fd127, %fd125, %fd126, %fd115;
	ld.volatile.shared.f64 	%fd128, [%r107+528];
	ld.volatile.shared.f64 	%fd129, [%r111+2576];
	fma.rn.f64 	%fd130, %fd128, %fd129, %fd118;
	ld.volatile.shared.f64 	%fd131, [%r107+1040];
	ld.volatile.shared.f64 	%fd132, [%r111+2576];
	fma.rn.f64 	%fd133, %fd131, %fd132, %fd121;
	ld.volatile.shared.f64 	%fd134, [%r107+1552];
	ld.volatile.shared.f64 	%fd135, [%r111+2576];
	fma.rn.f64 	%fd136, %fd134, %fd135, %fd124;
	ld.volatile.shared.f64 	%fd137, [%r107+24];
	ld.volatile.shared.f64 	%fd138, [%r111+2584];
	fma.rn.f64 	%fd290, %fd137, %fd138, %fd127;
	ld.volatile.shared.f64 	%fd139, [%r107+536];
	ld.volatile.shared.f64 	%fd140, [%r111+2584];
	fma.rn.f64 	%fd289, %fd139, %fd140, %fd130;
	ld.volatile.shared.f64 	%fd141, [%r107+1048];
	ld.volatile.shared.f64 	%fd142, [%r111+2584];
	fma.rn.f64 	%fd288, %fd141, %fd142, %fd133;
	ld.volatile.shared.f64 	%fd143, [%r107+1560];
	ld.volatile.shared.f64 	%fd144, [%r111+2584];
	fma.rn.f64 	%fd287, %fd143, %fd144, %fd136;
	ld.volatile.shared.f64 	%fd145, [%r107];
	ld.volatile.shared.f64 	%fd146, [%r111+3072];
	fma.rn.f64 	%fd147, %fd145, %fd146, %fd286;
	ld.volatile.shared.f64 	%fd148, [%r107+512];
	ld.volatile.shared.f64 	%fd149, [%r111+3072];
	fma.rn.f64 	%fd150, %fd148, %fd149, %fd285;
	ld.volatile.shared.f64 	%fd151, [%r107+1024];
	ld.volatile.shared.f64 	%fd152, [%r111+3072];
	fma.rn.f64 	%fd153, %fd151, %fd152, %fd284;
	ld.volatile.shared.f64 	%fd154, [%r107+1536];
	ld.volatile.shared.f64 	%fd155, [%r111+3072];
	fma.rn.f64 	%fd156, %fd154, %fd155, %fd283;
	ld.volatile.shared.f64 	%fd157, [%r107+8];
	ld.volatile.shared.f64 	%fd158, [%r111+3080];
	fma.rn.f64 	%fd159, %fd157, %fd158, %fd147;
	ld.volatile.shared.f64 	%fd160, [%r107+520];
	ld.volatile.shared.f64 	%fd161, [%r111+3080];
	fma.rn.f64 	%fd162, %fd160, %fd161, %fd150;
	ld.volatile.shared.f64 	%fd163, [%r107+1032];
	ld.volatile.shared.f64 	%fd164, [%r111+3080];
	fma.rn.f64 	%fd165, %fd163, %fd164, %fd153;
	ld.volatile.shared.f64 	%fd166, [%r107+1544];
	ld.volatile.shared.f64 	%fd167, [%r111+3080];
	fma.rn.f64 	%fd168, %fd166, %fd167, %fd156;
	ld.volatile.shared.f64 	%fd169, [%r107+16];
	ld.volatile.shared.f64 	%fd170, [%r111+3088];
	fma.rn.f64 	%fd171, %fd169, %fd170, %fd159;
	ld.volatile.shared.f64 	%fd172, [%r107+528];
	ld.volatile.shared.f64 	%fd173, [%r111+3088];
	fma.rn.f64 	%fd174, %fd172, %fd173, %fd162;
	ld.volatile.shared.f64 	%fd175, [%r107+1040];
	ld.volatile.shared.f64 	%fd176, [%r111+3088];
	fma.rn.f64 	%fd177, %fd175, %fd176, %fd165;
	ld.volatile.shared.f64 	%fd178, [%r107+1552];
	ld.volatile.shared.f64 	%fd179, [%r111+3088];
	fma.rn.f64 	%fd180, %fd178, %fd179, %fd168;
	ld.volatile.shared.f64 	%fd181, [%r107+24];
	ld.volatile.shared.f64 	%fd182, [%r111+3096];
	fma.rn.f64 	%fd286, %fd181, %fd182, %fd171;
	ld.volatile.shared.f64 	%fd183, [%r107+536];
	ld.volatile.shared.f64 	%fd184, [%r111+3096];
	fma.rn.f64 	%fd285, %fd183, %fd184, %fd174;
	ld.volatile.shared.f64 	%fd185, [%r107+1048];
	ld.volatile.shared.f64 	%fd186, [%r111+3096];
	fma.rn.f64 	%fd284, %fd185, %fd186, %fd177;
	ld.volatile.shared.f64 	%fd187, [%r107+1560];
	ld.volatile.shared.f64 	%fd188, [%r111+3096];
	fma.rn.f64 	%fd283, %fd187, %fd188, %fd180;
	ld.volatile.shared.f64 	%fd189, [%r107];
	ld.volatile.shared.f64 	%fd190, [%r111+3584];
	fma.rn.f64 	%fd191, %fd189, %fd190, %fd282;
	ld.volatile.shared.f64 	%fd192, [%r107+512];
	ld.volatile.shared.f64 	%fd193, [%r111+3584];
	fma.rn.f64 	%fd194, %fd192, %fd193, %fd281;
	ld.volatile.shared.f64 	%fd195, [%r107+1024];
	ld.volatile.shared.f64 	%fd196, [%r111+3584];
	fma.rn.f64 	%fd197, %fd195, %fd196, %fd280;
	ld.volatile.shared.f64 	%fd198, [%r107+1536];
	ld.volatile.shared.f64 	%fd199, [%r111+3584];
	fma.rn.f64 	%fd200, %fd198, %fd199, %fd279;
	ld.volatile.shared.f64 	%fd201, [%r107+8];
	ld.volatile.shared.f64 	%fd202, [%r111+3592];
	fma.rn.f64 	%fd203, %fd201, %fd202, %fd191;
	ld.volatile.shared.f64 	%fd204, [%r107+520];
	ld.volatile.shared.f64 	%fd205, [%r111+3592];
	fma.rn.f64 	%fd206, %fd204, %fd205, %fd194;
	ld.volatile.shared.f64 	%fd207, [%r107+1032];
	ld.volatile.shared.f64 	%fd208, [%r111+3592];
	fma.rn.f64 	%fd209, %fd207, %fd208, %fd197;
	ld.volatile.shared.f64 	%fd210, [%r107+1544];
	ld.volatile.shared.f64 	%fd211, [%r111+3592];
	fma.rn.f64 	%fd212, %fd210, %fd211, %fd200;
	ld.volatile.shared.f64 	%fd213, [%r107+16];
	ld.volatile.shared.f64 	%fd214, [%r111+3600];
	fma.rn.f64 	%fd215, %fd213, %fd214, %fd203;
	ld.volatile.shared.f64 	%fd216, [%r107+528];
	ld.volatile.shared.f64 	%fd217, [%r111+3600];
	fma.rn.f64 	%fd218, %fd216, %fd217, %fd206;
	ld.volatile.shared.f64 	%fd219, [%r107+1040];
	ld.volatile.shared.f64 	%fd220, [%r111+3600];
	fma.rn.f64 	%fd221, %fd219, %fd220, %fd209;
	ld.volatile.shared.f64 	%fd222, [%r107+1552];
	ld.volatile.shared.f64 	%fd223, [%r111+3600];
	fma.rn.f64 	%fd224, %fd222, %fd223, %fd212;
	ld.volatile.shared.f64 	%fd225, [%r107+24];
	ld.volatile.shared.f64 	%fd226, [%r111+3608];
	fma.rn.f64 	%fd282, %fd225, %fd226, %fd215;
	ld.volatile.shared.f64 	%fd227, [%r107+536];
	ld.volatile.shared.f64 	%fd228, [%r111+3608];
	fma.rn.f64 	%fd281, %fd227, %fd228, %fd218;
	ld.volatile.shared.f64 	%fd229, [%r107+1048];
	ld.volatile.shared.f64 	%fd230, [%r111+3608];
	fma.rn.f64 	%fd280, %fd229, %fd230, %fd221;
	ld.volatile.shared.f64 	%fd231, [%r107+1560];
	ld.volatile.shared.f64 	%fd232, [%r111+3608];
	fma.rn.f64 	%fd279, %fd231, %fd232, %fd224;
	bar.sync 	0;
	mov.u32 	%r112, %nctaid.z;
	shl.b32 	%r113, %r112, 5;
	add.s32 	%r151, %r151, %r113;
	ld.volatile.shared.u32 	%r114, [_ZZN5spral5ssids29cu_multinode_solve_t_mp_2x2x8IdEEviPdS2_S2_S2_P15node_solve_dataIT_EiE1k];
	setp.lt.s32 	%p13, %r151, %r114;
	@%p13 bra 	$L__BB25_10;
	bra.uni 	$L__BB25_4;
$L__BB25_29:
	ld.param.u64 	%rd35, [_ZN5spral5ssids29cu_multinode_solve_t_mp_2x2x8IdEEviPdS2_S2_S2_P15node_solve_dataIT_Ei_param_3];
	cvta.to.global.u64 	%rd5, %rd35;
	ld.volatile.shared.u32 	%r141, [_ZZN5spral5ssids29cu_multinode_solve_t_mp_2x2x8IdEEviPdS2_S2_S2_P15node_solve_dataIT_EiE1n];
	setp.ge.s32 	%p21, %r6, %r141;
	setp.ge.s32 	%p22, %r7, %r21;
	or.pred  	%p23, %p21, %p22;
	@%p23 bra 	$L__BB25_31;
	ld.volatile.shared.u32 	%r142, [_ZZN5spral5ssids29cu_multinode_solve_t_mp_2x2x8IdEEviPdS2_S2_S2_P15node_solve_dataIT_EiE5off_u];
	add.s32 	%r143, %r142, %r6;
	ld.volatile.shared.u32 	%r144, [_ZZN5spral5ssids29cu_multinode_solve_t_mp_2x2x8IdEEviPdS2_S2_S2_P15node_solve_dataIT_EiE3ldu];
	mad.lo.s32 	%r145, %r144, %r7, %r143;
	mul.wide.s32 	%rd30, %r145, 8;
	add.s64 	%rd31, %rd5, %rd30;
	st.global.f64 	[%rd31], %fd17;
$L__BB25_31:
	add.s32 	%r20, %r7, 4;
	ld.volatile.shared.u32 	%r146, [_ZZN5spral5ssids29cu_multinode_solve_t_mp_2x2x8IdEEviPdS2_S2_S2_P15node_solve_dataIT_EiE1n];
	setp.ge.s32 	%p24, %r6, %r146;
	setp.ge.s32 	%p25, %r20, %r21;
	or.pred  	%p26, %p24, %p25;
	@%p26 bra 	$L__BB25_33;
	ld.volatile.shared.u32 	%r147, [_ZZN5spral5ssids29cu_multinode_solve_t_mp_2x2x8IdEEviPdS2_S2_S2_P15node_solve_dataIT_EiE5off_u];
	add.s32 	%r148, %r147, %r6;
	ld.volatile.shared.u32 	%r149, [_ZZN5spral5ssids29cu_multinode_solve_t_mp_2x2x8IdEEviPdS2_S2_S2_P15node_solve_dataIT_EiE3ldu];
	mad.lo.s32 	%r150, %r149, %r20, %r148;
	mul.wide.s32 	%rd32, %r150, 8;
	add.s64 	%rd33, %rd5, %rd32;
	st.global.f64 	[%rd33], %fd18;
$L__BB25_33:
	ret;

}
	// .globl	_ZN5spral5ssids28cu_multinode_solve_t_few_8x8IdLj14EEEvPdS2_S2_S2_P15node_solve_dataIT_Ei
.visible .entry _ZN5spral5ssids28cu_multinode_solve_t_few_8x8IdLj14EEEvPdS2_S2_S2_P15node_solve_dataIT_Ei(
	.param .u64 .ptr .align 1 _ZN5spral5ssids28cu_multinode_solve_t_few_8x8IdLj14EEEvPdS2_S2_S2_P15node_solve_dataIT_Ei_param_0,
	.param .u64 .ptr .align 1 _ZN5spral5ssids28cu_multinode_solve_t_few_8x8IdLj14EEEvPdS2_S2_S2_P15node_solve_dataIT_Ei_param_1,
	.param .u64 .ptr .align 1 _ZN5spral5ssids28cu_multinode_solve_t_few_8x8IdLj14EEEvPdS2_S2_S2_P15node_solve_dataIT_Ei_param_2,
	.param .u64 .ptr .align 1 _ZN5spral5ssids28cu_multinode_solve_t_few_8x8IdLj14EEEvPdS2_S2_S2_P15node_solve_dataIT_Ei_param_3,
	.param .u64 .ptr .align 1 _ZN5spral5ssids28cu_multinode_solve_t_few_8x8IdLj14EEEvPdS2_S2_S2_P15node_solve_dataIT_Ei_param_4,
	.param .u32 _ZN5spral5ssids28cu_multinode_solve_t_few_8x8IdLj14EEEvPdS2_S2_S2_P15node_solve_dataIT_Ei_param_5
)
{
	.reg .pred 	%p<9>;
	.reg .b32 	%r<55>;
	.reg .b64 	%rd<93>;
	.reg .b64 	%fd<188>;
	// demoted variable
	.shared .align 8 .b8 _ZZN5spral5ssids28cu_multinode_solve_t_few_8x8IdLj14EEEvPdS2_S2_S2_P15node_solve_dataIT_EiE2ws[7168];
	ld.param.u64 	%rd16, [_ZN5spral5ssids28cu_multinode_solve_t_few_8x8IdLj14EEEvPdS2_S2_S2_P15node_solve_dataIT_Ei_param_1];
	ld.param.u64 	%rd19, [_ZN5spral5ssids28cu_multinode_solve_t_few_8x8IdLj14EEEvPdS2_S2_S2_P15node_solve_dataIT_Ei_param_4];
	ld.param.u32 	%r27, [_ZN5spral5ssids28cu_multinode_solve_t_few_8x8IdLj14EEEvPdS2_S2_S2_P15node_solve_dataIT_Ei_param_5];
	cvta.to.global.u64 	%rd1, %rd16;
	cvta.to.global.u64 	%rd20, %rd19;
	mov.u32 	%r28, %ctaid.x;
	mul.wide.u32 	%rd21, %r28, 88;
	add.s64 	%rd22, %rd20, %rd21;
	ld.global.v2.u32 	{%r1, %r2}, [%rd22+48];
	ld.global.u32 	%r3, [%rd22+64];
	ld.global.v2.u32 	{%r4, %r5}, [%rd22+72];
	ld.global.u32 	%r6, [%rd22+80];
	ld.global.v2.u32 	{%r8, %r7}, [%rd22+32];
	ld.global.v2.u32 	{%r9, %r10}, [%rd22+40];
	ld.global.u32 	%r29, [%rd22+60];
	mov.u32 	%r30, %tid.y;
	add.s32 	%r31, %r27, %r28;
	sub.s32 	%r32, %r31, %r29;
	shl.b32 	%r33, %r32, 3;
	add.s32 	%r11, %r33, %r30;
	setp.ge.s32 	%p1, %r11, %r2;
	mov.f64 	%fd160, 0d0000000000000000;
	mov.f64 	%fd161, 0d0000000000000000;
	mov.f64 	%fd162, 0d0000000000000000;
	mov.f64 	%fd163, 0d0000000000000000;
	mov.f64 	%fd164, 0d0000000000000000;
	mov.f64 	%fd165, 0d0000000000000000;
	mov.f64 	%fd166, 0d0000000000000000;
	mov.f64 	%fd167, 0d0000000000000000;
	mov.f64 	%fd168, 0d0000000000000000;
	mov.f64 	%fd169, 0d0000000000000000;
	mov.f64 	%fd170, 0d0000000000000000;
	mov.f64 	%fd171, 0d0000000000000000;
	mov.f64 	%fd172, 0d0000000000000000;
	mov.f64 	%fd173, 0d0000000000000000;
	@%p1 bra 	$L__BB26_4;
	mov.u32 	%r12, %tid.x;
	mov.u32 	%r34, %ctaid.y;
	shl.b32 	%r13, %r34, 3;
	add.s32 	%r53, %r13, %r12;
	setp.ge.s32 	%p2, %r53, %r1;
	@%p2 bra 	$L__BB26_4;
	mul.wide.s32 	%rd23, %r7, 8;
	add.s64 	%rd2, %rd1, %rd23;
	add.s32 	%r35, %r4, %r12;
	add.s32 	%r52, %r35, %r13;
	mul.wide.s32 	%rd24, %r7, 16;
	add.s64 	%rd3, %rd1, %rd24;
	mul.wide.s32 	%rd25, %r7, 24;
	add.s64 	%rd4, %rd1, %rd25;
	mul.wide.s32 	%rd26, %r7, 32;
	add.s64 	%rd5, %rd1, %rd26;
	mul.wide.s32 	%rd27, %r7, 40;
	add.s64 	%rd6, %rd1, %rd27;
	mul.wide.s32 	%rd28, %r7, 48;
	add.s64 	%rd7, %rd1, %rd28;
	mul.wide.s32 	%rd29, %r7, 56;
	add.s64 	%rd8, %rd1, %rd29;
	mul.wide.s32 	%rd30, %r7, 64;
	add.s64 	%rd9, %rd1, %rd30;
	mul.wide.s32 	%rd31, %r7, 72;
	add.s64 	%rd10, %rd1, %rd31;
	mul.wide.s32 	%rd32, %r7, 80;
	add.s64 	%rd11, %rd1, %rd32;
	mul.wide.s32 	%rd33, %r7, 88;
	add.s64 	%rd12, %rd1, %rd33;
	mul.wide.s32 	%rd34, %r7, 96;
	add.s64 	%rd13, %rd1, %rd34;
	mul.wide.s32 	%rd35, %r7, 104;
	add.s64 	%rd14, %rd1, %rd35;
	mad.lo.s32 	%r36, %r11, %r8, %r12;
	add.s32 	%r37, %r36, %r13;
	add.s32 	%r51, %r37, %r3;
	mov.f64 	%fd160, 0d0000000000000000;
	mov.f64 	%fd161, %fd160;
	mov.f64 	%fd162, %fd160;
	mov.f64 	%fd163, %fd160;
	mov.f64 	%fd164, %fd160;
	mov.f64 	%fd165, %fd160;
	mov.f64 	%fd166, %fd160;
	mov.f64 	%fd167, %fd160;
	mov.f64 	%fd168, %fd160;
	mov.f64 	%fd169, %fd160;
	mov.f64 	%fd170, %fd160;
	mov.f64 	%fd171, %fd160;
	mov.f64 	%fd172, %fd160;
	mov.f64 	%fd173, %fd160;
$L__BB26_3:
	ld.param.u64 	%rd90, [_ZN5spral5ssids28cu_multinode_solve_t_few_8x8IdLj14EEEvPdS2_S2_S2_P15node_solve_dataIT_Ei_param_1];
	ld.param.u64 	%rd89, [_ZN5spral5ssids28cu_multinode_solve_t_few_8x8IdLj14EEEvPdS2_S2_S2_P15node_solve_dataIT_Ei_param_0];
	mul.wide.s32 	%rd36, %r52, 8;
	add.s64 	%rd37, %rd2, %rd36;
	add.s64 	%rd38, %rd3, %rd36;
	add.s64 	%rd39, %rd4, %rd36;
	add.s64 	%rd40, %rd5, %rd36;
	add.s64 	%rd41, %rd6, %rd36;
	add.s64 	%rd42, %rd7, %rd36;
	add.s64 	%rd43, %rd8, %rd36;
	add.s64 	%rd44, %rd9, %rd36;
	add.s64 	%rd45, %rd10, %rd36;
	add.s64 	%rd46, %rd11, %rd36;
	add.s64 	%rd47, %rd12, %rd36;
	add.s64 	%rd48, %rd13, %rd36;
	add.s64 	%rd49, %rd14, %rd36;
	cvta.to.global.u64 	%rd50, %rd90;
	add.s64 	%rd51, %rd50, %rd36;
	mul.wide.s32 	%rd52, %r51, 8;
	cvta.to.global.u64 	%rd53, %rd89;
	add.s64 	%rd54, %rd53, %rd52;
	ld.global.f64 	%fd74, [%rd54];
	ld.global.f64 	%fd75, [%rd51];
	fma.rn.f64 	%fd173, %fd74, %fd75, %fd173;
	ld.global.f64 	%fd76, [%rd37];
	fma.rn.f64 	%fd172, %fd74, %fd76, %fd172;
	ld.global.f64 	%fd77, [%rd38];
	fma.rn.f64 	%fd171, %fd74, %fd77, %fd171;
	ld.global.f64 	%fd78, [%rd39];
	fma.rn.f64 	%fd170, %fd74, %fd78, %fd170;
	ld.global.f64 	%fd79, [%rd40];
	fma.rn.f64 	%fd169, %fd74, %fd79, %fd169;
	ld.global.f64 	%fd80, [%rd41];
	fma.rn.f64 	%fd168, %fd74, %fd80, %fd168;
	ld.global.f64 	%fd81, [%rd42];
	fma.rn.f64 	%fd167, %fd74, %fd81, %fd167;
	ld.global.f64 	%fd82, [%rd43];
	fma.rn.f64 	%fd166, %fd74, %fd82, %fd166;
	ld.global.f64 	%fd83, [%rd44];
	fma.rn.f64 	%fd165, %fd74, %fd83, %fd165;
	ld.global.f64 	%fd84, [%rd45];
	fma.rn.f64 	%fd164, %fd74, %fd84, %fd164;
	ld.global.f64 	%fd85, [%rd46];
	fma.rn.f64 	%fd163, %fd74, %fd85, %fd163;
	ld.global.f64 	%fd86, [%rd47];
	fma.rn.f64 	%fd162, %fd74, %fd86, %fd162;
	ld.global.f64 	%fd87, [%rd48];
	fma.rn.f64 	%fd161, %fd74, %fd87, %fd161;
	ld.global.f64 	%fd88, [%rd49];
	fma.rn.f64 	%fd160, %fd74, %fd88, %fd160;
	add.s32 	%r53, %r53, 16;
	add.s32 	%r52, %r52, 16;
	add.s32 	%r51, %r51, 16;
	setp.lt.s32 	%p3, %r53, %r1;
	@%p3 bra 	$L__BB26_3;
$L__BB26_4:
	setp.ge.s32 	%p4, %r11, %r2;
	mov.u32 	%r38, %tid.x;
	mov.u32 	%r23, %tid.y;
	shl.b32 	%r39, %r23, 3;
	add.s32 	%r40, %r39, %r38;
	shl.b32 	%r41, %r40, 3;
	mov.u32 	%r42, _ZZN5spral5ssids28cu_multinode_solve_t_few_8x8IdLj14EEEvPdS2_S2_S2_P15node_solve_dataIT_EiE2ws;
	add.s32 	%r43, %r42, %r41;
	st.volatile.shared.f64 	[%r43], %fd173;
	st.volatile.shared.f64 	[%r43+512], %fd172;
	st.volatile.shared.f64 	[%r43+1024], %fd171;
	st.volatile.shared.f64 	[%r43+1536], %fd170;
	st.volatile.shared.f64 	[%r43+2048], %fd169;
	st.volatile.shared.f64 	[%r43+2560], %fd168;
	st.volatile.shared.f64 	[%r43+3072], %fd167;
	st.volatile.shared.f64 	[%r43+3584], %fd166;
	st.volatile.shared.f64 	[%r43+4096], %fd165;
	st.volatile.shared.f64 	[%r43+4608], %fd164;
	st.volatile.shared.f64 	[%r43+5120], %fd163;
	st.volatile.shared.f64 	[%r43+5632], %fd162;
	st.volatile.shared.f64 	[%r43+6144], %fd161;
	st.volatile.shared.f64 	[%r43+6656], %fd160;
	bar.sync 	0;
	setp.ne.s32 	%p5, %r38, 0;
	or.pred  	%p6, %p5, %p4;
	@%p6 bra 	$L__BB26_10;
	shl.b32 	%r45, %r23, 6;
	add.s32 	%r24, %r42, %r45;
	mov.f64 	%fd174, 0d0000000000000000;
	mov.b32 	%r54, 3584;
	mov.f64 	%fd175, %fd174;
	mov.f64 	%fd176, %fd174;
	mov.f64 	%fd177, %fd174;
	mov.f64 	%fd178, %fd174;
	mov.f64 	%fd179, %fd174;
	mov.f64 	%fd180, %fd174;
	mov.f64 	%fd181, %fd174;
	mov.f64 	%fd182, %fd174;
	mov.f64 	%fd183, %fd174;
	mov.f64 	%fd184, %fd174;
	mov.f64 	%fd185, %fd174;
	mov.f64 	%fd186, %fd174;
	mov.f64 	%fd187, %fd174;
$L__BB26_6:
	add.s32 	%r47, %r24, %r54;
	ld.volatile.shared.f64 	%fd90, [%r47+-3584];
	add.f64 	%fd91, %fd90, %fd187;
	ld.volatile.shared.f64 	%fd92, [%r47+-3072];
	add.f64 	%fd93, %fd92, %fd186;
	ld.volatile.shared.f64 	%fd94, [%r47+-2560];
	add.f64 	%fd95, %fd94, %fd185;
	ld.volatile.shared.f64 	%fd96, [%r47+-2048];
	add.f64 	%fd97, %fd96, %fd184;
	ld.volatile.shared.f64 	%fd98, [%r47+-1536];
	add.f64 	%fd99, %fd98, %fd183;
	ld.volatile.shared.f64 	%fd100, [%r47+-1024];
	add.f64 	%fd101, %fd100, %fd182;
	ld.volatile.shared.f64 	%fd102, [%r47+-512];
	add.f64 	%fd103, %fd102, %fd181;
	ld.volatile.shared.f64 	%fd104, [%r47];
	add.f64 	%fd105, %fd104, %fd180;
	ld.volatile.shared.f64 	%fd106, [%r47+512];
	add.f64 	%fd107, %fd106, %fd179;
	ld.volatile.shared.f64 	%fd108, [%r47+1024];
	add.f64 	%fd109, %fd108, %fd178;
	ld.volatile.shared.f64 	%fd110, [%r47+1536];
	add.f64 	%fd111, %fd110, %fd177;
	ld.volatile.shared.f64 	%fd112, [%r47+2048];
	add.f64 	%fd113, %fd112, %fd176;
	ld.volatile.shared.f64 	%fd114, [%r47+2560];
	add.f64 	%fd115, %fd114, %fd175;
	ld.volatile.shared.f64 	%fd116, [%r47+3072];
	add.f64 	%fd117, %fd116, %fd174;
	ld.volatile.shared.f64 	%fd118, [%r47+-3576];
	add.f64 	%fd187, %fd118, %fd91;
	ld.volatile.shared.f64 	%fd119, [%r47+-3064];
	add.f64 	%fd186, %fd119, %fd93;
	ld.volatile.shared.f64 	%fd120, [%r47+-2552];
	add.f64 	%fd185, %fd120, %fd95;
	ld.volatile.shared.f64 	%fd121, [%r47+-2040];
	add.f64 	%fd184, %fd121, %fd97;
	ld.volatile.shared.f64 	%fd122, [%r47+-1528];
	add.f64 	%fd183, %fd122, %fd99;
	ld.volatile.shared.f64 	%fd123, [%r47+-1016];
	add.f64 	%fd182, %fd123, %fd101;
	ld.volatile.shared.f64 	%fd124, [%r47+-504];
	add.f64 	%fd181, %fd124, %fd103;
	ld.volatile.shared.f64 	%fd125, [%r47+8];
	add.f64 	%fd180, %fd125, %fd105;
	ld.volatile.shared.f64 	%fd126, [%r47+520];
	add.f64 	%fd179, %fd126, %fd107;
	ld.volatile.shared.f64 	%fd127, [%r47+1032];
	add.f64 	%fd178, %fd127, %fd109;
	ld.volatile.shared.f64 	%fd128, [%r47+1544];
	add.f64 	%fd177, %fd128, %fd111;
	ld.volatile.shared.f64 	%fd129, [%r47+2056];
	add.f64 	%fd176, %fd129, %fd113;
	ld.volatile.shared.f64 	%fd130, [%r47+2568];
	add.f64 	%fd175, %fd130, %fd115;
	ld.volatile.shared.f64 	%fd131, [%r47+3080];
	add.f64 	%fd174, %fd131, %fd117;
	add.s32 	%r54, %r54, 16;
	setp.ne.s32 	%p7, %r54, 3648;
	@%p7 bra 	$L__BB26_6;
	mov.u32 	%r48, %ctaid.y;
	setp.eq.s32 	%p8, %r48, 0;
	@%p8 bra 	$L__BB26_9;
	ld.param.u64 	%rd92, [_ZN5spral5ssids28cu_multinode_solve_t_few_8x8IdLj14EEEvPdS2_S2_S2_P15node_solve_dataIT_Ei_param_3];
	add.s32 	%r49, %r11, %r6;
	cvta.to.global.u64 	%rd55, %rd92;
	mul.wide.s32 	%rd56, %r49, 8;
	add.s64 	%rd57, %rd55, %rd56;
	st.global.f64 	[%rd57], %fd187;
	mul.wide.s32 	%rd58, %r10, 8;
	add.s64 	%rd59, %rd57, %rd58;
	st.global.f64 	[%rd59], %fd186;
	add.s64 	%rd60, %rd59, %rd58;
	st.global.f64 	[%rd60], %fd185;
	add.s64 	%rd61, %rd60, %rd58;
	st.global.f64 	[%rd61], %fd184;
	add.s64 	%rd62, %rd61, %rd58;
	st.global.f64 	[%rd62], %fd183;
	add.s64 	%rd63, %rd62, %rd58;
	st.global.f64 	[%rd63], %fd182;
	add.s64 	%rd64, %rd63, %rd58;
	st.global.f64 	[%rd64], %fd181;
	add.s64 	%rd65, %rd64, %rd58;
	st.global.f64 	[%rd65], %fd180;
	add.s64 	%rd66, %rd65, %rd58;
	st.global.f64 	[%rd66], %fd179;
	add.s64 	%rd67, %rd66, %rd58;
	st.global.f64 	[%rd67], %fd178;
	add.s64 	%rd68, %rd67, %rd58;
	st.global.f64 	[%rd68], %fd177;
	add.s64 	%rd69, %rd68, %rd58;
	st.global.f64 	[%rd69], %fd176;
	add.s64 	%rd70, %rd69, %rd58;
	st.global.f64 	[%rd70], %fd175;
	add.s64 	%rd71, %rd70, %rd58;
	st.global.f64 	[%rd71], %fd174;
	bra.uni 	$L__BB26_10;
$L__BB26_9:
	ld.param.u64 	%rd91, [_ZN5spral5ssids28cu_multinode_solve_t_few_8x8IdLj14EEEvPdS2_S2_S2_P15node_solve_dataIT_Ei_param_2];
	add.s32 	%r50, %r11, %r5;
	cvta.to.global.u64 	%rd72, %rd91;
	mul.wide.s32 	%rd73, %r50, 8;
	add.s64 	%rd74, %rd72, %rd73;
	st.global.f64 	[%rd74], %fd187;
	mul.wide.s32 	%rd75, %r9, 8;
	add.s64 	%rd76, %rd74, %rd75;
	st.global.f64 	[%rd76], %fd186;
	add.s64 	%rd77, %rd76, %rd75;
	st.global.f64 	[%rd77], %fd185;
	add.s64 	%rd78, %rd77, %rd75;
	st.global.f64 	[%rd78], %fd184;
	add.s64 	%rd79, %rd78, %rd75;
	st.global.f64 	[%rd79], %fd183;
	add.s64 	%rd80, %rd79, %rd75;
	st.global.f64 	[%rd80], %fd182;
	add.s64 	%rd81, %rd80, %rd75;
	st.global.f64 	[%rd81], %fd181;
	add.s64 	%rd82, %rd81, %rd75;
	st.global.f64 	[%rd82], %fd180;
	add.s64 	%rd83, %rd82, %rd75;
	st.global.f64 	[%rd83], %fd179;
	add.s64 	%rd84, %rd83, %rd75;
	st.global.f64 	[%rd84], %fd178;
	add.s64 	%rd85, %rd84, %rd75;
	st.global.f64 	[%rd85], %fd177;
	add.s64 	%rd86, %rd85, %rd75;
	st.global.f64 	[%rd86], %fd176;
	add.s64 	%rd87, %rd86, %rd75;
	st.global.f64 	[%rd87], %fd175;
	add.s64 	%rd88, %rd87, %rd75;
	st.global.f64 	[%rd88], %fd174;
$L__BB26_10:
	bar.sync 	0;
	ret;

}
	// .globl	_ZN5spral5ssids28cu_multinode_solve_t_few_8x8IdLj13EEEvPdS2_S2_S2_P15node_solve_dataIT_Ei
.visible .entry _ZN5spral5ssids28cu_multinode_solve_t_few_8x8IdLj13EEEvPdS2_S2_S2_P15node_solve_dataIT_Ei(
	.param .u64 .ptr .align 1 _ZN5spral5ssids28cu_multinode_solve_t_few_8x8IdLj13EEEvPdS2_S2_S2_P15node_solve_dataIT_Ei_param_0,
	.param .u64 .ptr .align 1 _ZN5spral5ssids28cu_multinode_solve_t_few_8x8IdLj13EEEvPdS2_S2_S2_P15node_solve_dataIT_Ei_param_1,
	.param .u64 .ptr .align 1 _ZN5spral5ssids28cu_multinode_solve_t_few_8x8IdLj13EEEvPdS2_S2_S2_P15node_solve_dataIT_Ei_param_2,
	.param .u64 .ptr .align 1 _ZN5spral5ssids28cu_multinode_solve_t_few_8x8IdLj13EEEvPdS2_S2_S2_P15node_solve_dataIT_Ei_param_3,
	.param .u64 .ptr .align 1 _ZN5spral5ssids28cu_multinode_solve_t_few_8x8IdLj13EEEvPdS2_S2_S2_P15node_solve_dataIT_Ei_param_4,
	.param .u32 _ZN5spral5ssids28cu_multinode_solve_t_few_8x8IdLj13EEEvPdS2_S2_S2_P15node_solve_dataIT_Ei_param_5
)
{
	.reg .pred 	%p<9>;
	.reg .b32 	%r<55>;
	.reg .b64 	%rd<88>;
	.reg .b64 	%fd<175>;
	// demoted variable
	.shared .align 8 .b8 _ZZN5spral5ssids28cu_multinode_solve_t_few_8x8IdLj13EEEvPdS2_S2_S2_P15node_solve_dataIT_EiE2ws[6656];
	ld.param.u64 	%rd15, [_ZN5spral5ssids28cu_multinode_solve_t_few_8x8IdLj13EEEvPdS2_S2_S2_P15node_solve_dataIT_Ei_param_1];
	ld.param.u64 	%rd18, [_ZN5spral5ssids28cu_multinode_solve_t_few_8x8IdLj13EEEvPdS2_S2_S2_P15node_solve_dataIT_Ei_param_4];
	ld.param.u32 	%r27, [_ZN5spral5ssids28cu_multinode_solve_t_few_8x8IdLj13EEEvPdS2_S2_S2_P15node_solve_dataIT_Ei_param_5];
	cvta.to.global.u64 	%rd1, %rd15;
	cvta.to.global.u64 	%rd19, %rd18;
	mov.u32 	%r28, %ctaid.x;
	mul.wide.u32 	%rd20, %r28, 88;
	add.s64 	%rd21, %rd19, %rd20;
	ld.global.v2.u32 	{%r1, %r2}, [%rd21+48];
	ld.global.u32 	%r3, [%rd21+64];
	ld.global.v2.u32 	{%r4, %r5}, [%rd21+72];
	ld.global.u32 	%r6, [%rd21+80];
	ld.global.v2.u32 	{%r8, %r7}, [%rd21+32];
	ld.global.v2.u32 	{%r9, %r10}, [%rd21+40];
	ld.global.u32 	%r29, [%rd21+60];
	mov.u32 	%r30, %tid.y;
	add.s32 	%r31, %r27, %r28;
	sub.s32 	%r32, %r31, %r29;
	shl.b32 	%r33, %r32, 3;
	add.s32 	%r11, %r33, %r30;
	setp.ge.s32 	%p1, %r11, %r2;
	mov.f64 	%fd149, 0d0000000000000000;
	mov.f64 	%fd150, 0d0000000000000000;
	mov.f64 	%fd151, 0d0000000000000000;
	mov.f64 	%fd152, 0d0000000000000000;
	mov.f64 	%fd153, 0d0000000000000000;
	mov.f64 	%fd154, 0d0000000000000000;
	mov.f64 	%fd155, 0d0000000000000000;
	mov.f64 	%fd156, 0d0000000000000000;
	mov.f64 	%fd157, 0d0000000000000000;
	mov.f64 	%fd158, 0d0000000000000000;
	mov.f64 	%fd159, 0d0000000000000000;
	mov.f64 	%fd160, 0d0000000000000000;
	mov.f64 	%fd161, 0d0000000000000000;
	@%p1 bra 	$L__BB27_4;
	mov.u32 	%r12, %tid.x;
	mov.u32 	%r34, %ctaid.y;
	shl.b32 	%r13, %r34, 3;
	add.s32 	%r53, %r13, %r12;
	setp.ge.s32 	%p2, %r53, %r1;
	@%p2 bra 	$L__BB27_4;
	mul.wide.s32 	%rd22, %r7, 8;
	add.s64 	%rd2, %rd1, %rd22;
	add.s32 	%r35, %r4, %r12;
	add.s32 	%r52, %r35, %r13;
	mul.wide.s32 	%rd23, %r7, 16;
	add.s64 	%rd3, %rd1, %rd23;
	mul.wide.s32 	%rd24, %r7, 24;
	add.s64 	%rd4, %rd1, %rd24;
	mul.wide.s32 	%rd25, %r7, 32;
	add.s64 	%rd5, %rd1, %rd25;
	mul.wide.s32 	%rd26, %r7, 40;
	add.s64 	%rd6, %rd1, %rd26;
	mul.wide.s32 	%rd27, %r7, 48;
	add.s64 	%rd7, %rd1, %rd27;
	mul.wide.s32 	%rd28, %r7, 56;
	add.s64 	%rd8, %rd1, %rd28;
	mul.wide.s32 	%rd29, %r7, 64;
	add.s64 	%rd9, %rd1, %rd29;
	mul.wide.s32 	%rd30, %r7, 72;
	add.s64 	%rd10, %rd1, %rd30;
	mul.wide.s32 	%rd31, %r7, 80;
	add.s64 	%rd11, %rd1, %rd31;
	mul.wide.s32 	%rd32, %r7, 88;
	add.s64 	%rd12, %rd1, %rd32;
	mul.wide.s32 	%rd33, %r7, 96;
	add.s64 	%rd13, %rd1, %rd33;
	mad.lo.s32 	%r36, %r11, %r8, %r12;
	add.s32 	%r37, %r36, %r13;
	add.s32 	%r51, %r37, %r3;
	mov.f64 	%fd149, 0d0000000000000000;
	mov.f64 	%fd150, %fd149;
	mov.f64 	%fd151, %fd149;
	mov.f64 	%fd152, %fd149;
	mov.f64 	%fd153, %fd149;
	mov.f64 	%fd154, %fd149;
	mov.f64 	%fd155, %fd149;
	mov.f64 	%fd156, %fd149;
	mov.f64 	%fd157, %fd149;
	mov.f64 	%fd158, %fd149;
	mov.f64 	%fd159, %fd149;
	mov.f64 	%fd160, %fd149;
	mov.f64 	%fd161, %fd149;
$L__BB27_3:
	ld.param.u64 	%rd85, [_ZN5spral5ssids28cu_multinode_solve_t_few_8x8IdLj13EEEvPdS2_S2_S2_P15node_solve_dataIT_Ei_param_1];
	ld.param.u64 	%rd84, [_ZN5spral5ssids28cu_multinode_solve_t_few_8x8IdLj13EEEvPdS2_S2_S2_P15node_solve_dataIT_Ei_param_0];
	mul.wide.s32 	%rd34, %r52, 8;
	add.s64 	%rd35, %rd2, %rd34;
	add.s64 	%rd36, %rd3, %rd34;
	add.s64 	%rd37, %rd4, %rd34;
	add.s64 	%rd38, %rd5, %rd34;
	add.s64 	%rd39, %rd6, %rd34;
	add.s64 	%rd40, %rd7, %rd34;
	add.s64 	%rd41, %rd8, %rd34;
	add.s64 	%rd42, %rd9, %rd34;
	add.s64 	%rd43, %rd10, %rd34;
	add.s64 	%rd44, %rd11, %rd34;
	add.s64 	%rd45, %rd12, %rd34;
	add.s64 	%rd46, %rd13, %rd34;
	cvta.to.global.u64 	%rd47, %rd85;
	add.s64 	%rd48, %rd47, %rd34;
	mul.wide.s32 	%rd49, %r51, 8;
	cvta.to.global.u64 	%rd50, %rd84;
	add.s64 	%rd51, %rd50, %rd49;
	ld.global.f64 	%fd69, [%rd51];
	ld.global.f64 	%fd70, [%rd48];
	fma.rn.f64 	%fd161, %fd69, %fd70, %fd161;
	ld.global.f64 	%fd71, [%rd35];
	fma.rn.f64 	%fd160, %fd69, %fd71, %fd160;
	ld.global.f64 	%fd72, [%rd36];
	fma.rn.f64 	%fd159, %fd69, %fd72, %fd159;
	ld.global.f64 	%fd73, [%rd37];
	fma.rn.f64 	%fd158, %fd69, %fd73, %fd158;
	ld.global.f64 	%fd74, [%rd38];
	fma.rn.f64 	%fd157, %fd69, %fd74, %fd157;
	ld.global.f64 	%fd75, [%rd39];
	fma.rn.f64 	%fd156, %fd69, %fd75, %fd156;
	ld.global.f64 	%fd76, [%rd40];
	fma.rn.f64 	%fd155, %fd69, %fd76, %fd155;
	ld.global.f64 	%fd77, [%rd41];
	fma.rn.f64 	%fd154, %fd69, %fd77, %fd154;
	ld.global.f64 	%fd78, [%rd42];
	fma.rn.f64 	%fd153, %fd69, %fd78, %fd153;
	ld.global.f64 	%fd79, [%rd43];
	fma.rn.f64 	%fd152, %fd69, %fd79, %fd152;
	ld.global.f64 	%fd80, [%rd44];
	fma.rn.f64 	%fd151, %fd69, %fd80, %fd151;
	ld.global.f64 	%fd81, [%rd45];
	fma.rn.f64 	%fd150, %fd69, %fd81, %fd150;
	ld.global.f64 	%fd82, [%rd46];
	fma.rn.f64 	%fd149, %fd69, %fd82, %fd149;
	add.s32 	%r53, %r53, 16;
	add.s32 	%r52, %r52, 16;
	add.s32 	%r51, %r51, 16;
	setp.lt.s32 	%p3, %r53, %r1;
	@%p3 bra 	$L__BB27_3;
$L__BB27_4:
	setp.ge.s32 	%p4, %r11, %r2;
	mov.u32 	%r38, %tid.x;
	mov.u32 	%r23, %tid.y;
	shl.b32 	%r39, %r23, 3;
	add.s32 	%r40, %r39, %r38;
	shl.b32 	%r41, %r40, 3;
	mov.u32 	%r42, _ZZN5spral5ssids28cu_multinode_solve_t_few_8x8IdLj13EEEvPdS2_S2_S2_P15node_solve_dataIT_EiE2ws;
	add.s32 	%r43, %r42, %r41;
	st.volatile.shared.f64 	[%r43], %fd161;
	st.volatile.shared.f64 	[%r43+512], %fd160;
	st.volatile.shared.f64 	[%r43+1024], %fd159;
	st.volatile.shared.f64 	[%r43+1536], %fd158;
	st.volatile.shared.f64 	[%r43+2048], %fd157;
	st.volatile.shared.f64 	[%r43+2560], %fd156;
	st.volatile.shared.f64 	[%r43+3072], %fd155;
	st.volatile.shared.f64 	[%r43+3584], %fd154;
	st.volatile.shared.f64 	[%r43+4096], %fd153;
	st.volatile.shared.f64 	[%r43+4608], %fd152;
	st.volatile.shared.f64 	[%r43+5120], %fd151;
	st.volatile.shared.f64 	[%r43+5632], %fd150;
	st.volatile.shared.f64 	[%r43+6144], %fd149;
	bar.sync 	0;
	setp.ne.s32 	%p5, %r38, 0;
	or.pred  	%p6, %p5, %p4;
	@%p6 bra 	$L__BB27_10;
	shl.b32 	%r45, %r23, 6;
	add.s32 	%r24, %r42, %r45;
	mov.f64 	%fd162, 0d0000000000000000;
	mov.b32 	%r54, 3080;
	mov.f64 	%fd163, %fd162;
	mov.f64 	%fd164, %fd162;
	mov.f64 	%fd165, %fd162;
	mov.f64 	%fd166, %fd162;
	mov.f64 	%fd167, %fd162;
	mov.f64 	%fd168, %fd162;
	mov.f64 	%fd169, %fd162;
	mov.f64 	%fd170, %fd162;
	mov.f64 	%fd171, %fd162;
	mov.f64 	%fd172, %fd162;
	mov.f64 	%fd173, %fd162;
	mov.f64 	%fd174, %fd162;
$L__BB27_6:
	add.s32 	%r47, %r24, %r54;
	ld.volatile.shared.f64 	%fd84, [%r47+-3080];
	add.f64 	%fd85, %fd84, %fd174;
	ld.volatile.shared.f64 	%fd86, [%r47+-2568];
	add.f64 	%fd87, %fd86, %fd173;
	ld.volatile.shared.f64 	%fd88, [%r47+-2056];
	add.f64 	%fd89, %fd88, %fd172;
	ld.volatile.shared.f64 	%fd90, [%r47+-1544];
	add.f64 	%fd91, %fd90, %fd171;
	ld.volatile.shared.f64 	%fd92, [%r47+-1032];
	add.f64 	%fd93, %fd92, %fd170;
	ld.volatile.shared.f64 	%fd94, [%r47+-520];
	add.f64 	%fd95, %fd94, %fd169;
	ld.volatile.shared.f64 	%fd96, [%r47+-8];
	add.f64 	%fd97, %fd96, %fd168;
	ld.volatile.shared.f64 	%fd98, [%r47+504];
	add.f64 	%fd99, %fd98, %fd167;
	ld.volatile.shared.f64 	%fd100, [%r47+1016];
	add.f64 	%fd101, %fd100, %fd166;
	ld.volatile.shared.f64 	%fd102, [%r47+1528];
	add.f64 	%fd103, %fd102, %fd165;
	ld.volatile.shared.f64 	%fd104, [%r47+2040];
	add.f64 	%fd105, %fd104, %fd164;
	ld.volatile.shared.f64 	%fd106, [%r47+2552];
	add.f64 	%fd107, %fd106, %fd163;
	ld.volatile.shared.f64 	%fd108, [%r47+3064];
	add.f64 	%fd109, %fd108, %fd162;
	ld.volatile.shared.f64 	%fd110, [%r47+-3072];
	add.f64 	%fd174, %fd110, %fd85;
	ld.volatile.shared.f64 	%fd111, [%r47+-2560];
	add.f64 	%fd173, %fd111, %fd87;
	ld.volatile.shared.f64 	%fd112, [%r47+-2048];
	add.f64 	%fd172, %fd112, %fd89;
	ld.volatile.shared.f64 	%fd113, [%r47+-1536];
	add.f64 	%fd171, %fd113, %fd91;
	ld.volatile.shared.f64 	%fd114, [%r47+-1024];
	add.f64 	%fd170, %fd114, %fd93;
	ld.volatile.shared.f64 	%fd115, [%r47+-512];
	add.f64 	%fd169, %fd115, %fd95;
	ld.volatile.shared.f64 	%fd116, [%r47];
	add.f64 	%fd168, %fd116, %fd97;
	ld.volatile.shared.f64 	%fd117, [%r47+512];
	add.f64 	%fd167, %fd117, %fd99;
	ld.volatile.shared.f64 	%fd118, [%r47+1024];
	add.f64 	%fd166, %fd118, %fd101;
	ld.volatile.shared.f64 	%fd119, [%r47+1536];
	add.f64 	%fd165, %fd119, %fd103;
	ld.volatile.shared.f64 	%fd120, [%r47+2048];
	add.f64 	%fd164, %fd120, %fd105;
	ld.volatile.shared.f64 	%fd121, [%r47+2560];
	add.f64 	%fd163, %fd121, %fd107;
	ld.volatile.shared.f64 	%fd122, [%r47+3072];
	add.f64 	%fd162, %fd122, %fd109;
	add.s32 	%r54, %r54, 16;
	setp.ne.s32 	%p7, %r54, 3144;
	@%p7 bra 	$L__BB27_6;
	mov.u32 	%r48, %ctaid.y;
	setp.eq.s32 	%p8, %r48, 0;
	@%p8 bra 	$L__BB27_9;
	ld.param.u64 	%rd87, [_ZN5spral5ssids28cu_multinode_solve_t_few_8x8IdLj13EEEvPdS2_S2_S2_P15node_solve_dataIT_Ei_param_3];
	add.s32 	%r49, %r11, %r6;
	cvta.to.global.u64 	%rd52, %rd87;
	mul.wide.s32 	%rd53, %r49, 8;
	add.s64 	%rd54, %rd52, %rd53;
	st.global.f64 	[%rd54], %fd174;
	mul.wide.s32 	%rd55, %r10, 8;
	add.s64 	%rd56, %rd54, %rd55;
	st.global.f64 	[%rd56], %fd173;
	add.s64 	%rd57, %rd56, %rd55;
	st.global.f64 	[%rd57], %fd172;
	add.s64 	%rd58, %rd57, %rd55;
	st.global.f64 	[%rd58], %fd171;
	add.s64 	%rd59, %rd58, %rd55;
	st.global.f64 	[%rd59], %fd170;
	add.s64 	%rd60, %rd59, %rd55;
	st.global.f64 	[%rd60], %fd169;
	add.s64 	%rd61, %rd60, %rd55;
	st.global.f64 	[%rd61], %fd168;
	add.s64 	%rd62, %rd61, %rd55;
	st.global.f64 	[%rd62], %fd167;
	add.s64 	%rd63, %rd62, %rd55;
	st.global.f64 	[%rd63], %fd166;
	add.s64 	%rd64, %rd63, %rd55;
	st.global.f64 	[%rd64], %fd165;
	add.s64 	%rd65, %rd64, %rd55;
	st.global.f64 	[%rd65], %fd164;
	add.s64 	%rd66, %rd65, %rd55;
	st.global.f64 	[%rd66], %fd163;
	add.s64 	%rd67, %rd66, %rd55;
	st.global.f64 	[%rd67], %fd162;
	bra.uni 	$L__BB27_10;
$L__BB27_9:
	ld.param.u64 	%rd86, [_ZN5spral5ssids28cu_multinode_solve_t_few_8x8IdLj13EEEvPdS2_S2_S2_P15node_solve_dataIT_Ei_param_2];
	add.s32 	%r50, %r11, %r5;
	cvta.to.global.u64 	%rd68, %rd86;
	mul.wide.s32 	%rd69, %r50, 8;
	add.s64 	%rd70, %rd68, %rd69;
	st.global.f64 	[%rd70], %fd174;
	mul.wide.s32 	%rd71, %r9, 8;
	add.s64 	%rd72, %rd70, %rd71;
	st.global.f64 	[%rd72], %fd173;
	add.s64 	%rd73, %rd72, %rd71;
	st.global.f64 	[%rd73], %fd172;
	add.s64 	%rd74, %rd73, %rd71;
	st.global.f64 	[%rd74], %fd171;
	add.s64 	%rd75, %rd74, %rd71;
	st.global.f64 	[%rd75], %fd170;
	add.s64 	%rd76, %rd75, %rd71;
	st.global.f64 	[%rd76], %fd169;
	add.s64 	%rd77, %rd76, %rd71;
	st.global.f64 	[%rd77], %fd168;
	add.s64 	%rd78, %rd77, %rd71;
	st.global.f64 	[%rd78], %fd167;
	add.s64 	%rd79, %rd78, %rd71;
	st.global.f64 	[%rd79], %fd166;
	add.s64 	%rd80, %rd79, %rd71;
	st.global.f64 	[%rd80], %fd165;
	add.s64 	%rd81, %rd80, %rd71;
	st.global.f64 	[%rd81], %fd164;
	add.s64 	%rd82, %rd81, %rd71;
	st.global.f64 	[%rd82], %fd163;
	add.s64 	%rd83, %rd82, %rd71;
	st.global.f64 	[%rd83], %fd162;
$L__BB27_10:
	bar.sync 	0;
	ret;

}
	// .globl	_ZN5spral5ssids28cu_multinode_solve_t_few_8x8IdLj12EEEvPdS2_S2_S2_P15node_solve_dataIT_Ei
.visible .entry _ZN5spral5ssids28cu_multinode_solve_t_few_8x8IdLj12EEEvPdS2_S2_S2_P15node_solve_dataIT_Ei(
	.param .u64 .ptr .align 1 _ZN5spral5ssids28cu_multinode_solve_t_few_8x8IdLj12EEEvPdS2_S2_S2_P15node_solve_dataIT_Ei_param_0,
	.param .u64 .ptr .align 1 _ZN5spral5ssids28cu_multinode_solve_t_few_8x8IdLj12EEEvPdS2_S2_S2_P15node_solve_dataIT_Ei_param_1,
	.param .u64 .ptr .align 1 _ZN5spral5ssids28cu_multinode_solve_t_few_8x8IdLj12EEEvPdS2_S2_S2_P15node_solve_dataIT_Ei_param_2,
	.param .u64 .ptr .align 1 _ZN5spral5ssids28cu_multinode_solve_t_few_8x8IdLj12EEEvPdS2_S2_S2_P15node_solve_dataIT_Ei_param_3,
	.param .u64 .ptr .align 1 _ZN5spral5ssids28cu_multinode_solve_t_few_8x8IdLj12EEEvPdS2_S2_S2_P15node_solve_dataIT_Ei_param_4,
	.param .u32 _ZN5spral5ssids28cu_multinode_solve_t_few_8x8IdLj12EEEvPdS2_S2_S2_P15node_solve_dataIT_Ei_param_5
)
{
	.reg .pred 	%p<10>;
	.reg .b32 	%r<60>;
	.reg .b64 	%rd<90>;
	.reg .b64 	%fd<355>;
	// demoted variable
	.shared .align 8 .b8 _ZZN5spral5ssids28cu_multinode_solve_t_few_8x8IdLj12EEEvPdS2_S2_S2_P15node_solve_dataIT_EiE2ws[6144];
	ld.param.u64 	%rd14, [_ZN5spral5ssids28cu_multinode_solve_t_few_8x8IdLj12EEEvPdS2_S2_S2_P15node_solve_dataIT_Ei_param_0];
	ld.param.u64 	%rd15, [_ZN5spral5ssids28cu_multinode_solve_t_few_8x8IdLj12EEEvPdS2_S2_S2_P15node_solve_dataIT_Ei_param_1];
	ld.param.u64 	%rd18, [_ZN5spral5ssids28cu_multinode_solve_t_few_8x8IdLj12EEEvPdS2_S2_S2_P15node_solve_dataIT_Ei_param_4];
	ld.param.u32 	%r28, [_ZN5spral5ssids28cu_multinode_solve_t_few_8x8IdLj12EEEvPdS2_S2_S2_P15node_solve_dataIT_Ei_param_5];
	cvta.to.global.u64 	%rd1, %rd15;
	cvta.to.global.u64 	%rd2, %rd14;
	cvta.to.global.u64 	%rd19, %rd18;
	mov.u32 	%r29, %ctaid.x;
	mul.wide.u32 	%rd20, %r29, 88;
	add.s64 	%rd21, %rd19, %rd20;
	ld.global.v2.u32 	{%r1, %r2}, [%rd21+48];
	ld.global.u32 	%r3, [%rd21+64];
	ld.global.v2.u32 	{%r4, %r5}, [%rd21+72];
	ld.global.u32 	%r6, [%rd21+80];
	ld.global.v2.u32 	{%r7, %r8}, [%rd21+32];
	ld.global.v2.u32 	{%r9, %r10}, [%rd21+40];
	ld.global.u32 	%r30, [%rd21+60];
	mov.u32 	%r31, %tid.y;
	add.s32 	%r32, %r28, %r29;
	sub.s32 	%r33, %r32, %r30;
	shl.b32 	%r34, %r33, 3;
	add.s32 	%r11, %r34, %r31;
	setp.ge.s32 	%p1, %r11, %r2;
	mov.f64 	%fd343, 0d0000000000000000;
	mov.f64 	%fd344, 0d0000000000000000;
	mov.f64 	%fd345, 0d0000000000000000;
	mov.f64 	%fd346, 0d0000000000000000;
	mov.f64 	%fd347, 0d0000000000000000;
	mov.f64 	%fd348, 0d0000000000000000;
	mov.f64 	%fd349, 0d0000000000000000;
	mov.f64 	%fd350, 0d0000000000000000;
	mov.f64 	%fd351, 0d0000000000000000;
	mov.f64 	%fd352, 0d0000000000000000;
	mov.f64 	%fd353, 0d0000000000000000;
	mov.f64 	%fd354, 0d0000000000000000;
	@%p1 bra 	$L__BB28_7;
	mov.u32 	%r12, %tid.x;
	mov.u32 	%r35, %ctaid.y;
	shl.b32 	%r13, %r35, 3;
	add.s32 	%r59, %r13, %r12;
	setp.ge.s32 	%p2, %r59, %r1;
	@%p2 bra 	$L__BB28_7;
	mul.lo.s32 	%r15, %r11, %r7;
	add.s32 	%r16, %r59, 16;
	max.u32 	%r36, %r1, %r16;
	not.b32 	%r37, %r12;
	add.s32 	%r38, %r36, %r37;
	sub.s32 	%r17, %r38, %r13;
	and.b32  	%r39, %r17, 16;
	setp.ne.s32 	%p3, %r39, 0;
	mov.f64 	%fd343, 0d0000000000000000;
	mov.f64 	%fd344, %fd343;
	mov.f64 	%fd345, %fd343;
	mov.f64 	%fd346, %fd343;
	mov.f64 	%fd347, %fd343;
	mov.f64 	%fd348, %fd343;
	mov.f64 	%fd349, %fd343;
	mov.f64 	%fd350, %fd343;
	mov.f64 	%fd351, %fd343;
	mov.f64 	%fd352, %fd343;
	mov.f64 	%fd353, %fd343;
	mov.f64 	%fd354, %fd343;
	@%p3 bra 	$L__BB28_4;
	add.s32 	%r40, %r15, %r3;
	add.s32 	%r41, %r40, %r59;
	mul.wide.s32 	%rd22, %r41, 8;
	add.s64 	%rd23, %rd2, %rd22;
	add.s32 	%r42, %r59, %r4;
	ld.global.f64 	%fd76, [%rd23];
	mul.wide.s32 	%rd24, %r42, 8;
	add.s64 	%rd25, %rd1, %rd24;
	ld.global.f64 	%fd77, [%rd25];
	fma.rn.f64 	%fd354, %fd76, %fd77, 0d0000000000000000;
	mul.wide.s32 	%rd26, %r8, 8;
	add.s64 	%rd27, %rd25, %rd26;
	ld.global.f64 	%fd78, [%rd27];
	fma.rn.f64 	%fd353, %fd76, %fd78, 0d0000000000000000;
	add.s64 	%rd28, %rd27, %rd26;
	ld.global.f64 	%fd79, [%rd28];
	fma.rn.f64 	%fd352, %fd76, %fd79, 0d0000000000000000;
	add.s64 	%rd29, %rd28, %rd26;
	ld.global.f64 	%fd80, [%rd29];
	fma.rn.f64 	%fd351, %fd76, %fd80, 0d0000000000000000;
	add.s64 	%rd30, %rd29, %rd26;
	ld.global.f64 	%fd81, [%rd30];
	fma.rn.f64 	%fd350, %fd76, %fd81, 0d0000000000000000;
	add.s64 	%rd31, %rd30, %rd26;
	ld.global.f64 	%fd82, [%rd31];
	fma.rn.f64 	%fd349, %fd76, %fd82, 0d0000000000000000;
	add.s64 	%rd32, %rd31, %rd26;
	ld.global.f64 	%fd83, [%rd32];
	fma.rn.f64 	%fd348, %fd76, %fd83, 0d0000000000000000;
	add.s64 	%rd33, %rd32, %rd26;
	ld.global.f64 	%fd84, [%rd33];
	fma.rn.f64 	%fd347, %fd76, %fd84, 0d0000000000000000;
	add.s64 	%rd34, %rd33, %rd26;
	ld.global.f64 	%fd85, [%rd34];
	fma.rn.f64 	%fd346, %fd76, %fd85, 0d0000000000000000;
	add.s64 	%rd35, %rd34, %rd26;
	ld.global.f64 	%fd86, [%rd35];
	fma.rn.f64 	%fd345, %fd76, %fd86, 0d0000000000000000;
	add.s64 	%rd36, %rd35, %rd26;
	ld.global.f64 	%fd87, [%rd36];
	fma.rn.f64 	%fd344, %fd76, %fd87, 0d0000000000000000;
	add.s64 	%rd37, %rd36, %rd26;
	ld.global.f64 	%fd88, [%rd37];
	fma.rn.f64 	%fd343, %fd76, %fd88, 0d0000000000000000;
	mov.u32 	%r59, %r16;
$L__BB28_4:
	setp.lt.u32 	%p4, %r17, 16;
	@%p4 bra 	$L__BB28_7;
	add.s32 	%r43, %r59, %r15;
	add.s32 	%r58, %r43, %r3;
	add.s32 	%r57, %r4, %r59;
	mul.wide.s32 	%rd3, %r8, 8;
	mul.wide.s32 	%rd4, %r8, 16;
	mul.wide.s32 	%rd5, %r8, 24;
	mul.wide.s32 	%rd6, %r8, 32;
	mul.wide.s32 	%rd7, %r8, 40;
	mul.wide.s32 	%rd8, %r8, 48;
	mul.wide.s32 	%rd9, %r8, 56;
	mul.wide.s32 	%rd10, %r8, 64;
	mul.wide.s32 	%rd11, %r8, 72;
	mul.wide.s32 	%rd12, %r8, 88;
	mul.wide.s32 	%rd13, %r8, 80;
$L__BB28_6:
	ld.param.u64 	%rd87, [_ZN5spral5ssids28cu_multinode_solve_t_few_8x8IdLj12EEEvPdS2_S2_S2_P15node_solve_dataIT_Ei_param_1];
	ld.param.u64 	%rd86, [_ZN5spral5ssids28cu_multinode_solve_t_few_8x8IdLj12EEEvPdS2_S2_S2_P15node_solve_dataIT_Ei_param_0];
	mul.wide.s32 	%rd38, %r58, 8;
	cvta.to.global.u64 	%rd39, %rd86;
	add.s64 	%rd40, %rd39, %rd38;
	mul.wide.s32 	%rd41, %r57, 8;
	cvta.to.global.u64 	%rd42, %rd87;
	add.s64 	%rd43, %rd42, %rd41;
	add.s64 	%rd44, %rd43, 128;
	ld.global.f64 	%fd89, [%rd40];
	ld.global.f64 	%fd90, [%rd43];
	fma.rn.f64 	%fd91, %fd89, %fd90, %fd354;
	add.s64 	%rd45, %rd44, %rd3;
	ld.global.f64 	%fd92, [%rd45+-128];
	fma.rn.f64 	%fd93, %fd89, %fd92, %fd353;
	add.s64 	%rd46, %rd44, %rd4;
	ld.global.f64 	%fd94, [%rd46+-128];
	fma.rn.f64 	%fd95, %fd89, %fd94, %fd352;
	add.s64 	%rd47, %rd44, %rd5;
	ld.global.f64 	%fd96, [%rd47+-128];
	fma.rn.f64 	%fd97, %fd89, %fd96, %fd351;
	add.s64 	%rd48, %rd44, %rd6;
	ld.global.f64 	%fd98, [%rd48+-128];
	fma.rn.f64 	%fd99, %fd89, %fd98, %fd350;
	add.s64 	%rd49, %rd44, %rd7;
	ld.global.f64 	%fd100, [%rd49+-128];
	fma.rn.f64 	%fd101, %fd89, %fd100, %fd349;
	add.s64 	%rd50, %rd44, %rd8;
	ld.global.f64 	%fd102, [%rd50+-128];
	fma.rn.f64 	%fd103, %fd89, %fd102, %fd348;
	add.s64 	%rd51, %rd44, %rd9;
	ld.global.f64 	%fd104, [%rd51+-128];
	fma.rn.f64 	%fd105, %fd89, %fd104, %fd347;
	add.s64 	%rd52, %rd44, %rd10;
	ld.global.f64 	%fd106, [%rd52+-128];
	fma.rn.f64 	%fd107, %fd89, %fd106, %fd346;
	add.s64 	%rd53, %rd44, %rd11;
	ld.global.f64 	%fd108, [%rd53+-128];
	fma.rn.f64 	%fd109, %fd89, %fd108, %fd345;
	add.s64 	%rd54, %rd44, %rd13;
	ld.global.f64 	%fd110, [%rd54+-128];
	fma.rn.f64 	%fd111, %fd89, %fd110, %fd344;
	add.s64 	%rd55, %rd44, %rd12;
	ld.global.f64 	%fd112, [%rd55+-128];
	fma.rn.f64 	%fd113, %fd89, %fd112, %fd343;
	ld.global.f64 	%fd114, [%rd40+128];
	ld.global.f64 	%fd115, [%rd43+128];
	fma.rn.f64 	%fd354, %fd114, %fd115, %fd91;
	ld.global.f64 	%fd116, [%rd45];
	fma.rn.f64 	%fd353, %fd114, %fd116, %fd93;
	ld.global.f64 	%fd117, [%rd46];
	fma.rn.f64 	%fd352, %fd114, %fd117, %fd95;
	ld.global.f64 	%fd118, [%rd47];
	fma.rn.f64 	%fd351, %fd114, %fd118, %fd97;
	ld.global.f64 	%fd119, [%rd48];
	fma.rn.f64 	%fd350, %fd114, %fd119, %fd99;
	ld.global.f64 	%fd120, [%rd49];
	fma.rn.f64 	%fd349, %fd114, %fd120, %fd101;
	ld.global.f64 	%fd121, [%rd50];
	fma.rn.f64 	%fd348, %fd114, %fd121, %fd103;
	ld.global.f64 	%fd122, [%rd51];
	fma.rn.f64 	%fd347, %fd114, %fd122, %fd105;
	ld.global.f64 	%fd123, [%rd52];
	fma.rn.f64 	%fd346, %fd114, %fd123, %fd107;
	ld.global.f64 	%fd124, [%rd53];
	fma.rn.f64 	%fd345, %fd114, %fd124, %fd109;
	ld.global.f64 	%fd125, [%rd54];
	fma.rn.f64 	%fd344, %fd114, %fd125, %fd111;
	ld.global.f64 	%fd126, [%rd55];
	fma.rn.f64 	%fd343, %fd114, %fd126, %fd113;
	add.s32 	%r59, %r59, 32;
	add.s32 	%r58, %r58, 32;
	add.s32 	%r57, %r57, 32;
	setp.lt.s32 	%p5, %r59, %r1;
	@%p5 bra 	$L__BB28_6;
$L__BB28_7:
	setp.ge.s32 	%p6, %r11, %r2;
	mov.u32 	%r44, %tid.x;
	mov.u32 	%r45, %tid.y;
	shl.b32 	%r27, %r45, 3;
	add.s32 	%r46, %r27, %r44;
	shl.b32 	%r47, %r46, 3;
	mov.u32 	%r48, _ZZN5spral5ssids28cu_multinode_solve_t_few_8x8IdLj12EEEvPdS2_S2_S2_P15node_solve_dataIT_EiE2ws;
	add.s32 	%r49, %r48, %r47;
	st.volatile.shared.f64 	[%r49], %fd354;
	st.volatile.shared.f64 	[%r49+512], %fd353;
	st.volatile.shared.f64 	[%r49+1024], %fd352;
	st.volatile.shared.f64 	[%r49+1536], %fd351;
	st.volatile.shared.f64 	[%r49+2048], %fd350;
	st.volatile.shared.f64 	[%r49+2560], %fd349;
	st.volatile.shared.f64 	[%r49+3072], %fd348;
	st.volatile.shared.f64 	[%r49+3584], %fd347;
	st.volatile.shared.f64 	[%r49+4096], %fd346;
	st.volatile.shared.f64 	[%r49+4608], %fd345;
	st.volatile.shared.f64 	[%r49+5120], %fd344;
	st.volatile.shared.f64 	[%r49+5632], %fd343;
	bar.sync 	0;
	setp.ne.s32 	%p7, %r44, 0;
	or.pred  	%p8, %p7, %p6;
	@%p8 bra 	$L__BB28_11;
	shl.b32 	%r50, %r27, 3;
	add.s32 	%r52, %r48, %r50;
	ld.volatile.shared.f64 	%fd127, [%r52];
	add.f64 	%fd128, %fd127, 0d0000000000000000;
	ld.volatile.shared.f64 	%fd129, [%r52+512];
	add.f64 	%fd130, %fd129, 0d0000000000000000;
	ld.volatile.shared.f64 	%fd131, [%r52+1024];
	add.f64 	%fd132, %fd131, 0d0000000000000000;
	ld.volatile.shared.f64 	%fd133, [%r52+1536];
	add.f64 	%fd134, %fd133, 0d0000000000000000;
	ld.volatile.shared.f64 	%fd135, [%r52+2048];
	add.f64 	%fd136, %fd135, 0d0000000000000000;
	ld.volatile.shared.f64 	%fd137, [%r52+2560];
	add.f64 	%fd138, %fd137, 0d0000000000000000;
	ld.volatile.shared.f64 	%fd139, [%r52+3072];
	add.f64 	%fd140, %fd139, 0d0000000000000000;
	ld.volatile.shared.f64 	%fd141, [%r52+3584];
	add.f64 	%fd142, %fd141, 0d0000000000000000;
	ld.volatile.shared.f64 	%fd143, [%r52+4096];
	add.f64 	%fd144, %fd143, 0d0000000000000000;
	ld.volatile.shared.f64 	%fd145, [%r52+4608];
	add.f64 	%fd146, %fd145, 0d0000000000000000;
	ld.volatile.shared.f64 	%fd147, [%r52+5120];
	add.f64 	%fd148, %fd147, 0d0000000000000000;
	ld.volatile.shared.f64 	%fd149, [%r52+5632];
	add.f64 	%fd150, %fd149, 0d0000000000000000;
	ld.volatile.shared.f64 	%fd151, [%r52+8];
	add.f64 	%fd152, %fd151, %fd128;
	ld.volatile.shared.f64 	%fd153, [%r52+520];
	add.f64 	%fd154, %fd153, %fd130;
	ld.volatile.shared.f64 	%fd155, [%r52+1032];
	add.f64 	%fd156, %fd155, %fd132;
	ld.volatile.shared.f64 	%fd157, [%r52+1544];
	add.f64 	%fd158, %fd157, %fd134;
	ld.volatile.shared.f64 	%fd159, [%r52+2056];
	add.f64 	%fd160, %fd159, %fd136;
	ld.volatile.shared.f64 	%fd161, [%r52+2568];
	add.f64 	%fd162, %fd161, %fd138;
	ld.volatile.shared.f64 	%fd163, [%r52+3080];
	add.f64 	%fd164, %fd163, %fd140;
	ld.volatile.shared.f64 	%fd165, [%r52+3592];
	add.f64 	%fd166, %fd165, %fd142;
	ld.volatile.shared.f64 	%fd167, [%r52+4104];
	add.f64 	%fd168, %fd167, %fd144;
	ld.volatile.shared.f64 	%fd169, [%r52+4616];
	add.f64 	%fd170, %fd169, %fd146;
	ld.volatile.shared.f64 	%fd171, [%r52+5128];
	add.f64 	%fd172, %fd171, %fd148;
	ld.volatile.shared.f64 	%fd173, [%r52+5640];
	add.f64 	%fd174, %fd173, %fd150;
	ld.volatile.shared.f64 	%fd175, [%r52+16];
	add.f64 	%fd176, %fd175, %fd152;
	ld.volatile.shared.f64 	%fd177, [%r52+528];
	add.f64 	%fd178, %fd177, %fd154;
	ld.volatile.shared.f64 	%fd179, [%r52+1040];
	add.f64 	%fd180, %fd179, %fd156;
	ld.volatile.shared.f64 	%fd181, [%r52+1552];
	add.f64 	%fd182, %fd181, %fd158;
	ld.volatile.shared.f64 	%fd183, [%r52+2064];
	add.f64 	%fd184, %fd183, %fd160;
	ld.volatile.shared.f64 	%fd185, [%r52+2576];
	add.f64 	%fd186, %fd185, %fd162;
	ld.volatile.shared.f64 	%fd187, [%r52+3088];
	add.f64 	%fd188, %fd187, %fd164;
	ld.volatile.shared.f64 	%fd189, [%r52+3600];
	add.f64 	%fd190, %fd189, %fd166;
	ld.volatile.shared.f64 	%fd191, [%r52+4112];
	add.f64 	%fd192, %fd191, %fd168;
	ld.volatile.shared.f64 	%fd193, [%r52+4624];
	add.f64 	%fd194, %fd193, %fd170;
	ld.volatile.shared.f64 	%fd195, [%r52+5136];
	add.f64 	%fd196, %fd195, %fd172;
	ld.volatile.shared.f64 	%fd197, [%r52+5648];
	add.f64 	%fd198, %fd197, %fd174;
	ld.volatile.shared.f64 	%fd199, [%r52+24];
	add.f64 	%fd200, %fd199, %fd176;
	ld.volatile.shared.f64 	%fd201, [%r52+536];
	add.f64 	%fd202, %fd201, %fd178;
	ld.volatile.shared.f64 	%fd203, [%r52+1048];
	add.f64 	%fd204, %fd203, %fd180;
	ld.volatile.shared.f64 	%fd205, [%r52+1560];
	add.f64 	%fd206, %fd205, %fd182;
	ld.volatile.shared.f64 	%fd207, [%r52+2072];
	add.f64 	%fd208, %fd207, %fd184;
	ld.volatile.shared.f64 	%fd209, [%r52+2584];
	add.f64 	%fd210, %fd209, %fd186;
	ld.volatile.shared.f64 	%fd211, [%r52+3096];
	add.f64 	%fd212, %fd211, %fd188;
	ld.volatile.shared.f64 	%fd213, [%r52+3608];
	add.f64 	%fd214, %fd213, %fd190;
	ld.volatile.shared.f64 	%fd215, [%r52+4120];
	add.f64 	%fd216, %fd215, %fd192;
	ld.volatile.shared.f64 	%fd217, [%r52+4632];
	add.f64 	%fd218, %fd217, %fd194;
	ld.volatile.shared.f64 	%fd219, [%r52+5144];
	add.f64 	%fd220, %fd219, %fd196;
	ld.volatile.shared.f64 	%fd221, [%r52+5656];
	add.f64 	%fd222, %fd221, %fd198;
	ld.volatile.shared.f64 	%fd223, [%r52+32];
	add.f64 	%fd224, %fd223, %fd200;
	ld.volatile.shared.f64 	%fd225, [%r52+544];
	add.f64 	%fd226, %fd225, %fd202;
	ld.volatile.shared.f64 	%fd227, [%r52+1056];
	add.f64 	%fd228, %fd227, %fd204;
	ld.volatile.shared.f64 	%fd229, [%r52+1568];
	add.f64 	%fd230, %fd229, %fd206;
	ld.volatile.shared.f64 	%fd231, [%r52+2080];
	add.f64 	%fd232, %fd231, %fd208;
	ld.volatile.shared.f64 	%fd233, [%r52+2592];
	add.f64 	%fd234, %fd233, %fd210;
	ld.volatile.shared.f64 	%fd235, [%r52+3104];
	add.f64 	%fd236, %fd235, %fd212;
	ld.volatile.shared.f64 	%fd237, [%r52+3616];
	add.f64 	%fd238, %fd237, %fd214;
	ld.volatile.shared.f64 	%fd239, [%r52+4128];
	add.f64 	%fd240, %fd239, %fd216;
	ld.volatile.shared.f64 	%fd241, [%r52+4640];
	add.f64 	%fd242, %fd241, %fd218;
	ld.volatile.shared.f64 	%fd243, [%r52+5152];
	add.f64 	%fd244, %fd243, %fd220;
	ld.volatile.shared.f64 	%fd245, [%r52+5664];
	add.f64 	%fd246, %fd245, %fd222;
	ld.volatile.shared.f64 	%fd247, [%r52+40];
	add.f64 	%fd248, %fd247, %fd224;
	ld.volatile.shared.f64 	%fd249, [%r52+552];
	add.f64 	%fd250, %fd249, %fd226;
	ld.volatile.shared.f64 	%fd251, [%r52+1064];
	add.f64 	%fd252, %fd251, %fd228;
	ld.volatile.shared.f64 	%fd253, [%r52+1576];
	add.f64 	%fd254, %fd253, %fd230;
	ld.volatile.shared.f64 	%fd255, [%r52+2088];
	add.f64 	%fd256, %fd255, %fd232;
	ld.volatile.shared.f64 	%fd257, [%r52+2600];
	add.f64 	%fd258, %fd257, %fd234;
	ld.volatile.shared.f64 	%fd259, [%r52+3112];
	add.f64 	%fd260, %fd259, %fd236;
	ld.volatile.shared.f64 	%fd261, [%r52+3624];
	add.f64 	%fd262, %fd261, %fd238;
	ld.volatile.shared.f64 	%fd263, [%r52+4136];
	add.f64 	%fd264, %fd263, %fd240;
	ld.volatile.shared.f64 	%fd265, [%r52+4648];
	add.f64 	%fd266, %fd265, %fd242;
	ld.volatile.shared.f64 	%fd267, [%r52+5160];
	add.f64 	%fd268, %fd267, %fd244;
	ld.volatile.shared.f64 	%fd269, [%r52+5672];
	add.f64 	%fd270, %fd269, %fd246;
	ld.volatile.shared.f64 	%fd271, [%r52+48];
	add.f64 	%fd272, %fd271, %fd248;
	ld.volatile.shared.f64 	%fd273, [%r52+560];
	add.f64 	%fd274, %fd273, %fd250;
	ld.volatile.shared.f64 	%fd275, [%r52+1072];
	add.f64 	%fd276, %fd275, %fd252;
	ld.volatile.shared.f64 	%fd277, [%r52+1584];
	add.f64 	%fd278, %fd277, %fd254;
	ld.volatile.shared.f64 	%fd279, [%r52+2096];
	add.f64 	%fd280, %fd279, %fd256;
	ld.volatile.shared.f64 	%fd281, [%r52+2608];
	add.f64 	%fd282, %fd281, %fd258;
	ld.volatile.shared.f64 	%fd283, [%r52+3120];
	add.f64 	%fd284, %fd283, %fd260;
	ld.volatile.shared.f64 	%fd285, [%r52+3632];
	add.f64 	%fd286, %fd285, %fd262;
	ld.volatile.shared.f64 	%fd287, [%r52+4144];
	add.f64 	%fd288, %fd287, %fd264;
	ld.volatile.shared.f64 	%fd289, [%r52+4656];
	add.f64 	%fd290, %fd289, %fd266;
	ld.volatile.shared.f64 	%fd291, [%r52+5168];
	add.f64 	%fd292, %fd291, %fd268;
	ld.volatile.shared.f64 	%fd293, [%r52+5680];
	add.f64 	%fd294, %fd293, %fd270;
	ld.volatile.shared.f64 	%fd295, [%r52+56];
	add.f64 	%fd61, %fd295, %fd272;
	ld.volatile.shared.f64 	%fd296, [%r52+568];
	add.f64 	%fd62, %fd296, %fd274;
	ld.volatile.shared.f64 	%fd297, [%r52+1080];
	add.f64 	%fd63, %fd297, %fd276;
	ld.volatile.shared.f64 	%fd298, [%r52+1592];
	add.f64 	%fd64, %fd298, %fd278;
	ld.volatile.shared.f64 	%fd299, [%r52+2104];
	add.f64 	%fd65, %fd299, %fd280;
	ld.volatile.shared.f64 	%fd300, [%r52+2616];
	add.f64 	%fd66, %fd300, %fd282;
	ld.volatile.shared.f64 	%fd301, [%r52+3128];
	add.f64 	%fd67, %fd301, %fd284;
	ld.volatile.shared.f64 	%fd302, [%r52+3640];
	add.f64 	%fd68, %fd302, %fd286;
	ld.volatile.shared.f64 	%fd303, [%r52+4152];
	add.f64 	%fd69, %fd303, %fd288;
	ld.volatile.shared.f64 	%fd304, [%r52+4664];
	add.f64 	%fd70, %fd304, %fd290;
	ld.volatile.shared.f64 	%fd305, [%r52+5176];
	add.f64 	%fd71, %fd305, %fd292;
	ld.volatile.shared.f64 	%fd306, [%r52+5688];
	add.f64 	%fd72, %fd306, %fd294;
	mov.u32 	%r53, %ctaid.y;
	setp.eq.s32 	%p9, %r53, 0;
	@%p9 bra 	$L__BB28_10;
	ld.param.u64 	%rd89, [_ZN5spral5ssids28cu_multinode_solve_t_few_8x8IdLj12EEEvPdS2_S2_S2_P15node_solve_dataIT_Ei_param_3];
	add.s32 	%r54, %r11, %r6;
	cvta.to.global.u64 	%rd56, %rd89;
	mul.wide.s32 	%rd57, %r54, 8;
	add.s64 	%rd58, %rd56, %rd57;
	st.global.f64 	[%rd58], %fd61;
	mul.wide.s32 	%rd59, %r10, 8;
	add.s64 	%rd60, %rd58, %rd59;
	st.global.f64 	[%rd60], %fd62;
	add.s64 	%rd61, %rd60, %rd59;
	st.global.f64 	[%rd61], %fd63;
	add.s64 	%rd62, %rd61, %rd59;
	st.global.f64 	[%rd62], %fd64;
	add.s64 	%rd63, %rd62, %rd59;
	st.global.f64 	[%rd63], %fd65;
	add.s64 	%rd64, %rd63, %rd59;
	st.global.f64 	[%rd64], %fd66;
	add.s64 	%rd65, %rd64, %rd59;
	st.global.f64 	[%rd65], %fd67;
	add.s64 	%rd66, %rd65, %rd59;
	st.global.f64 	[%rd66], %fd68;
	add.s64 	%rd67, %rd66, %rd59;
	st.global.f64 	[%rd67], %fd69;
	add.s64 	%rd68, %rd67, %rd59;
	st.global.f64 	[%rd68], %fd70;
	add.s64 	%rd69, %rd68, %rd59;
	st.global.f64 	[%rd69], %fd71;
	add.s64 	%rd70, %rd69, %rd59;
	st.global.f64 	[%rd70], %fd72;
	bra.uni 	$L__BB28_11;
$L__BB28_10:
	ld.param.u64 	%rd88, [_ZN5spral5ssids28cu_multinode_solve_t_few_8x8IdLj12EEEvPdS2_S2_S2_P15node_solve_dataIT_Ei_param_2];
	add.s32 	%r55, %r11, %r5;
	cvta.to.global.u64 	%rd71, %rd88;
	mul.wide.s32 	%rd72, %r55, 8;
	add.s64 	%rd73, %rd71, %rd72;
	st.global.f64 	[%rd73], %fd61;
	mul.wide.s32 	%rd74, %r9, 8;
	add.s64 	%rd75, %rd73, %rd74;
	st.global.f64 	[%rd75], %fd62;
	add.s64 	%rd76, %rd75, %rd74;
	st.global.f64 	[%rd76], %fd63;
	add.s64 	%rd77, %rd76, %rd74;
	st.global.f64 	[%rd77], %fd64;
	add.s64 	%rd78, %rd77, %rd74;
	st.global.f64 	[%rd78], %fd65;
	add.s64 	%rd79, %rd78, %rd74;
	st.global.f64 	[%rd79], %fd66;
	add.s64 	%rd80, %rd79, %rd74;
	st.global.f64 	[%rd80], %fd67;
	add.s64 	%rd81, %rd80, %rd74;
	st.global.f64 	[%rd81], %fd68;
	add.s64 	%rd82, %rd81, %rd74;
	st.global.f64 	[%rd82], %fd69;
	add.s64 	%rd83, %rd82, %rd74;
	st.global.f64 	[%rd83], %fd70;
	add.s64 	%rd84, %rd83, %rd74;
	st.global.f64 	[%rd84], %fd71;
	add.s64 	%rd85, %rd84, %rd74;
	st.global.f64 	[%rd85], %fd72;
$L__BB28_11:
	bar.sync 	0;
	ret;

}
	// .globl	_ZN5spral5ssids28cu_multinode_solve_t_few_8x8IdLj11EEEvPdS2_S2_S2_P15node_solve_dataIT_Ei
.visible .entry _ZN5spral5ssids28cu_multinode_solve_t_few_8x8IdLj11EEEvPdS2_S2_S2_P15node_solve_dataIT_Ei(
	.param .u64 .ptr .align 1 _ZN5spral5ssids28cu_multinode_solve_t_few_8x8IdLj11EEEvPdS2_S2_S2_P15node_solve_dataIT_Ei_param_0,
	.param .u64 .ptr .align 1 _ZN5spral5ssids28cu_multinode_solve_t_few_8x8IdLj11EEEvPdS2_S2_S2_P15node_solve_dataIT_Ei_param_1,
	.param .u64 .ptr .align 1 _ZN5spral5ssids28cu_multinode_solve_t_few_8x8IdLj11EEEvPdS2_S2_S2_P15node_solve_dataIT_Ei_param_2,
	.param .u64 .ptr .align 1 _ZN5spral5ssids28cu_multinode_solve_t_few_8x8IdLj11EEEvPdS2_S2_S2_P15node_solve_dataIT_Ei_param_3,
	.param .u64 .ptr .align 1 _ZN5spral5ssids28cu_multinode_solve_t_few_8x8IdLj11EEEvPdS2_S2_S2_P15node_solve_dataIT_Ei_param_4,
	.param .u32 _ZN5spral5ssids28cu_multinode_solve_t_few_8x8IdLj11EEEvPdS2_S2_S2_P15node_solve_dataIT_Ei_param_5
)
{
	.reg .pred 	%p<10>;
	.reg .b32 	%r<60>;
	.reg .b64 	%rd<85>;
	.reg .b64 	%fd<326>;
	// demoted variable
	.shared .align 8 .b8 _ZZN5spral5ssids28cu_multinode_solve_t_few_8x8IdLj11EEEvPdS2_S2_S2_P15node_solve_dataIT_EiE2ws[5632];
	ld.param.u64 	%rd13, [_ZN5spral5ssids28cu_multinode_solve_t_few_8x8IdLj11EEEvPdS2_S2_S2_P15node_solve_dataIT_Ei_param_0];
	ld.param.u64 	%rd14, [_ZN5spral5ssids28cu_multinode_solve_t_few_8x8IdLj11EEEvPdS2_S2_S2_P15node_solve_dataIT_Ei_param_1];
	ld.param.u64 	%rd17, [_ZN5spral5ssids28cu_multinode_solve_t_few_8x8IdLj11EEEvPdS2_S2_S2_P15node_solve_dataIT_Ei_param_4];
	ld.param.u32 	%r28, [_ZN5spral5ssids28cu_multinode_solve_t_few_8x8IdLj11EEEvPdS2_S2_S2_P15node_solve_dataIT_Ei_param_5];
	cvta.to.global.u64 	%rd1, %rd14;
	cvta.to.global.u64 	%rd2, %rd13;
	cvta.to.global.u64 	%rd18, %rd17;
	mov.u32 	%r29, %ctaid.x;
	mul.wide.u32 	%rd19, %r29, 88;
	add.s64 	%rd20, %rd18, %rd19;
	ld.global.v2.u32 	{%r1, %r2}, [%rd20+48];
	ld.global.u32 	%r3, [%rd20+64];
	ld.global.v2.u32 	{%r4, %r5}, [%rd20+72];
	ld.global.u32 	%r6, [%rd20+80];
	ld.global.v2.u32 	{%r7, %r8}, [%rd20+32];
	ld.global.v2.u32 	{%r9, %r10}, [%rd20+40];
	ld.global.u32 	%r30, [%rd20+60];
	mov.u32 	%r31, %tid.y;
	add.s32 	%r32, %r28, %r29;
	sub.s32 	%r33, %r32, %r30;
	shl.b32 	%r34, %r33, 3;
	add.s32 	%r11, %r34, %r31;
	setp.ge.s32 	%p1, %r11, %r2;
	mov.f64 	%fd315, 0d0000000000000000;
	mov.f64 	%fd316, 0d0000000000000000;
	mov.f64 	%fd317, 0d0000000000000000;
	mov.f64 	%fd318, 0d0000000000000000;
	mov.f64 	%fd319, 0d0000000000000000;
	mov.f64 	%fd320, 0d0000000000000000;
	mov.f64 	%fd321, 0d0000000000000000;
	mov.f64 	%fd322, 0d0000000000000000;
	mov.f64 	%fd323, 0d0000000000000000;
	mov.f64 	%fd324, 0d0000000000000000;
	mov.f64 	%fd325, 0d0000000000000000;
	@%p1 bra 	$L__BB29_7;
	mov.u32 	%r12, %tid.x;
	mov.u32 	%r35, %ctaid.y;
	shl.b32 	%r13, %r35, 3;
	add.s32 	%r59, %r13, %r12;
	setp.ge.s32 	%p2, %r59, %r1;
	@%p2 bra 	$L__BB29_7;
	mul.lo.s32 	%r15, %r11, %r7;
	add.s32 	%r16, %r59, 16;
	max.u32 	%r36, %r1, %r16;
	not.b32 	%r37, %r12;
	add.s32 	%r38, %r36, %r37;
	sub.s32 	%r17, %r38, %r13;
	and.b32  	%r39, %r17, 16;
	setp.ne.s32 	%p3, %r39, 0;
	mov.f64 	%fd315, 0d0000000000000000;
	mov.f64 	%fd316, %fd315;
	mov.f64 	%fd317, %fd315;
	mov.f64 	%fd318, %fd315;
	mov.f64 	%fd319, %fd315;
	mov.f64 	%fd320, %fd315;
	mov.f64 	%fd321, %fd315;
	mov.f64 	%fd322, %fd315;
	mov.f64 	%fd323, %fd315;
	mov.f64 	%fd324, %fd315;
	mov.f64 	%fd325, %fd315;
	@%p3 bra 	$L__BB29_4;
	add.s32 	%r40, %r15, %r3;
	add.s32 	%r41, %r40, %r59;
	mul.wide.s32 	%rd21, %r41, 8;
	add.s64 	%rd22, %rd2, %rd21;
	add.s32 	%r42, %r59, %r4;
	ld.global.f64 	%fd70, [%rd22];
	mul.wide.s32 	%rd23, %r42, 8;
	add.s64 	%rd24, %rd1, %rd23;
	ld.global.f64 	%fd71, [%rd24];
	fma.rn.f64 	%fd325, %fd70, %fd71, 0d0000000000000000;
	mul.wide.s32 	%rd25, %r8, 8;
	add.s64 	%rd26, %rd24, %rd25;
	ld.global.f64 	%fd72, [%rd26];
	fma.rn.f64 	%fd324, %fd70, %fd72, 0d0000000000000000;
	add.s64 	%rd27, %rd26, %rd25;
	ld.global.f64 	%fd73, [%rd27];
	fma.rn.f64 	%fd323, %fd70, %fd73, 0d0000000000000000;
	add.s64 	%rd28, %rd27, %rd25;
	ld.global.f64 	%fd74, [%rd28];
	fma.rn.f64 	%fd322, %fd70, %fd74, 0d0000000000000000;
	add.s64 	%rd29, %rd28, %rd25;
	ld.global.f64 	%fd75, [%rd29];
	fma.rn.f64 	%fd321, %fd70, %fd75, 0d0000000000000000;
	add.s64 	%rd30, %rd29, %rd25;
	ld.global.f64 	%fd76, [%rd30];
	fma.rn.f64 	%fd320, %fd70, %fd76, 0d0000000000000000;
	add.s64 	%rd31, %rd30, %rd25;
	ld.global.f64 	%fd77, [%rd31];
	fma.rn.f64 	%fd319, %fd70, %fd77, 0d0000000000000000;
	add.s64 	%rd32, %rd31, %rd25;
	ld.global.f64 	%fd78, [%rd32];
	fma.rn.f64 	%fd318, %fd70, %fd78, 0d0000000000000000;
	add.s64 	%rd33, %rd32, %rd25;
	ld.global.f64 	%fd79, [%rd33];
	fma.rn.f64 	%fd317, %fd70, %fd79, 0d0000000000000000;
	add.s64 	%rd34, %rd33, %rd25;
	ld.global.f64 	%fd80, [%rd34];
	fma.rn.f64 	%fd316, %fd70, %fd80, 0d0000000000000000;
	add.s64 	%rd35, %rd34, %rd25;
	ld.global.f64 	%fd81, [%rd35];
	fma.rn.f64 	%fd315, %fd70, %fd81, 0d0000000000000000;
	mov.u32 	%r59, %r16;
$L__BB29_4:
	setp.lt.u32 	%p4, %r17, 16;
	@%p4 bra 	$L__BB29_7;
	add.s32 	%r43, %r59, %r15;
	add.s32 	%r58, %r43, %r3;
	add.s32 	%r57, %r4, %r59;
	mul.wide.s32 	%rd3, %r8, 8;
	mul.wide.s32 	%rd4, %r8, 16;
	mul.wide.s32 	%rd5, %r8, 24;
	mul.wide.s32 	%rd6, %r8, 32;
	mul.wide.s32 	%rd7, %r8, 40;
	mul.wide.s32 	%rd8, %r8, 48;
	mul.wide.s32 	%rd9, %r8, 56;
	mul.wide.s32 	%rd10, %r8, 64;
	mul.wide.s32 	%rd11, %r8, 80;
	mul.wide.s32 	%rd12, %r8, 72;
$L__BB29_6:
	ld.param.u64 	%rd82, [_ZN5spral5ssids28cu_multinode_solve_t_few_8x8IdLj11EEEvPdS2_S2_S2_P15node_solve_dataIT_Ei_param_1];
	ld.param.u64 	%rd81, [_ZN5spral5ssids28cu_multinode_solve_t_few_8x8IdLj11EEEvPdS2_S2_S2_P15node_solve_dataIT_Ei_param_0];
	mul.wide.s32 	%rd36, %r58, 8;
	cvta.to.global.u64 	%rd37, %rd81;
	add.s64 	%rd38, %rd37, %rd36;
	mul.wide.s32 	%rd39, %r57, 8;
	cvta.to.global.u64 	%rd40, %rd82;
	add.s64 	%rd41, %rd40, %rd39;
	add.s64 	%rd42, %rd41, 128;
	ld.global.f64 	%fd82, [%rd38];
	ld.global.f64 	%fd83, [%rd41];
	fma.rn.f64 	%fd84, %fd82, %fd83, %fd325;
	add.s64 	%rd43, %rd42, %rd3;
	ld.global.f64 	%fd85, [%rd43+-128];
	fma.rn.f64 	%fd86, %fd82, %fd85, %fd324;
	add.s64 	%rd44, %rd42, %rd4;
	ld.global.f64 	%fd87, [%rd44+-128];
	fma.rn.f64 	%fd88, %fd82, %fd87, %fd323;
	add.s64 	%rd45, %rd42, %rd5;
	ld.global.f64 	%fd89, [%rd45+-128];
	fma.rn.f64 	%fd90, %fd82, %fd89, %fd322;
	add.s64 	%rd46, %rd42, %rd6;
	ld.global.f64 	%fd91, [%rd46+-128];
	fma.rn.f64 	%fd92, %fd82, %fd91, %fd321;
	add.s64 	%rd47, %rd42, %rd7;
	ld.global.f64 	%fd93, [%rd47+-128];
	fma.rn.f64 	%fd94, %fd82, %fd93, %fd320;
	add.s64 	%rd48, %rd42, %rd8;
	ld.global.f64 	%fd95, [%rd48+-128];
	fma.rn.f64 	%fd96, %fd82, %fd95, %fd319;
	add.s64 	%rd49, %rd42, %rd9;
	ld.global.f64 	%fd97, [%rd49+-128];
	fma.rn.f64 	%fd98, %fd82, %fd97, %fd318;
	add.s64 	%rd50, %rd42, %rd10;
	ld.global.f64 	%fd99, [%rd50+-128];
	fma.rn.f64 	%fd100, %fd82, %fd99, %fd317;
	add.s64 	%rd51, %rd42, %rd12;
	ld.global.f64 	%fd101, [%rd51+-128];
	fma.rn.f64 	%fd102, %fd82, %fd101, %fd316;
	add.s64 	%rd52, %rd42, %rd11;
	ld.global.f64 	%fd103, [%rd52+-128];
	fma.rn.f64 	%fd104, %fd82, %fd103, %fd315;
	ld.global.f64 	%fd105, [%rd38+128];
	ld.global.f64 	%fd106, [%rd41+128];
	fma.rn.f64 	%fd325, %fd105, %fd106, %fd84;
	ld.global.f64 	%fd107, [%rd43];
	fma.rn.f64 	%fd324, %fd105, %fd107, %fd86;
	ld.global.f64 	%fd108, [%rd44];
	fma.rn.f64 	%fd323, %fd105, %fd108, %fd88;
	ld.global.f64 	%fd109, [%rd45];
	fma.rn.f64 	%fd322, %fd105, %fd109, %fd90;
	ld.global.f64 	%fd110, [%rd46];
	fma.rn.f64 	%fd321, %fd105, %fd110, %fd92;
	ld.global.f64 	%fd111, [%rd47];
	fma.rn.f64 	%fd320, %fd105, %fd111, %fd94;
	ld.global.f64 	%fd112, [%rd48];
	fma.rn.f64 	%fd319, %fd105, %fd112, %fd96;
	ld.global.f64 	%fd113, [%rd49];
	fma.rn.f64 	%fd318, %fd105, %fd113, %fd98;
	ld.global.f64 	%fd114, [%rd50];
	fma.rn.f64 	%fd317, %fd105, %fd114, %fd100;
	ld.global.f64 	%fd115, [%rd51];
	fma.rn.f64 	%fd316, %fd105, %fd115, %fd102;
	ld.global.f64 	%fd116, [%rd52];
	fma.rn.f64 	%fd315, %fd105, %fd116, %fd104;
	add.s32 	%r59, %r59, 32;
	add.s32 	%r58, %r58, 32;
	add.s32 	%r57, %r57, 32;
	setp.lt.s32 	%p5, %r59, %r1;
	@%p5 bra 	$L__BB29_6;
$L__BB29_7:
	setp.ge.s32 	%p6, %r11, %r2;
	mov.u32 	%r44, %tid.x;
	mov.u32 	%r45, %tid.y;
	shl.b32 	%r27, %r45, 3;
	add.s32 	%r46, %r27, %r44;
	shl.b32 	%r47, %r46, 3;
	mov.u32 	%r48, _ZZN5spral5ssids28cu_multinode_solve_t_few_8x8IdLj11EEEvPdS2_S2_S2_P15node_solve_dataIT_EiE2ws;
	add.s32 	%r49, %r48, %r47;
	st.volatile.shared.f64 	[%r49], %fd325;
	st.volatile.shared.f64 	[%r49+512], %fd324;
	st.volatile.shared.f64 	[%r49+1024], %fd323;
	st.volatile.shared.f64 	[%r49+1536], %fd322;
	st.volatile.shared.f64 	[%r49+2048], %fd321;
	st.volatile.shared.f64 	[%r49+2560], %fd320;
	st.volatile.shared.f64 	[%r49+3072], %fd319;
	st.volatile.shared.f64 	[%r49+3584], %fd318;
	st.volatile.shared.f64 	[%r49+4096], %fd317;
	st.volatile.shared.f64 	[%r49+4608], %fd316;
	st.volatile.shared.f64 	[%r49+5120], %fd315;
	bar.sync 	0;
	setp.ne.s32 	%p7, %r44, 0;
	or.pred  	%p8, %p7, %p6;
	@%p8 bra 	$L__BB29_11;
	shl.b32 	%r50, %r27, 3;
	add.s32 	%r52, %r48, %r50;
	ld.volatile.shared.f64 	%fd117, [%r52];
	add.f64 	%fd118, %fd117, 0d0000000000000000;
	ld.volatile.shared.f64 	%fd119, [%r52+512];
	add.f64 	%fd120, %fd119, 0d0000000000000000;
	ld.volatile.shared.f64 	%fd121, [%r52+1024];
	add.f64 	%fd122, %fd121, 0d0000000000000000;
	ld.volatile.shared.f64 	%fd123, [%r52+1536];
	add.f64 	%fd124, %fd123, 0d0000000000000000;
	ld.volatile.shared.f64 	%fd125, [%r52+2048];
	add.f64 	%fd126, %fd125, 0d0000000000000000;
	ld.volatile.shared.f64 	%fd127, [%r52+2560];
	add.f64 	%fd128, %fd127, 0d0000000000000000;
	ld.volatile.shared.f64 	%fd129, [%r52+3072];
	add.f64 	%fd130, %fd129, 0d0000000000000000;
	ld.volatile.shared.f64 	%fd131, [%r52+3584];
	add.f64 	%fd132, %fd131, 0d0000000000000000;
	ld.volatile.shared.f64 	%fd133, [%r52+4096];
	add.f64 	%fd134, %fd133, 0d0000000000000000;
	ld.volatile.shared.f64 	%fd135, [%r52+4608];
	add.f64 	%fd136, %fd135, 0d0000000000000000;
	ld.volatile.shared.f64 	%fd137, [%r52+5120];
	add.f64 	%fd138, %fd137, 0d0000000000000000;
	ld.volatile.shared.f64 	%fd139, [%r52+8];
	add.f64 	%fd140, %fd139, %fd118;
	ld.volatile.shared.f64 	%fd141, [%r52+520];
	add.f64 	%fd142, %fd141, %fd120;
	ld.volatile.shared.f64 	%fd143, [%r52+1032];
	add.f64 	%fd144, %fd143, %fd122;
	ld.volatile.shared.f64 	%fd145, [%r52+1544];
	add.f64 	%fd146, %fd145, %fd124;
	ld.volatile.shared.f64 	%fd147, [%r52+2056];
	add.f64 	%fd148, %fd147, %fd126;
	ld.volatile.shared.f64 	%fd149, [%r52+2568];
	add.f64 	%fd150, %fd149, %fd128;
	ld.volatile.shared.f64 	%fd151, [%r52+3080];
	add.f64 	%fd152, %fd151, %fd130;
	ld.volatile.shared.f64 	%fd153, [%r52+3592];
	add.f64 	%fd154, %fd153, %fd132;
	ld.volatile.shared.f64 	%fd155, [%r52+4104];
	add.f64 	%fd156, %fd155, %fd134;
	ld.volatile.shared.f64 	%fd157, [%r52+4616];
	add.f64 	%fd158, %fd157, %fd136;
	ld.volatile.shared.f64 	%fd159, [%r52+5128];
	add.f64 	%fd160, %fd159, %fd138;
	ld.volatile.shared.f64 	%fd161, [%r52+16];
	add.f64 	%fd162, %fd161, %fd140;
	ld.volatile.shared.f64 	%fd163, [%r52+528];
	add.f64 	%fd164, %fd163, %fd142;
	ld.volatile.shared.f64 	%fd165, [%r52+1040];
	add.f64 	%fd166, %fd165, %fd144;
	ld.volatile.shared.f64 	%fd167, [%r52+1552];
	add.f64 	%fd168, %fd167, %fd146;
	ld.volatile.shared.f64 	%fd169, [%r52+2064];
	add.f64 	%fd170, %fd169, %fd148;
	ld.volatile.shared.f64 	%fd171, [%r52+2576];
	add.f64 	%fd172, %fd171, %fd150;
	ld.volatile.shared.f64 	%fd173, [%r52+3088];
	add.f64 	%fd174, %fd173, %fd152;
	ld.volatile.shared.f64 	%fd175, [%r52+3600];
	add.f64 	%fd176, %fd175, %fd154;
	ld.volatile.shared.f64 	%fd177, [%r52+4112];
	add.f64 	%fd178, %fd177, %fd156;
	ld.volatile.shared.f64 	%fd179, [%r52+4624];
	add.f64 	%fd180, %fd179, %fd158;
	ld.volatile.shared.f64 	%fd181, [%r52+5136];
	add.f64 	%fd182, %fd181, %fd160;
	ld.volatile.shared.f64 	%fd183, [%r52+24];
	add.f64 	%fd184, %fd183, %fd162;
	ld.volatile.shared.f64 	%fd185, [%r52+536];
	add.f64 	%fd186, %fd185, %fd164;
	ld.volatile.shared.f64 	%fd187, [%r52+1048];
	add.f64 	%fd188, %fd187, %fd166;
	ld.volatile.shared.f64 	%fd189, [%r52+1560];
	add.f64 	%fd190, %fd189, %fd168;
	ld.volatile.shared.f64 	%fd191, [%r52+2072];
	add.f64 	%fd192, %fd191, %fd170;
	ld.volatile.shared.f64 	%fd193, [%r52+2584];
	add.f64 	%fd194, %fd193, %fd172;
	ld.volatile.shared.f64 	%fd195, [%r52+3096];
	add.f64 	%fd196, %fd195, %fd174;
	ld.volatile.shared.f64 	%fd197, [%r52+3608];
	add.f64 	%fd198, %fd197, %fd176;
	ld.volatile.shared.f64 	%fd199, [%r52+4120];
	add.f64 	%fd200, %fd199, %fd178;
	ld.volatile.shared.f64 	%fd201, [%r52+4632];
	add.f64 	%fd202, %fd201, %fd180;
	ld.volatile.shared.f64 	%fd203, [%r52+5144];
	add.f64 	%fd204, %fd203, %fd182;
	ld.volatile.shared.f64 	%fd205, [%r52+32];
	add.f64 	%fd206, %fd205, %fd184;
	ld.volatile.shared.f64 	%fd207, [%r52+544];
	add.f64 	%fd208, %fd207, %fd186;
	ld.volatile.shared.f64 	%fd209, [%r52+1056];
	add.f64 	%fd210, %fd209, %fd188;
	ld.volatile.shared.f64 	%fd211, [%r52+1568];
	add.f64 	%fd212, %fd211, %fd190;
	ld.volatile.shared.f64 	%fd213, [%r52+2080];
	add.f64 	%fd214, %fd213, %fd192;
	ld.volatile.shared.f64 	%fd215, [%r52+2592];
	add.f64 	%fd216, %fd215, %fd194;
	ld.volatile.shared.f64 	%fd217, [%r52+3104];
	add.f64 	%fd218, %fd217, %fd196;
	ld.volatile.shared.f64 	%fd219, [%r52+3616];
	add.f64 	%fd220, %fd219, %fd198;
	ld.volatile.shared.f64 	%fd221, [%r52+4128];
	add.f64 	%fd222, %fd221, %fd200;
	ld.volatile.shared.f64 	%fd223, [%r52+4640];
	add.f64 	%fd224, %fd223, %fd202;
	ld.volatile.shared.f64 	%fd225, [%r52+5152];
	add.f64 	%fd226, %fd225, %fd204;
	ld.volatile.shared.f64 	%fd227, [%r52+40];
	add.f64 	%fd228, %fd227, %fd206;
	ld.volatile.shared.f64 	%fd229, [%r52+552];
	add.f64 	%fd230, %fd229, %fd208;
	ld.volatile.shared.f64 	%fd231, [%r52+1064];
	add.f64 	%fd232, %fd231, %fd210;
	ld.volatile.shared.f64 	%fd233, [%r52+1576];
	add.f64 	%fd234, %fd233, %fd212;
	ld.volatile.shared.f64 	%fd235, [%r52+2088];
	add.f64 	%fd236, %fd235, %fd214;
	ld.volatile.shared.f64 	%fd237, [%r52+2600];
	add.f64 	%fd238, %fd237, %fd216;
	ld.volatile.shared.f64 	%fd239, [%r52+3112];
	add.f64 	%fd240, %fd239, %fd218;
	ld.volatile.shared.f64 	%fd241, [%r52+3624];
	add.f64 	%fd242, %fd241, %fd220;
	ld.volatile.shared.f64 	%fd243, [%r52+4136];
	add.f64 	%fd244, %fd243, %fd222;
	ld.volatile.shared.f64 	%fd245, [%r52+4648];
	add.f64 	%fd246, %fd245, %fd224;
	ld.volatile.shared.f64 	%fd247, [%r52+5160];
	add.f64 	%fd248, %fd247, %fd226;
	ld.volatile.shared.f64 	%fd249, [%r52+48];
	add.f64 	%fd250, %fd249, %fd228;
	ld.volatile.shared.f64 	%fd251, [%r52+560];
	add.f64 	%fd252, %fd251, %fd230;
	ld.volatile.shared.f64 	%fd253, [%r52+1072];
	add.f64 	%fd254, %fd253, %fd232;
	ld.volatile.shared.f64 	%fd255, [%r52+1584];
	add.f64 	%fd256, %fd255, %fd234;
	ld.volatile.shared.f64 	%fd257, [%r52+2096];
	add.f64 	%fd258, %fd257, %fd236;
	ld.volatile.shared.f64 	%fd259, [%r52+2608];
	add.f64 	%fd260, %fd259, %fd238;
	ld.volatile.shared.f64 	%fd261, [%r52+3120];
	add.f64 	%fd262, %fd261, %fd240;
	ld.volatile.shared.f64 	%fd263, [%r52+3632];
	add.f64 	%fd264, %fd263, %fd242;
	ld.volatile.shared.f64 	%fd265, [%r52+4144];
	add.f64 	%fd266, %fd265, %fd244;
	ld.volatile.shared.f64 	%fd267, [%r52+4656];
	add.f64 	%fd268, %fd267, %fd246;
	ld.volatile.shared.f64 	%fd269, [%r52+5168];
	add.f64 	%fd270, %fd269, %fd248;
	ld.volatile.shared.f64 	%fd271, [%r52+56];
	add.f64 	%fd56, %fd271, %fd250;
	ld.volatile.shared.f64 	%fd272, [%r52+568];
	add.f64 	%fd57, %fd272, %fd252;
	ld.volatile.shared.f64 	%fd273, [%r52+1080];
	add.f64 	%fd58, %fd273, %fd254;
	ld.volatile.shared.f64 	%fd274, [%r52+1592];
	add.f64 	%fd59, %fd274, %fd256;
	ld.volatile.shared.f64 	%fd275, [%r52+2104];
	add.f64 	%fd60, %fd275, %fd258;
	ld.volatile.shared.f64 	%fd276, [%r52+2616];
	add.f64 	%fd61, %fd276, %fd260;
	ld.volatile.shared.f64 	%fd277, [%r52+3128];
	add.f64 	%fd62, %fd277, %fd262;
	ld.volatile.shared.f64 	%fd278, [%r52+3640];
	add.f64 	%fd63, %fd278, %fd264;
	ld.volatile.shared.f64 	%fd279, [%r52+4152];
	add.f64 	%fd64, %fd279, %fd266;
	ld.volatile.shared.f64 	%fd280, [%r52+4664];
	add.f64 	%fd65, %fd280, %fd268;
	ld.volatile.shared.f64 	%fd281, [%r52+5176];
	add.f64 	%fd66, %fd281, %fd270;
	mov.u32 	%r53, %ctaid.y;
	setp.eq.s32 	%p9, %r53, 0;
	@%p9 bra 	$L__BB29_10;
	ld.param.u64 	%rd84, [_ZN5spral5ssids28cu_multinode_solve_t_few_8x8IdLj11EEEvPdS2_S2_S2_P15node_solve_dataIT_Ei_param_3];
	add.s32 	%r54, %r11, %r6;
	cvta.to.global.u64 	%rd53, %rd84;
	mul.wide.s32 	%rd54, %r54, 8;
	add.s64 	%rd55, %rd53, %rd54;
	st.global.f64 	[%rd55], %fd56;
	mul.wide.s32 	%rd56, %r10, 8;
	add.s64 	%rd57, %rd55, %rd56;
	st.global.f64 	[%rd57], %fd57;
	add.s64 	%rd58, %rd57, %rd56;
	st.global.f64 	[%rd58], %fd58;
	add.s64 	%rd59, %rd58, %rd56;
	st.global.f64 	[%rd59], %fd59;
	add.s64 	%rd60, %rd59, %rd56;
	st.global.f64 	[%rd60], %fd60;
	add.s64 	%rd61, %rd60, %rd56;
	st.global.f64 	[%rd61], %fd61;
	add.s64 	%rd62, %rd61, %rd56;
	st.global.f64 	[%rd62], %fd62;
	add.s64 	%rd63, %rd62, %rd56;
	st.global.f64 	[%rd63], %fd63;
	add.s64 	%rd64, %rd63, %rd56;
	st.global.f64 	[%rd64], %fd64;
	add.s64 	%rd65, %rd64, %rd56;
	st.global.f64 	[%rd65], %fd65;
	add.s64 	%rd66, %rd65, %rd56;
	st.global.f64 	[%rd66], %fd66;
	bra.uni 	$L__BB29_11;
$L__BB29_10:
	ld.param.u64 	%rd83, [_ZN5spral5ssids28cu_multinode_solve_t_few_8x8IdLj11EEEvPdS2_S2_S2_P15node_solve_dataIT_Ei_param_2];
	add.s32 	%r55, %r11, %r5;
	cvta.to.global.u64 	%rd67, %rd83;
	mul.wide.s32 	%rd68, %r55, 8;
	add.s64 	%rd69, %rd67, %rd68;
	st.global.f64 	[%rd69], %fd56;
	mul.wide.s32 	%rd70, %r9, 8;
	add.s64 	%rd71, %rd69, %rd70;
	st.global.f64 	[%rd71], %fd57;
	add.s64 	%rd72, %rd71, %rd70;
	st.global.f64 	[%rd72], %fd58;
	add.s64 	%rd73, %rd72, %rd70;
	st.global.f64 	[%rd73], %fd59;
	add.s64 	%rd74, %rd73, %rd70;
	st.global.f64 	[%rd74], %fd60;
	add.s64 	%rd75, %rd74, %rd70;
	st.global.f64 	[%rd75], %fd61;
	add.s64 	%rd76, %rd75, %rd70;
	st.global.f64 	[%rd76], %fd62;
	add.s64 	%rd77, %rd76, %rd70;
	st.global.f64 	[%rd77], %fd63;
	add.s64 	%rd78, %rd77, %rd70;
	st.global.f64 	[%rd78], %fd64;
	add.s64 	%rd79, %rd78, %rd70;
	st.global.f64 	[%rd79], %fd65;
	add.s64 	%rd80, %rd79, %rd70;
	st.global.f64 	[%rd80], %fd66;
$L__BB29_11:
	bar.sync 	0;
	ret;

}
	// .globl	_ZN5spral5ssids28cu_multinode_solve_t_few_8x8IdLj10EEEvPdS2_S2_S2_P15node_solve_dataIT_Ei
.visible .entry _ZN5spral5ssids28cu_multinode_solve_t_few_8x8IdLj10EEEvPdS2_S2_S2_P15node_solve_dataIT_Ei(
	.param .u64 .ptr .align 1 _ZN5spral5ssids28cu_multinode_solve_t_few_8x8IdLj10EEEvPdS2_S2_S2_P15node_solve_dataIT_Ei_param_0,
	.param .u64 .ptr .align 1 _ZN5spral5ssids28cu_multinode_solve_t_few_8x8IdLj10EEEvPdS2_S2_S2_P15node_solve_dataIT_Ei_param_1,
	.param .u64 .ptr .align 1 _ZN5spral5ssids28cu_multinode_solve_t_few_8x8IdLj10EEEvPdS2_S2_S2_P15node_solve_dataIT_Ei_param_2,
	.param .u64 .ptr .align 1 _ZN5spral5ssids28cu_multinode_solve_t_few_8x8IdLj10EEEvPdS2_S2_S2_P15node_solve_dataIT_Ei_param_3,
	.param .u64 .ptr .align 1 _ZN5spral5ssids28cu_multinode_solve_t_few_8x8IdLj10EEEvPdS2_S2_S2_P15node_solve_dataIT_Ei_param_4,
	.param .u32 _ZN5spral5ssids28cu_multinode_solve_t_few_8x8IdLj10EEEvPdS2_S2_S2_P15node_solve_dataIT_Ei_param_5
)
{
	.reg .pred 	%p<10>;
	.reg .b32 	%r<59>;
	.reg .b64 	%rd<78>;
	.reg .b64 	%fd<297>;
	// demoted variable
	.shared .align 8 .b8 _ZZN5spral5ssids28cu_multinode_solve_t_few_8x8IdLj10EEEvPdS2_S2_S2_P15node_solve_dataIT_EiE2ws[5120];
	ld.param.u64 	%rd13, [_ZN5spral5ssids28cu_multinode_solve_t_few_8x8IdLj10EEEvPdS2_S2_S2_P15node_solve_dataIT_Ei_param_0];
	ld.param.u64 	%rd16, [_ZN5spral5ssids28cu_multinode_solve_t_few_8x8IdLj10EEEvPdS2_S2_S2_P15node_solve_dataIT_Ei_param_1];
	ld.param.u64 	%rd17, [_ZN5spral5ssids28cu_multinode_solve_t_few_8x8IdLj10EEEvPdS2_S2_S2_P15node_solve_dataIT_Ei_param_4];
	ld.param.u32 	%r29, [_ZN5spral5ssids28cu_multinode_solve_t_few_8x8IdLj10EEEvPdS2_S2_S2_P15node_solve_dataIT_Ei_param_5];
	cvta.to.global.u64 	%rd1, %rd16;
	cvta.to.global.u64 	%rd2, %rd13;
	cvta.to.global.u64 	%rd18, %rd17;
	mov.u32 	%r30, %ctaid.x;
	mul.wide.u32 	%rd19, %r30, 88;
	add.s64 	%rd20, %rd18, %rd19;
	ld.global.v2.u32 	{%r1, %r2}, [%rd20+48];
	ld.global.u32 	%r3, [%rd20+64];
	ld.global.v2.u32 	{%r4, %r5}, [%rd20+72];
	ld.global.u32 	%r6, [%rd20+80];
	ld.global.v2.u32 	{%r7, %r8}, [%rd20+32];
	ld.global.v2.u32 	{%r9, %r10}, [%rd20+40];
	ld.global.u32 	%r31, [%rd20+60];
	mov.u32 	%r11, %tid.y;
	add.s32 	%r32, %r29, %r30;
	sub.s32 	%r33, %r32, %r31;
	shl.b32 	%r34, %r33, 3;
	add.s32 	%r12, %r34, %r11;
	setp.ge.s32 	%p1, %r12, %r2;
	mov.f64 	%fd287, 0d0000000000000000;
	mov.f64 	%fd288, 0d0000000000000000;
	mov.f64 	%fd289, 0d0000000000000000;
	mov.f64 	%fd290, 0d0000000000000000;
	mov.f64 	%fd291, 0d0000000000000000;
	mov.f64 	%fd292, 0d0000000000000000;
	mov.f64 	%fd293, 0d0000000000000000;
	mov.f64 	%fd294, 0d0000000000000000;
	mov.f64 	%fd295, 0d0000000000000000;
	mov.f64 	%fd296, 0d0000000000000000;
	@%p1 bra 	$L__BB30_7;
	mov.u32 	%r13, %tid.x;
	mov.u32 	%r35, %ctaid.y;
	shl.b32 	%r14, %r35, 3;
	add.s32 	%r58, %r14, %r13;
	setp.ge.s32 	%p2, %r58, %r1;
	@%p2 bra 	$L__BB30_7;
	mul.lo.s32 	%r16, %r12, %r7;
	add.s32 	%r17, %r58, 16;
	max.u32 	%r36, %r1, %r17;
	not.b32 	%r37, %r13;
	add.s32 	%r38, %r36, %r37;
	sub.s32 	%r18, %r38, %r14;
	and.b32  	%r39, %r18, 16;
	setp.ne.s32 	%p3, %r39, 0;
	mov.f64 	%fd287, 0d0000000000000000;
	mov.f64 	%fd288, %fd287;
	mov.f64 	%fd289, %fd287;
	mov.f64 	%fd290, %fd287;
	mov.f64 	%fd291, %fd287;
	mov.f64 	%fd292, %fd287;
	mov.f64 	%fd293, %fd287;
	mov.f64 	%fd294, %fd287;
	mov.f64 	%fd295, %fd287;
	mov.f64 	%fd296, %fd287;
	@%p3 bra 	$L__BB30_4;
	add.s32 	%r40, %r16, %r3;
	add.s32 	%r41, %r40, %r58;
	mul.wide.s32 	%rd21, %r41, 8;
	add.s64 	%rd22, %rd2, %rd21;
	add.s32 	%r42, %r58, %r4;
	ld.global.f64 	%fd64, [%rd22];
	mul.wide.s32 	%rd23, %r42, 8;
	add.s64 	%rd24, %rd1, %rd23;
	ld.global.f64 	%fd65, [%rd24];
	fma.rn.f64 	%fd296, %fd64, %fd65, 0d0000000000000000;
	mul.wide.s32 	%rd25, %r8, 8;
	add.s64 	%rd26, %rd24, %rd25;
	ld.global.f64 	%fd66, [%rd26];
	fma.rn.f64 	%fd295, %fd64, %fd66, 0d0000000000000000;
	add.s64 	%rd27, %rd26, %rd25;
	ld.global.f64 	%fd67, [%rd27];
	fma.rn.f64 	%fd294, %fd64, %fd67, 0d0000000000000000;
	add.s64 	%rd28, %rd27, %rd25;
	ld.global.f64 	%fd68, [%rd28];
	fma.rn.f64 	%fd293, %fd64, %fd68, 0d0000000000000000;
	add.s64 	%rd29, %rd28, %rd25;
	ld.global.f64 	%fd69, [%rd29];
	fma.rn.f64 	%fd292, %fd64, %fd69, 0d0000000000000000;
	add.s64 	%rd30, %rd29, %rd25;
	ld.global.f64 	%fd70, [%rd30];
	fma.rn.f64 	%fd291, %fd64, %fd70, 0d0000000000000000;
	add.s64 	%rd31, %rd30, %rd25;
	ld.global.f64 	%fd71, [%rd31];
	fma.rn.f64 	%fd290, %fd64, %fd71, 0d0000000000000000;
	add.s64 	%rd32, %rd31, %rd25;
	ld.global.f64 	%fd72, [%rd32];
	fma.rn.f64 	%fd289, %fd64, %fd72, 0d0000000000000000;
	add.s64 	%rd33, %rd32, %rd25;
	ld.global.f64 	%fd73, [%rd33];
	fma.rn.f64 	%fd288, %fd64, %fd73, 0d0000000000000000;
	add.s64 	%rd34, %rd33, %rd25;
	ld.global.f64 	%fd74, [%rd34];
	fma.rn.f64 	%fd287, %fd64, %fd74, 0d0000000000000000;
	mov.u32 	%r58, %r17;
$L__BB30_4:
	setp.lt.u32 	%p4, %r18, 16;
	@%p4 bra 	$L__BB30_7;
	add.s32 	%r43, %r58, %r16;
	add.s32 	%r57, %r43, %r3;
	add.s64 	%rd3, %rd1, 128;
	add.s32 	%r56, %r4, %r58;
	mul.wide.s32 	%rd4, %r8, 8;
	mul.wide.s32 	%rd5, %r8, 16;
	mul.wide.s32 	%rd6, %r8, 24;
	mul.wide.s32 	%rd7, %r8, 32;
	mul.wide.s32 	%rd8, %r8, 40;
	mul.wide.s32 	%rd9, %r8, 48;
	mul.wide.s32 	%rd10, %r8, 56;
	mul.wide.s32 	%rd11, %r8, 72;
	mul.wide.s32 	%rd12, %r8, 64;
$L__BB30_6:
	ld.param.u64 	%rd75, [_ZN5spral5ssids28cu_multinode_solve_t_few_8x8IdLj10EEEvPdS2_S2_S2_P15node_solve_dataIT_Ei_param_0];
	mul.wide.s32 	%rd35, %r57, 8;
	cvta.to.global.u64 	%rd36, %rd75;
	add.s64 	%rd37, %rd36, %rd35;
	mul.wide.s32 	%rd38, %r56, 8;
	add.s64 	%rd39, %rd3, %rd38;
	ld.global.f64 	%fd75, [%rd37];
	ld.global.f64 	%fd76, [%rd39+-128];
	fma.rn.f64 	%fd77, %fd75, %fd76, %fd296;
	add.s64 	%rd40, %rd39, %rd4;
	ld.global.f64 	%fd78, [%rd40+-128];
	fma.rn.f64 	%fd79, %fd75, %fd78, %fd295;
	add.s64 	%rd41, %rd39, %rd5;
	ld.global.f64 	%fd80, [%rd41+-128];
	fma.rn.f64 	%fd81, %fd75, %fd80, %fd294;
	add.s64 	%rd42, %rd39, %rd6;
	ld.global.f64 	%fd82, [%rd42+-128];
	fma.rn.f64 	%fd83, %fd75, %fd82, %fd293;
	add.s64 	%rd43, %rd39, %rd7;
	ld.global.f64 	%fd84, [%rd43+-128];
	fma.rn.f64 	%fd85, %fd75, %fd84, %fd292;
	add.s64 	%rd44, %rd39, %rd8;
	ld.global.f64 	%fd86, [%rd44+-128];
	fma.rn.f64 	%fd87, %fd75, %fd86, %fd291;
	add.s64 	%rd45, %rd39, %rd9;
	ld.global.f64 	%fd88, [%rd45+-128];
	fma.rn.f64 	%fd89, %fd75, %fd88, %fd290;
	add.s64 	%rd46, %rd39, %rd10;
	ld.global.f64 	%fd90, [%rd46+-128];
	fma.rn.f64 	%fd91, %fd75, %fd90, %fd289;
	add.s64 	%rd47, %rd39, %rd12;
	ld.global.f64 	%fd92, [%rd47+-128];
	fma.rn.f64 	%fd93, %fd75, %fd92, %fd288;
	add.s64 	%rd48, %rd39, %rd11;
	ld.global.f64 	%fd94, [%rd48+-128];
	fma.rn.f64 	%fd95, %fd75, %fd94, %fd287;
	ld.global.f64 	%fd96, [%rd37+128];
	ld.global.f64 	%fd97, [%rd39];
	fma.rn.f64 	%fd296, %fd96, %fd97, %fd77;
	ld.global.f64 	%fd98, [%rd40];
	fma.rn.f64 	%fd295, %fd96, %fd98, %fd79;
	ld.global.f64 	%fd99, [%rd41];
	fma.rn.f64 	%fd294, %fd96, %fd99, %fd81;
	ld.global.f64 	%fd100, [%rd42];
	fma.rn.f64 	%fd293, %fd96, %fd100, %fd83;
	ld.global.f64 	%fd101, [%rd43];
	fma.rn.f64 	%fd292, %fd96, %fd101, %fd85;
	ld.global.f64 	%fd102, [%rd44];
	fma.rn.f64 	%fd291, %fd96, %fd102, %fd87;
	ld.global.f64 	%fd103, [%rd45];
	fma.rn.f64 	%fd290, %fd96, %fd103, %fd89;
	ld.global.f64 	%fd104, [%rd46];
	fma.rn.f64 	%fd289, %fd96, %fd104, %fd91;
	ld.global.f64 	%fd105, [%rd47];
	fma.rn.f64 	%fd288, %fd96, %fd105, %fd93;
	ld.global.f64 	%fd106, [%rd48];
	fma.rn.f64 	%fd287, %fd96, %fd106, %fd95;
	add.s32 	%r58, %r58, 32;
	add.s32 	%r57, %r57, 32;
	add.s32 	%r56, %r56, 32;
	setp.lt.s32 	%p5, %r58, %r1;
	@%p5 bra 	$L__BB30_6;
$L__BB30_7:
	setp.ge.s32 	%p6, %r12, %r2;
	mov.u32 	%r44, %tid.x;
	shl.b32 	%r28, %r11, 3;
	add.s32 	%r45, %r28, %r44;
	shl.b32 	%r46, %r45, 3;
	mov.u32 	%r47, _ZZN5spral5ssids28cu_multinode_solve_t_few_8x8IdLj10EEEvPdS2_S2_S2_P15node_solve_dataIT_EiE2ws;
	add.s32 	%r48, %r47, %r46;
	st.volatile.shared.f64 	[%r48], %fd296;
	st.volatile.shared.f64 	[%r48+512], %fd295;
	st.volatile.shared.f64 	[%r48+1024], %fd294;
	st.volatile.shared.f64 	[%r48+1536], %fd293;
	st.volatile.shared.f64 	[%r48+2048], %fd292;
	st.volatile.shared.f64 	[%r48+2560], %fd291;
	st.volatile.shared.f64 	[%r48+3072], %fd290;
	st.volatile.shared.f64 	[%r48+3584], %fd289;
	st.volatile.shared.f64 	[%r48+4096], %fd288;
	st.volatile.shared.f64 	[%r48+4608], %fd287;
	bar.sync 	0;
	setp.ne.s32 	%p7, %r44, 0;
	or.pred  	%p8, %p7, %p6;
	@%p8 bra 	$L__BB30_11;
	shl.b32 	%r49, %r28, 3;
	add.s32 	%r51, %r47, %r49;
	ld.volatile.shared.f64 	%fd107, [%r51];
	add.f64 	%fd108, %fd107, 0d0000000000000000;
	ld.volatile.shared.f64 	%fd109, [%r51+512];
	add.f64 	%fd110, %fd109, 0d0000000000000000;
	ld.volatile.shared.f64 	%fd111, [%r51+1024];
	add.f64 	%fd112, %fd111, 0d0000000000000000;
	ld.volatile.shared.f64 	%fd113, [%r51+1536];
	add.f64 	%fd114, %fd113, 0d0000000000000000;
	ld.volatile.shared.f64 	%fd115, [%r51+2048];
	add.f64 	%fd116, %fd115, 0d0000000000000000;
	ld.volatile.shared.f64 	%fd117, [%r51+2560];
	add.f64 	%fd118, %fd117, 0d0000000000000000;
	ld.volatile.shared.f64 	%fd119, [%r51+3072];
	add.f64 	%fd120, %fd119, 0d0000000000000000;
	ld.volatile.shared.f64 	%fd121, [%r51+3584];
	add.f64 	%fd122, %fd121, 0d0000000000000000;
	ld.volatile.shared.f64 	%fd123, [%r51+4096];
	add.f64 	%fd124, %fd123, 0d0000000000000000;
	ld.volatile.shared.f64 	%fd125, [%r51+4608];
	add.f64 	%fd126, %fd125, 0d0000000000000000;
	ld.volatile.shared.f64 	%fd127, [%r51+8];
	add.f64 	%fd128, %fd127, %fd108;
	ld.volatile.shared.f64 	%fd129, [%r51+520];
	add.f64 	%fd130, %fd129, %fd110;
	ld.volatile.shared.f64 	%fd131, [%r51+1032];
	add.f64 	%fd132, %fd131, %fd112;
	ld.volatile.shared.f64 	%fd133, [%r51+1544];
	add.f64 	%fd134, %fd133, %fd114;
	ld.volatile.shared.f64 	%fd135, [%r51+2056];
	add.f64 	%fd136, %fd135, %fd116;
	ld.volatile.shared.f64 	%fd137, [%r51+2568];
	add.f64 	%fd138, %fd137, %fd118;
	ld.volatile.shared.f64 	%fd139, [%r51+3080];
	add.f64 	%fd140, %fd139, %fd120;
	ld.volatile.shared.f64 	%fd141, [%r51+3592];
	add.f64 	%fd142, %fd141, %fd122;
	ld.volatile.shared.f64 	%fd143, [%r51+4104];
	add.f64 	%fd144, %fd143, %fd124;
	ld.volatile.shared.f64 	%fd145, [%r51+4616];
	add.f64 	%fd146, %fd145, %fd126;
	ld.volatile.shared.f64 	%fd147, [%r51+16];
	add.f64 	%fd148, %fd147, %fd128;
	ld.volatile.shared.f64 	%fd149, [%r51+528];
	add.f64 	%fd150, %fd149, %fd130;
	ld.volatile.shared.f64 	%fd151, [%r51+1040];
	add.f64 	%fd152, %fd151, %fd132;
	ld.volatile.shared.f64 	%fd153, [%r51+1552];
	add.f64 	%fd154, %fd153, %fd134;
	ld.volatile.shared.f64 	%fd155, [%r51+2064];
	add.f64 	%fd156, %fd155, %fd136;
	ld.volatile.shared.f64 	%fd157, [%r51+2576];
	add.f64 	%fd158, %fd157, %fd138;
	ld.volatile.shared.f64 	%fd159, [%r51+3088];
	add.f64 	%fd160, %fd159, %fd140;
	ld.volatile.shared.f64 	%fd161, [%r51+3600];
	add.f64 	%fd162, %fd161, %fd142;
	ld.volatile.shared.f64 	%fd163, [%r51+4112];
	add.f64 	%fd164, %fd163, %fd144;
	ld.volatile.shared.f64 	%fd165, [%r51+4624];
	add.f64 	%fd166, %fd165, %fd146;
	ld.volatile.shared.f64 	%fd167, [%r51+24];
	add.f64 	%fd168, %fd167, %fd148;
	ld.volatile.shared.f64 	%fd169, [%r51+536];
	add.f64 	%fd170, %fd169, %fd150;
	ld.volatile.shared.f64 	%fd171, [%r51+1048];
	add.f64 	%fd172, %fd171, %fd152;
	ld.volatile.shared.f64 	%fd173, [%r51+1560];
	add.f64 	%fd174, %fd173, %fd154;
	ld.volatile.shared.f64 	%fd175, [%r51+2072];
	add.f64 	%fd176, %fd175, %fd156;
	ld.volatile.shared.f64 	%fd177, [%r51+2584];
	add.f64 	%fd178, %fd177, %fd158;
	ld.volatile.shared.f64 	%fd179, [%r51+3096];
	add.f64 	%fd180, %fd179, %fd160;
	ld.volatile.shared.f64 	%fd181, [%r51+3608];
	add.f64 	%fd182, %fd181, %fd162;
	ld.volatile.shared.f64 	%fd183, [%r51+4120];
	add.f64 	%fd184, %fd183, %fd164;
	ld.volatile.shared.f64 	%fd185, [%r51+4632];
	add.f64 	%fd186, %fd185, %fd166;
	ld.volatile.shared.f64 	%fd187, [%r51+32];
	add.f64 	%fd188, %fd187, %fd168;
	ld.volatile.shared.f64 	%fd189, [%r51+544];
	add.f64 	%fd190, %fd189, %fd170;
	ld.volatile.shared.f64 	%fd191, [%r51+1056];
	add.f64 	%fd192, %fd191, %fd172;
	ld.volatile.shared.f64 	%fd193, [%r51+1568];
	add.f64 	%fd194, %fd193, %fd174;
	ld.volatile.shared.f64 	%fd195, [%r51+2080];
	add.f64 	%fd196, %fd195, %fd176;
	ld.volatile.shared.f64 	%fd197, [%r51+2592];
	add.f64 	%fd198, %fd197, %fd178;
	ld.volatile.shared.f64 	%fd199, [%r51+3104];
	add.f64 	%fd200, %fd199, %fd180;
	ld.volatile.shared.f64 	%fd201, [%r51+3616];
	add.f64 	%fd202, %fd201, %fd182;
	ld.volatile.shared.f64 	%fd203, [%r51+4128];
	add.f64 	%fd204, %fd203, %fd184;
	ld.volatile.shared.f64 	%fd205, [%r51+4640];
	add.f64 	%fd206, %fd205, %fd186;
	ld.volatile.shared.f64 	%fd207, [%r51+40];
	add.f64 	%fd208, %fd207, %fd188;
	ld.volatile.shared.f64 	%fd209, [%r51+552];
	add.f64 	%fd210, %fd209, %fd190;
	ld.volatile.shared.f64 	%fd211, [%r51+1064];
	add.f64 	%fd212, %fd211, %fd192;
	ld.volatile.shared.f64 	%fd213, [%r51+1576];
	add.f64 	%fd214, %fd213, %fd194;
	ld.volatile.shared.f64 	%fd215, [%r51+2088];
	add.f64 	%fd216, %fd215, %fd196;
	ld.volatile.shared.f64 	%fd217, [%r51+2600];
	add.f64 	%fd218, %fd217, %fd198;
	ld.volatile.shared.f64 	%fd219, [%r51+3112];
	add.f64 	%fd220, %fd219, %fd200;
	ld.volatile.shared.f64 	%fd221, [%r51+3624];
	add.f64 	%fd222, %fd221, %fd202;
	ld.volatile.shared.f64 	%fd223, [%r51+4136];
	add.f64 	%fd224, %fd223, %fd204;
	ld.volatile.shared.f64 	%fd225, [%r51+4648];
	add.f64 	%fd226, %fd225, %fd206;
	ld.volatile.shared.f64 	%fd227, [%r51+48];
	add.f64 	%fd228, %fd227, %fd208;
	ld.volatile.shared.f64 	%fd229, [%r51+560];
	add.f64 	%fd230, %fd229, %fd210;
	ld.volatile.shared.f64 	%fd231, [%r51+1072];
	add.f64 	%fd232, %fd231, %fd212;
	ld.volatile.shared.f64 	%fd233, [%r51+1584];
	add.f64 	%fd234, %fd233, %fd214;
	ld.volatile.shared.f64 	%fd235, [%r51+2096];
	add.f64 	%fd236, %fd235, %fd216;
	ld.volatile.shared.f64 	%fd237, [%r51+2608];
	add.f64 	%fd238, %fd237, %fd218;
	ld.volatile.shared.f64 	%fd239, [%r51+3120];
	add.f64 	%fd240, %fd239, %fd220;
	ld.volatile.shared.f64 	%fd241, [%r51+3632];
	add.f64 	%fd242, %fd241, %fd222;
	ld.volatile.shared.f64 	%fd243, [%r51+4144];
	add.f64 	%fd244, %fd243, %fd224;
	ld.volatile.shared.f64 	%fd245, [%r51+4656];
	add.f64 	%fd246, %fd245, %fd226;
	ld.volatile.shared.f64 	%fd247, [%r51+56];
	add.f64 	%fd51, %fd247, %fd228;
	ld.volatile.shared.f64 	%fd248, [%r51+568];
	add.f64 	%fd52, %fd248, %fd230;
	ld.volatile.shared.f64 	%fd249, [%r51+1080];
	add.f64 	%fd53, %fd249, %fd232;
	ld.volatile.shared.f64 	%fd250, [%r51+1592];
	add.f64 	%fd54, %fd250, %fd234;
	ld.volatile.shared.f64 	%fd251, [%r51+2104];
	add.f64 	%fd55, %fd251, %fd236;
	ld.volatile.shared.f64 	%fd252, [%r51+2616];
	add.f64 	%fd56, %fd252, %fd238;
	ld.volatile.shared.f64 	%fd253, [%r51+3128];
	add.f64 	%fd57, %fd253, %fd240;
	ld.volatile.shared.f64 	%fd254, [%r51+3640];
	add.f64 	%fd58, %fd254, %fd242;
	ld.volatile.shared.f64 	%fd255, [%r51+4152];
	add.f64 	%fd59, %fd255, %fd244;
	ld.volatile.shared.f64 	%fd256, [%r51+4664];
	add.f64 	%fd60, %fd256, %fd246;
	mov.u32 	%r52, %ctaid.y;
	setp.eq.s32 	%p9, %r52, 0;
	@%p9 bra 	$L__BB30_10;
	ld.param.u64 	%rd77, [_ZN5spral5ssids28cu_multinode_solve_t_few_8x8IdLj10EEEvPdS2_S2_S2_P15node_solve_dataIT_Ei_param_3];
	add.s32 	%r53, %r12, %r6;
	cvta.to.global.u64 	%rd49, %rd77;
	mul.wide.s32 	%rd50, %r53, 8;
	add.s64 	%rd51, %rd49, %rd50;
	st.global.f64 	[%rd51], %fd51;
	mul.wide.s32 	%rd52, %r10, 8;
	add.s64 	%rd53, %rd51, %rd52;
	st.global.f64 	[%rd53], %fd52;
	add.s64 	%rd54, %rd53, %rd52;
	st.global.f64 	[%rd54], %fd53;
	add.s64 	%rd55, %rd54, %rd52;
	st.global.f64 	[%rd55], %fd54;
	add.s64 	%rd56, %rd55, %rd52;
	st.global.f64 	[%rd56], %fd55;
	add.s64 	%rd57, %rd56, %rd52;
	st.global.f64 	[%rd57], %fd56;
	add.s64 	%rd58, %rd57, %rd52;
	st.global.f64 	[%rd58], %fd57;
	add.s64 	%rd59, %rd58, %rd52;
	st.global.f64 	[%rd59], %fd58;
	add.s64 	%rd60, %rd59, %rd52;
	st.global.f64 	[%rd60], %fd59;
	add.s64 	%rd61, %rd60, %rd52;
	st.global.f64 	[%rd61], %fd60;
	bra.uni 	$L__BB30_11;
$L__BB30_10:
	ld.param.u64 	%rd76, [_ZN5spral5ssids28cu_multinode_solve_t_few_8x8IdLj10EEEvPdS2_S2_S2_P15node_solve_dataIT_Ei_param_2];
	add.s32 	%r54, %r12, %r5;
	cvta.to.global.u64 	%rd62, %rd76;
	mul.wide.s32 	%rd63, %r54, 8;
	add.s64 	%rd64, %rd62, %rd63;
	st.global.f64 	[%rd64], %fd51;
	mul.wide.s32 	%rd65, %r9, 8;
	add.s64 	%rd66, %rd64, %rd65;
	st.global.f64 	[%rd66], %fd52;
	add.s64 	%rd67, %rd66, %rd65;
	st.global.f64 	[%rd67], %fd53;
	add.s64 	%rd68, %rd67, %rd65;
	st.global.f64 	[%rd68], %fd54;
	add.s64 	%rd69, %rd68, %rd65;
	st.global.f64 	[%rd69], %fd55;
	add.s64 	%rd70, %rd69, %rd65;
	st.global.f64 	[%rd70], %fd56;
	add.s64 	%rd71, %rd70, %rd65;
	st.global.f64 	[%rd71], %fd57;
	add.s64 	%rd72, %rd71, %rd65;
	st.global.f64 	[%rd72], %fd58;
	add.s64 	%rd73, %rd72, %rd65;
	st.global.f64 	[%rd73], %fd59;
	add.s64 	%rd74, %rd73, %rd65;
	st.global.f64 	[%rd74], %fd60;
$L__BB30_11:
	bar.sync 	0;
	ret;

}
	// .globl	_ZN5spral5ssids28cu_multinode_solve_t_few_8x8IdLj9EEEvPdS2_S2_S2_P15node_solve_dataIT_Ei
.visible .entry _ZN5spral5ssids28cu_multinode_solve_t_few_8x8IdLj9EEEvPdS2_S2_S2_P15node_solve_dataIT_Ei(
	.param .u64 .ptr .align 1 _ZN5spral5ssids28cu_multinode_solve_t_few_8x8IdLj9EEEvPdS2_S2_S2_P15node_solve_dataIT_Ei_param_0,
	.param .u64 .ptr .align 1 _ZN5spral5ssids28cu_multinode_solve_t_few_8x8IdLj9EEEvPdS2_S2_S2_P15node_solve_dataIT_Ei_param_1,
	.param .u64 .ptr .align 1 _ZN5spral5ssids28cu_multinode_solve_t_few_8x8IdLj9EEEvPdS2_S2_S2_P15node_solve_dataIT_Ei_param_2,
	.param .u64 .ptr .align 1 _ZN5spral5ssids28cu_multinode_solve_t_few_8x8IdLj9EEEvPdS2_S2_S2_P15node_solve_dataIT_Ei_param_3,
	.param .u64 .ptr .align 1 _ZN5spral5ssids28cu_multinode_solve_t_few_8x8IdLj9EEEvPdS2_S2_S2_P15node_solve_dataIT_Ei_param_4,
	.param .u32 _ZN5spral5ssids28cu_multinode_solve_t_few_8x8IdLj9EEEvPdS2_S2_S2_P15node_solve_dataIT_Ei_param_5
)
{
	.reg .pred 	%p<10>;
	.reg .b32 	%r<60>;
	.reg .b64 	%rd<75>;
	.reg .b64 	%fd<268>;
	// demoted variable
	.shared .align 8 .b8 _ZZN5spral5ssids28cu_multinode_solve_t_few_8x8IdLj9EEEvPdS2_S2_S2_P15node_solve_dataIT_EiE2ws[4608];
	ld.param.u64 	%rd11, [_ZN5spral5ssids28cu_multinode_solve_t_few_8x8IdLj9EEEvPdS2_S2_S2_P15node_solve_dataIT_Ei_param_0];
	ld.param.u64 	%rd12, [_ZN5spral5ssids28cu_multinode_solve_t_few_8x8IdLj9EEEvPdS2_S2_S2_P15node_solve_dataIT_Ei_param_1];
	ld.param.u64 	%rd15, [_ZN5spral5ssids28cu_multinode_solve_t_few_8x8IdLj9EEEvPdS2_S2_S2_P15node_solve_dataIT_Ei_param_4];
	ld.param.u32 	%r28, [_ZN5spral5ssids28cu_multinode_solve_t_few_8x8IdLj9EEEvPdS2_S2_S2_P15node_solve_dataIT_Ei_param_5];
	cvta.to.global.u64 	%rd1, %rd12;
	cvta.to.global.u64 	%rd2, %rd11;
	cvta.to.global.u64 	%rd16, %rd15;
	mov.u32 	%r29, %ctaid.x;
	mul.wide.u32 	%rd17, %r29, 88;
	add.s64 	%rd18, %rd16, %rd17;
	ld.global.v2.u32 	{%r1, %r2}, [%rd18+48];
	ld.global.u32 	%r3, [%rd18+64];
	ld.global.v2.u32 	{%r4, %r5}, [%rd18+72];
	ld.global.u32 	%r6, [%rd18+80];
	ld.global.v2.u32 	{%r7, %r8}, [%rd18+32];
	ld.global.v2.u32 	{%r9, %r10}, [%rd18+40];
	ld.global.u32 	%r30, [%rd18+60];
	mov.u32 	%r31, %tid.y;
	add.s32 	%r32, %r28, %r29;
	sub.s32 	%r33, %r32, %r30;
	shl.b32 	%r34, %r33, 3;
	add.s32 	%r11, %r34, %r31;
	setp.ge.s32 	%p1, %r11, %r2;
	mov.f64 	%fd259, 0d0000000000000000;
	mov.f64 	%fd260, 0d0000000000000000;
	mov.f64 	%fd261, 0d0000000000000000;
	mov.f64 	%fd262, 0d0000000000000000;
	mov.f64 	%fd263, 0d0000000000000000;
	mov.f64 	%fd264, 0d0000000000000000;
	mov.f64 	%fd265, 0d0000000000000000;
	mov.f64 	%fd266, 0d0000000000000000;
	mov.f64 	%fd267, 0d0000000000000000;
	@%p1 bra 	$L__BB31_7;
	mov.u32 	%r12, %tid.x;
	mov.u32 	%r35, %ctaid.y;
	shl.b32 	%r13, %r35, 3;
	add.s32 	%r59, %r13, %r12;
	setp.ge.s32 	%p2, %r59, %r1;
	@%p2 bra 	$L__BB31_7;
	mul.lo.s32 	%r15, %r11, %r7;
	add.s32 	%r16, %r59, 16;
	max.u32 	%r36, %r1, %r16;
	not.b32 	%r37, %r12;
	add.s32 	%r38, %r36, %r37;
	sub.s32 	%r17, %r38, %r13;
	and.b32  	%r39, %r17, 16;
	setp.ne.s32 	%p3, %r39, 0;
	mov.f64 	%fd259, 0d0000000000000000;
	mov.f64 	%fd260, %fd259;
	mov.f64 	%fd261, %fd259;
	mov.f64 	%fd262, %fd259;
	mov.f64 	%fd263, %fd259;
	mov.f64 	%fd264, %fd259;
	mov.f64 	%fd265, %fd259;
	mov.f64 	%fd266, %fd259;
	mov.f64 	%fd267, %fd259;
	@%p3 bra 	$L__BB31_4;
	add.s32 	%r40, %r15, %r3;
	add.s32 	%r41, %r40, %r59;
	mul.wide.s32 	%rd19, %r41, 8;
	add.s64 	%rd20, %rd2, %rd19;
	add.s32 	%r42, %r59, %r4;
	ld.global.f64 	%fd58, [%rd20];
	mul.wide.s32 	%rd21, %r42, 8;
	add.s64 	%rd22, %rd1, %rd21;
	ld.global.f64 	%fd59, [%rd22];
	fma.rn.f64 	%fd267, %fd58, %fd59, 0d0000000000000000;
	mul.wide.s32 	%rd23, %r8, 8;
	add.s64 	%rd24, %rd22, %rd23;
	ld.global.f64 	%fd60, [%rd24];
	fma.rn.f64 	%fd266, %fd58, %fd60, 0d0000000000000000;
	add.s64 	%rd25, %rd24, %rd23;
	ld.global.f64 	%fd61, [%rd25];
	fma.rn.f64 	%fd265, %fd58, %fd61, 0d0000000000000000;
	add.s64 	%rd26, %rd25, %rd23;
	ld.global.f64 	%fd62, [%rd26];
	fma.rn.f64 	%fd264, %fd58, %fd62, 0d0000000000000000;
	add.s64 	%rd27, %rd26, %rd23;
	ld.global.f64 	%fd63, [%rd27];
	fma.rn.f64 	%fd263, %fd58, %fd63, 0d0000000000000000;
	add.s64 	%rd28, %rd27, %rd23;
	ld.global.f64 	%fd64, [%rd28];
	fma.rn.f64 	%fd262, %fd58, %fd64, 0d0000000000000000;
	add.s64 	%rd29, %rd28, %rd23;
	ld.global.f64 	%fd65, [%rd29];
	fma.rn.f64 	%fd261, %fd58, %fd65, 0d0000000000000000;
	add.s64 	%rd30, %rd29, %rd23;
	ld.global.f64 	%fd66, [%rd30];
	fma.rn.f64 	%fd260, %fd58, %fd66, 0d0000000000000000;
	add.s64 	%rd31, %rd30, %rd23;
	ld.global.f64 	%fd67, [%rd31];
	fma.rn.f64 	%fd259, %fd58, %fd67, 0d0000000000000000;
	mov.u32 	%r59, %r16;
$L__BB31_4:
	setp.lt.u32 	%p4, %r17, 16;
	@%p4 bra 	$L__BB31_7;
	add.s32 	%r43, %r59, %r15;
	add.s32 	%r58, %r43, %r3;
	add.s32 	%r57, %r4, %r59;
	mul.wide.s32 	%rd3, %r8, 8;
	mul.wide.s32 	%rd4, %r8, 16;
	mul.wide.s32 	%rd5, %r8, 24;
	mul.wide.s32 	%rd6, %r8, 32;
	mul.wide.s32 	%rd7, %r8, 40;
	mul.wide.s32 	%rd8, %r8, 48;
	mul.wide.s32 	%rd9, %r8, 64;
	mul.wide.s32 	%rd10, %r8, 56;
$L__BB31_6:
	ld.param.u64 	%rd72, [_ZN5spral5ssids28cu_multinode_solve_t_few_8x8IdLj9EEEvPdS2_S2_S2_P15node_solve_dataIT_Ei_param_1];
	ld.param.u64 	%rd71, [_ZN5spral5ssids28cu_multinode_solve_t_few_8x8IdLj9EEEvPdS2_S2_S2_P15node_solve_dataIT_Ei_param_0];
	mul.wide.s32 	%rd32, %r58, 8;
	cvta.to.global.u64 	%rd33, %rd71;
	add.s64 	%rd34, %rd33, %rd32;
	mul.wide.s32 	%rd35, %r57, 8;
	cvta.to.global.u64 	%rd36, %rd72;
	add.s64 	%rd37, %rd36, %rd35;
	add.s64 	%rd38, %rd37, 128;
	ld.global.f64 	%fd68, [%rd34];
	ld.global.f64 	%fd69, [%rd37];
	fma.rn.f64 	%fd70, %fd68, %fd69, %fd267;
	add.s64 	%rd39, %rd38, %rd3;
	ld.global.f64 	%fd71, [%rd39+-128];
	fma.rn.f64 	%fd72, %fd68, %fd71, %fd266;
	add.s64 	%rd40, %rd38, %rd4;
	ld.global.f64 	%fd73, [%rd40+-128];
	fma.rn.f64 	%fd74, %fd68, %fd73, %fd265;
	add.s64 	%rd41, %rd38, %rd5;
	ld.global.f64 	%fd75, [%rd41+-128];
	fma.rn.f64 	%fd76, %fd68, %fd75, %fd264;
	add.s64 	%rd42, %rd38, %rd6;
	ld.global.f64 	%fd77, [%rd42+-128];
	fma.rn.f64 	%fd78, %fd68, %fd77, %fd263;
	add.s64 	%rd43, %rd38, %rd7;
	ld.global.f64 	%fd79, [%rd43+-128];
	fma.rn.f64 	%fd80, %fd68, %fd79, %fd262;
	add.s64 	%rd44, %rd38, %rd8;
	ld.global.f64 	%fd81, [%rd44+-128];
	fma.rn.f64 	%fd82, %fd68, %fd81, %fd261;
	add.s64 	%rd45, %rd38, %rd10;
	ld.global.f64 	%fd83, [%rd45+-128];
	fma.rn.f64 	%fd84, %fd68, %fd83, %fd260;
	add.s64 	%rd46, %rd38, %rd9;
	ld.global.f64 	%fd85, [%rd46+-128];
	fma.rn.f64 	%fd86, %fd68, %fd85, %fd259;
	ld.global.f64 	%fd87, [%rd34+128];
	ld.global.f64 	%fd88, [%rd37+128];
	fma.rn.f64 	%fd267, %fd87, %fd88, %fd70;
	ld.global.f64 	%fd89, [%rd39];
	fma.rn.f64 	%fd266, %fd87, %fd89, %fd72;
	ld.global.f64 	%fd90, [%rd40];
	fma.rn.f64 	%fd265, %fd87, %fd90, %fd74;
	ld.global.f64 	%fd91, [%rd41];
	fma.rn.f64 	%fd264, %fd87, %fd91, %fd76;
	ld.global.f64 	%fd92, [%rd42];
	fma.rn.f64 	%fd263, %fd87, %fd92, %fd78;
	ld.global.f64 	%fd93, [%rd43];
	fma.rn.f64 	%fd262, %fd87, %fd93, %fd80;
	ld.global.f64 	%fd94, [%rd44];
	fma.rn.f64 	%fd261, %fd87, %fd94, %fd82;
	ld.global.f64 	%fd95, [%rd45];
	fma.rn.f64 	%fd260, %fd87, %fd95, %fd84;
	ld.global.f64 	%fd96, [%rd46];
	fma.rn.f64 	%fd259, %fd87, %fd96, %fd86;
	add.s32 	%r59, %r59, 32;
	add.s32 	%r58, %r58, 32;
	add.s32 	%r57, %r57, 32;
	setp.lt.s32 	%p5, %r59, %r1;
	@%p5 bra 	$L__BB31_6;
$L__BB31_7:
	setp.ge.s32 	%p6, %r11, %r2;
	mov.u32 	%r44, %tid.x;
	mov.u32 	%r45, %tid.y;
	shl.b32 	%r27, %r45, 3;
	add.s32 	%r46, %r27, %r44;
	shl.b32 	%r47, %r46, 3;
	mov.u32 	%r48, _ZZN5spral5ssids28cu_multinode_solve_t_few_8x8IdLj9EEEvPdS2_S2_S2_P15node_solve_dataIT_EiE2ws;
	add.s32 	%r49, %r48, %r47;
	st.volatile.shared.f64 	[%r49], %fd267;
	st.volatile.shared.f64 	[%r49+512], %fd266;
	st.volatile.shared.f64 	[%r49+1024], %fd265;
	st.volatile.shared.f64 	[%r49+1536], %fd264;
	st.volatile.shared.f64 	[%r49+2048], %fd263;
	st.volatile.shared.f64 	[%r49+2560], %fd262;
	st.volatile.shared.f64 	[%r49+3072], %fd261;
	st.volatile.shared.f64 	[%r49+3584], %fd260;
	st.volatile.shared.f64 	[%r49+4096], %fd259;
	bar.sync 	0;
	setp.ne.s32 	%p7, %r44, 0;
	or.pred  	%p8, %p7, %p6;
	@%p8 bra 	$L__BB31_11;
	shl.b32 	%r50, %r27, 3;
	add.s32 	%r52, %r48, %r50;
	ld.volatile.shared.f64 	%fd97, [%r52];
	add.f64 	%fd98, %fd97, 0d0000000000000000;
	ld.volatile.shared.f64 	%fd99, [%r52+512];
	add.f64 	%fd100, %fd99, 0d0000000000000000;
	ld.volatile.shared.f64 	%fd101, [%r52+1024];
	add.f64 	%fd102, %fd101, 0d0000000000000000;
	ld.volatile.shared.f64 	%fd103, [%r52+1536];
	add.f64 	%fd104, %fd103, 0d0000000000000000;
	ld.volatile.shared.f64 	%fd105, [%r52+2048];
	add.f64 	%fd106, %fd105, 0d0000000000000000;
	ld.volatile.shared.f64 	%fd107, [%r52+2560];
	add.f64 	%fd108, %fd107, 0d0000000000000000;
	ld.volatile.shared.f64 	%fd109, [%r52+3072];
	add.f64 	%fd110, %fd109, 0d0000000000000000;
	ld.volatile.shared.f64 	%fd111, [%r52+3584];
	add.f64 	%fd112, %fd111, 0d0000000000000000;
	ld.volatile.shared.f64 	%fd113, [%r52+4096];
	add.f64 	%fd114, %fd113, 0d0000000000000000;
	ld.volatile.shared.f64 	%fd115, [%r52+8];
	add.f64 	%fd116, %fd115, %fd98;
	ld.volatile.shared.f64 	%fd117, [%r52+520];
	add.f64 	%fd118, %fd117, %fd100;
	ld.volatile.shared.f64 	%fd119, [%r52+1032];
	add.f64 	%fd120, %fd119, %fd102;
	ld.volatile.shared.f64 	%fd121, [%r52+1544];
	add.f64 	%fd122, %fd121, %fd104;
	ld.volatile.shared.f64 	%fd123, [%r52+2056];
	add.f64 	%fd124, %fd123, %fd106;
	ld.volatile.shared.f64 	%fd125, [%r52+2568];
	add.f64 	%fd126, %fd125, %fd108;
	ld.volatile.shared.f64 	%fd127, [%r52+3080];
	add.f64 	%fd128, %fd127, %fd110;
	ld.volatile.shared.f64 	%fd129, [%r52+3592];
	add.f64 	%fd130, %fd129, %fd112;
	ld.volatile.shared.f64 	%fd131, [%r52+4104];
	add.f64 	%fd132, %fd131, %fd114;
	ld.volatile.shared.f64 	%fd133, [%r52+16];
	add.f64 	%fd134, %fd133, %fd116;
	ld.volatile.shared.f64 	%fd135, [%r52+528];
	add.f64 	%fd136, %fd135, %fd118;
	ld.volatile.shared.f64 	%fd137, [%r52+1040];
	add.f64 	%fd138, %fd137, %fd120;
	ld.volatile.shared.f64 	%fd139, [%r52+1552];
	add.f64 	%fd140, %fd139, %fd122;
	ld.volatile.shared.f64 	%fd141, [%r52+2064];
	add.f64 	%fd142, %fd141, %fd124;
	ld.volatile.shared.f64 	%fd143, [%r52+2576];
	add.f64 	%fd144, %fd143, %fd126;
	ld.volatile.shared.f64 	%fd145, [%r52+3088];
	add.f64 	%fd146, %fd145, %fd128;
	ld.volatile.shared.f64 	%fd147, [%r52+3600];
	add.f64 	%fd148, %fd147, %fd130;
	ld.volatile.shared.f64 	%fd149, [%r52+4112];
	add.f64 	%fd150, %fd149, %fd132;
	ld.volatile.shared.f64 	%fd151, [%r52+24];
	add.f64 	%fd152, %fd151, %fd134;
	ld.volatile.shared.f64 	%fd153, [%r52+536];
	add.f64 	%fd154, %fd153, %fd136;
	ld.volatile.shared.f64 	%fd155, [%r52+1048];
	add.f64 	%fd156, %fd155, %fd138;
	ld.volatile.shared.f64 	%fd157, [%r52+1560];
	add.f64 	%fd158, %fd157, %fd140;
	ld.volatile.shared.f64 	%fd159, [%r52+2072];
	add.f64 	%fd160, %fd159, %fd142;
	ld.volatile.shared.f64 	%fd161, [%r52+2584];
	add.f64 	%fd162, %fd161, %fd144;
	ld.volatile.shared.f64 	%fd163, [%r52+3096];
	add.f64 	%fd164, %fd163, %fd146;
	ld.volatile.shared.f64 	%fd165, [%r52+3608];
	add.f64 	%fd166, %fd165, %fd148;
	ld.volatile.shared.f64 	%fd167, [%r52+4120];
	add.f64 	%fd168, %fd167, %fd150;
	ld.volatile.shared.f64 	%fd169, [%r52+32];
	add.f64 	%fd170, %fd169, %fd152;
	ld.volatile.shared.f64 	%fd171, [%r52+544];
	add.f64 	%fd172, %fd171, %fd154;
	ld.volatile.shared.f64 	%fd173, [%r52+1056];
	add.f64 	%fd174, %fd173, %fd156;
	ld.volatile.shared.f64 	%fd175, [%r52+1568];
	add.f64 	%fd176, %fd175, %fd158;
	ld.volatile.shared.f64 	%fd177, [%r52+2080];
	add.f64 	%fd178, %fd177, %fd160;
	ld.volatile.shared.f64 	%fd179, [%r52+2592];
	add.f64 	%fd180, %fd179, %fd162;
	ld.volatile.shared.f64 	%fd181, [%r52+3104];
	add.f64 	%fd182, %fd181, %fd164;
	ld.volatile.shared.f64 	%fd183, [%r52+3616];
	add.f64 	%fd184, %fd183, %fd166;
	ld.volatile.shared.f64 	%fd185, [%r52+4128];
	add.f64 	%fd186, %fd185, %fd168;
	ld.volatile.shared.f64 	%fd187, [%r52+40];
	add.f64 	%fd188, %fd187, %fd170;
	ld.volatile.shared.f64 	%fd189, [%r52+552];
	add.f64 	%fd190, %fd189, %fd172;
	ld.volatile.shared.f64 	%fd191, [%r52+1064];
	add.f64 	%fd192, %fd191, %fd174;
	ld.volatile.shared.f64 	%fd193, [%r52+1576];
	add.f64 	%fd194, %fd193, %fd176;
	ld.volatile.shared.f64 	%fd195, [%r52+2088];
	add.f64 	%fd196, %fd195, %fd178;
	ld.volatile.shared.f64 	%fd197, [%r52+2600];
	add.f64 	%fd198, %fd197, %fd180;
	ld.volatile.shared.f64 	%fd199, [%r52+3112];
	add.f64 	%fd200, %fd199, %fd182;
	ld.volatile.shared.f64 	%fd201, [%r52+3624];
	add.f64 	%fd202, %fd201, %fd184;
	ld.volatile.shared.f64 	%fd203, [%r52+4136];
	add.f64 	%fd204, %fd203, %fd186;
	ld.volatile.shared.f64 	%fd205, [%r52+48];
	add.f64 	%fd206, %fd205, %fd188;
	ld.volatile.shared.f64 	%fd207, [%r52+560];
	add.f64 	%fd208, %fd207, %fd190;
	ld.volatile.shared.f64 	%fd209, [%r52+1072];
	add.f64 	%fd210, %fd209, %fd192;
	ld.volatile.shared.f64 	%fd211, [%r52+1584];
	add.f64 	%fd212, %fd211, %fd194;
	ld.volatile.shared.f64 	%fd213, [%r52+2096];
	add.f64 	%fd214, %fd213, %fd196;
	ld.volatile.shared.f64 	%fd215, [%r52+2608];
	add.f64 	%fd216, %fd215, %fd198;
	ld.volatile.shared.f64 	%fd217, [%r52+3120];
	add.f64 	%fd218, %fd217, %fd200;
	ld.volatile.shared.f64 	%fd219, [%r52+3632];
	add.f64 	%fd220, %fd219, %fd202;
	ld.volatile.shared.f64 	%fd221, [%r52+4144];
	add.f64 	%fd222, %fd221, %fd204;
	ld.volatile.shared.f64 	%fd223, [%r52+56];
	add.f64 	%fd46, %fd223, %fd206;
	ld.volatile.shared.f64 	%fd224, [%r52+568];
	add.f64 	%fd47, %fd224, %fd208;
	ld.volatile.shared.f64 	%fd225, [%r52+1080];
	add.f64 	%fd48, %fd225, %fd210;
	ld.volatile.shared.f64 	%fd226, [%r52+1592];
	add.f64 	%fd49, %fd226, %fd212;
	ld.volatile.shared.f64 	%fd227, [%r52+2104];
	add.f64 	%fd50, %fd227, %fd214;
	ld.volatile.shared.f64 	%fd228, [%r52+2616];
	add.f64 	%fd51, %fd228, %fd216;
	ld.volatile.shared.f64 	%fd229, [%r52+3128];
	add.f64 	%fd52, %fd229, %fd218;
	ld.volatile.shared.f64 	%fd230, [%r52+3640];
	add.f64 	%fd53, %fd230, %fd220;
	ld.volatile.shared.f64 	%fd231, [%r52+4152];
	add.f64 	%fd54, %fd231, %fd222;
	mov.u32 	%r53, %ctaid.y;
	setp.eq.s32 	%p9, %r53, 0;
	@%p9 bra 	$L__BB31_10;
	ld.param.u64 	%rd74, [_ZN5spral5ssids28cu_multinode_solve_t_few_8x8IdLj9EEEvPdS2_S2_S2_P15node_solve_dataIT_Ei_param_3];
	add.s32 	%r54, %r11, %r6;
	cvta.to.global.u64 	%rd47, %rd74;
	mul.wide.s32 	%rd48, %r54, 8;
	add.s64 	%rd49, %rd47, %rd48;
	st.global.f64 	[%rd49], %fd46;
	mul.wide.s32 	%rd50, %r10, 8;
	add.s64 	%rd51, %rd49, %rd50;
	st.global.f64 	[%rd51], %fd47;
	add.s64 	%rd52, %rd51, %rd50;
	st.global.f64 	[%rd52], %fd48;
	add.s64 	%rd53, %rd52, %rd50;
	st.global.f64 	[%rd53], %fd49;
	add.s64 	%rd54, %rd53, %rd50;
	st.global.f64 	[%rd54], %fd50;
	add.s64 	%rd55, %rd54, %rd50;
	st.global.f64 	[%rd55], %fd51;
	add.s64 	%rd56, %rd55, %rd50;
	st.global.f64 	[%rd56], %fd52;
	add.s64 	%rd57, %rd56, %rd50;
	st.global.f64 	[%rd57], %fd53;
	add.s64 	%rd58, %rd57, %rd50;
	st.global.f64 	[%rd58], %fd54;
	bra.uni 	$L__BB31_11;
$L__BB31_10:
	ld.param.u64 	%rd73, [_ZN5spral5ssids28cu_multinode_solve_t_few_8x8IdLj9EEEvPdS2_S2_S2_P15node_solve_dataIT_Ei_param_2];
	add.s32 	%r55, %r11, %r5;
	cvta.to.global.u64 	%rd59, %rd73;
	mul.wide.s32 	%rd60, %r55, 8;
	add.s64 	%rd61, %rd59, %rd60;
	st.global.f64 	[%rd61], %fd46;
	mul.wide.s32 	%rd62, %r9, 8;
	add.s64 	%rd63, %rd61, %rd62;
	st.global.f64 	[%rd63], %fd47;
	add.s64 	%rd64, %rd63, %rd62;
	st.global.f64 	[%rd64], %fd48;
	add.s64 	%rd65, %rd64, %rd62;
	st.global.f64 	[%rd65], %fd49;
	add.s64 	%rd66, %rd65, %rd62;
	st.global.f64 	[%rd66], %fd50;
	add.s64 	%rd67, %rd66, %rd62;
	st.global.f64 	[%rd67], %fd51;
	add.s64 	%rd68, %rd67, %rd62;
	st.global.f64 	[%rd68], %fd52;
	add.s64 	%rd69, %rd68, %rd62;
	st.global.f64 	[%rd69], %fd53;
	add.s64 	%rd70, %rd69, %rd62;
	st.global.f64 	[%rd70], %fd54;
$L__BB31_11:
	bar.sync 	0;
	ret;

}
	// .globl	_ZN5spral5ssids28cu_multinode_solve_t_few_8x8IdLj8EEEvPdS2_S2_S2_P15node_solve_dataIT_Ei
.visible .entry _ZN5spral5ssids28cu_multinode_solve_t_few_8x8IdLj8EEEvPdS2_S2_S2_P15node_solve_dataIT_Ei(
	.param .u64 .ptr .align 1 _ZN5spral5ssids28cu_multinode_solve_t_few_8x8IdLj8EEEvPdS2_S2_S2_P15node_solve_dataIT_Ei_param_0,
	.param .u64 .ptr .align 1 _ZN5spral5ssids28cu_multinode_solve_t_few_8x8IdLj8EEEvPdS2_S2_S2_P15node_solve_dataIT_Ei_param_1,
	.param .u64 .ptr .align 1 _ZN5spral5ssids28cu_multinode_solve_t_few_8x8IdLj8EEEvPdS2_S2_S2_P15node_solve_dataIT_Ei_param_2,
	.param .u64 .ptr .align 1 _ZN5spral5ssids28cu_multinode_solve_t_few_8x8IdLj8EEEvPdS2_S2_S2_P15node_solve_dataIT_Ei_param_3,
	.param .u64 .ptr .align 1 _ZN5spral5ssids28cu_multinode_solve_t_few_8x8IdLj8EEEvPdS2_S2_S2_P15node_solve_dataIT_Ei_param_4,
	.param .u32 _ZN5spral5ssids28cu_multinode_solve_t_few_8x8IdLj8EEEvPdS2_S2_S2_P15node_solve_dataIT_Ei_param_5
)
{
	.reg .pred 	%p<10>;
	.reg .b32 	%r<60>;
	.reg .b64 	%rd<70>;
	.reg .b64 	%fd<239>;
	// demoted variable
	.shared .align 8 .b8 _ZZN5spral5ssids28cu_multinode_solve_t_few_8x8IdLj8EEEvPdS2_S2_S2_P15node_solve_dataIT_EiE2ws[4096];
	ld.param.u64 	%rd10, [_ZN5spral5ssids28cu_multinode_solve_t_few_8x8IdLj8EEEvPdS2_S2_S2_P15node_solve_dataIT_Ei_param_0];
	ld.param.u64 	%rd11, [_ZN5spral5ssids28cu_multinode_solve_t_few_8x8IdLj8EEEvPdS2_S2_S2_P15node_solve_dataIT_Ei_param_1];
	ld.param.u64 	%rd14, [_ZN5spral5ssids28cu_multinode_solve_t_few_8x8IdLj8EEEvPdS2_S2_S2_P15node_solve_dataIT_Ei_param_4];
	ld.param.u32 	%r28, [_ZN5spral5ssids28cu_multinode_solve_t_few_8x8IdLj8EEEvPdS2_S2_S2_P15node_solve_dataIT_Ei_param_5];
	cvta.to.global.u64 	%rd1, %rd11;
	cvta.to.global.u64 	%rd2, %rd10;
	cvta.to.global.u64 	%rd15, %rd14;
	mov.u32 	%r29, %ctaid.x;
	mul.wide.u32 	%rd16, %r29, 88;
	add.s64 	%rd17, %rd15, %rd16;
	ld.global.v2.u32 	{%r1, %r2}, [%rd17+48];
	ld.global.u32 	%r3, [%rd17+64];
	ld.global.v2.u32 	{%r4, %r5}, [%rd17+72];
	ld.global.u32 	%r6, [%rd17+80];
	ld.global.v2.u32 	{%r7, %r8}, [%rd17+32];
	ld.global.v2.u32 	{%r9, %r10}, [%rd17+40];
	ld.global.u32 	%r30, [%rd17+60];
	mov.u32 	%r31, %tid.y;
	add.s32 	%r32, %r28, %r29;
	sub.s32 	%r33, %r32, %r30;
	shl.b32 	%r34, %r33, 3;
	add.s32 	%r11, %r34, %r31;
	setp.ge.s32 	%p1, %r11, %r2;
	mov.f64 	%fd231, 0d0000000000000000;
	mov.f64 	%fd232, 0d0000000000000000;
	mov.f64 	%fd233, 0d0000000000000000;
	mov.f64 	%fd234, 0d0000000000000000;
	mov.f64 	%fd235, 0d0000000000000000;
	mov.f64 	%fd236, 0d0000000000000000;
	mov.f64 	%fd237, 0d0000000000000000;
	mov.f64 	%fd238, 0d0000000000000000;
	@%p1 bra 	$L__BB32_7;
	mov.u32 	%r12, %tid.x;
	mov.u32 	%r35, %ctaid.y;
	shl.b32 	%r13, %r35, 3;
	add.s32 	%r59, %r13, %r12;
	setp.ge.s32 	%p2, %r59, %r1;
	@%p2 bra 	$L__BB32_7;
	mul.lo.s32 	%r15, %r11, %r7;
	add.s32 	%r16, %r59, 16;
	max.u32 	%r36, %r1, %r16;
	not.b32 	%r37, %r12;
	add.s32 	%r38, %r36, %r37;
	sub.s32 	%r17, %r38, %r13;
	and.b32  	%r39, %r17, 16;
	setp.ne.s32 	%p3, %r39, 0;
	mov.f64 	%fd231, 0d0000000000000000;
	mov.f64 	%fd232, %fd231;
	mov.f64 	%fd233, %fd231;
	mov.f64 	%fd234, %fd231;
	mov.f64 	%fd235, %fd231;
	mov.f64 	%fd236, %fd231;
	mov.f64 	%fd237, %fd231;
	mov.f64 	%fd238, %fd231;
	@%p3 bra 	$L__BB32_4;
	add.s32 	%r40, %r15, %r3;
	add.s32 	%r41, %r40, %r59;
	mul.wide.s32 	%rd18, %r41, 8;
	add.s64 	%rd19, %rd2, %rd18;
	add.s32 	%r42, %r59, %r4;
	ld.global.f64 	%fd52, [%rd19];
	mul.wide.s32 	%rd20, %r42, 8;
	add.s64 	%rd21, %rd1, %rd20;
	ld.global.f64 	%fd53, [%rd21];
	fma.rn.f64 	%fd238, %fd52, %fd53, 0d0000000000000000;
	mul.wide.s32 	%rd22, %r8, 8;
	add.s64 	%rd23, %rd21, %rd22;
	ld.global.f64 	%fd54, [%rd23];
	fma.rn.f64 	%fd237, %fd52, %fd54, 0d0000000000000000;
	add.s64 	%rd24, %rd23, %rd22;
	ld.global.f64 	%fd55, [%rd24];
	fma.rn.f64 	%fd236, %fd52, %fd55, 0d0000000000000000;
	add.s64 	%rd25, %rd24, %rd22;
	ld.global.f64 	%fd56, [%rd25];
	fma.rn.f64 	%fd235, %fd52, %fd56, 0d0000000000000000;
	add.s64 	%rd26, %rd25, %rd22;
	ld.global.f64 	%fd57, [%rd26];
	fma.rn.f64 	%fd234, %fd52, %fd57, 0d0000000000000000;
	add.s64 	%rd27, %rd26, %rd22;
	ld.global.f64 	%fd58, [%rd27];
	fma.rn.f64 	%fd233, %fd52, %fd58, 0d0000000000000000;
	add.s64 	%rd28, %rd27, %rd22;
	ld.global.f64 	%fd59, [%rd28];
	fma.rn.f64 	%fd232, %fd52, %fd59, 0d0000000000000000;
	add.s64 	%rd29, %rd28, %rd22;
	ld.global.f64 	%fd60, [%rd29];
	fma.rn.f64 	%fd231, %fd52, %fd60, 0d0000000000000000;
	mov.u32 	%r59, %r16;
$L__BB32_4:
	setp.lt.u32 	%p4, %r17, 16;
	@%p4 bra 	$L__BB32_7;
	add.s32 	%r43, %r59, %r15;
	add.s32 	%r58, %r43, %r3;
	add.s32 	%r57, %r4, %r59;
	mul.wide.s32 	%rd3, %r8, 8;
	mul.wide.s32 	%rd4, %r8, 16;
	mul.wide.s32 	%rd5, %r8, 24;
	mul.wide.s32 	%rd6, %r8, 32;
	mul.wide.s32 	%rd7, %r8, 40;
	mul.wide.s32 	%rd8, %r8, 56;
	mul.wide.s32 	%rd9, %r8, 48;
$L__BB32_6:
	ld.param.u64 	%rd67, [_ZN5spral5ssids28cu_multinode_solve_t_few_8x8IdLj8EEEvPdS2_S2_S2_P15node_solve_dataIT_Ei_param_1];
	ld.param.u64 	%rd66, [_ZN5spral5ssids28cu_multinode_solve_t_few_8x8IdLj8EEEvPdS2_S2_S2_P15node_solve_dataIT_Ei_param_0];
	mul.wide.s32 	%rd30, %r58, 8;
	cvta.to.global.u64 	%rd31, %rd66;
	add.s64 	%rd32, %rd31, %rd30;
	mul.wide.s32 	%rd33, %r57, 8;
	cvta.to.global.u64 	%rd34, %rd67;
	add.s64 	%rd35, %rd34, %rd33;
	add.s64 	%rd36, %rd35, 128;
	ld.global.f64 	%fd61, [%rd32];
	ld.global.f64 	%fd62, [%rd35];
	fma.rn.f64 	%fd63, %fd61, %fd62, %fd238;
	add.s64 	%rd37, %rd36, %rd3;
	ld.global.f64 	%fd64, [%rd37+-128];
	fma.rn.f64 	%fd65, %fd61, %fd64, %fd237;
	add.s64 	%rd38, %rd36, %rd4;
	ld.global.f64 	%fd66, [%rd38+-128];
	fma.rn.f64 	%fd67, %fd61, %fd66, %fd236;
	add.s64 	%rd39, %rd36, %rd5;
	ld.global.f64 	%fd68, [%rd39+-128];
	fma.rn.f64 	%fd69, %fd61, %fd68, %fd235;
	add.s64 	%rd40, %rd36, %rd6;
	ld.global.f64 	%fd70, [%rd40+-128];
	fma.rn.f64 	%fd71, %fd61, %fd70, %fd234;
	add.s64 	%rd41, %rd36, %rd7;
	ld.global.f64 	%fd72, [%rd41+-128];
	fma.rn.f64 	%fd73, %fd61, %fd72, %fd233;
	add.s64 	%rd42, %rd36, %rd9;
	ld.global.f64 	%fd74, [%rd42+-128];
	fma.rn.f64 	%fd75, %fd61, %fd74, %fd232;
	add.s64 	%rd43, %rd36, %rd8;
	ld.global.f64 	%fd76, [%rd43+-128];
	fma.rn.f64 	%fd77, %fd61, %fd76, %fd231;
	ld.global.f64 	%fd78, [%rd32+128];
	ld.global.f64 	%fd79, [%rd35+128];
	fma.rn.f64 	%fd238, %fd78, %fd79, %fd63;
	ld.global.f64 	%fd80, [%rd37];
	fma.rn.f64 	%fd237, %fd78, %fd80, %fd65;
	ld.global.f64 	%fd81, [%rd38];
	fma.rn.f64 	%fd236, %fd78, %fd81, %fd67;
	ld.global.f64 	%fd82, [%rd39];
	fma.rn.f64 	%fd235, %fd78, %fd82, %fd69;
	ld.global.f64 	%fd83, [%rd40];
	fma.rn.f64 	%fd234, %fd78, %fd83, %fd71;
	ld.global.f64 	%fd84, [%rd41];
	fma.rn.f64 	%fd233, %fd78, %fd84, %fd73;
	ld.global.f64 	%fd85, [%rd42];
	fma.rn.f64 	%fd232, %fd78, %fd85, %fd75;
	ld.global.f64 	%fd86, [%rd43];
	fma.rn.f64 	%fd231, %fd78, %fd86, %fd77;
	add.s32 	%r59, %r59, 32;
	add.s32 	%r58, %r58, 32;
	add.s32 	%r57, %r57, 32;
	setp.lt.s32 	%p5, %r59, %r1;
	@%p5 bra 	$L__BB32_6;
$L__BB32_7:
	setp.ge.s32 	%p6, %r11, %r2;
	mov.u32 	%r44, %tid.x;
	mov.u32 	%r45, %tid.y;
	shl.b32 	%r27, %r45, 3;
	add.s32 	%r46, %r27, %r44;
	shl.b32 	%r47, %r46, 3;
	mov.u32 	%r48, _ZZN5spral5ssids28cu_multinode_solve_t_few_8x8IdLj8EEEvPdS2_S2_S2_P15node_solve_dataIT_EiE2ws;
	add.s32 	%r49, %r48, %r47;
	st.volatile.shared.f64 	[%r49], %fd238;
	st.volatile.shared.f64 	[%r49+512], %fd237;
	st.volatile.shared.f64 	[%r49+1024], %fd236;
	st.volatile.shared.f64 	[%r49+1536], %fd235;
	st.volatile.shared.f64 	[%r49+2048], %fd234;
	st.volatile.shared.f64 	[%r49+2560], %fd233;
	st.volatile.shared.f64 	[%r49+3072], %fd232;
	st.volatile.shared.f64 	[%r49+3584], %fd231;
	bar.sync 	0;
	setp.ne.s32 	%p7, %r44, 0;
	or.pred  	%p8, %p7, %p6;
	@%p8 bra 	$L__BB32_11;
	shl.b32 	%r50, %r27, 3;
	add.s32 	%r52, %r48, %r50;
	ld.volatile.shared.f64 	%fd87, [%r52];
	add.f64 	%fd88, %fd87, 0d0000000000000000;
	ld.volatile.shared.f64 	%fd89, [%r52+512];
	add.f64 	%fd90, %fd89, 0d0000000000000000;
	ld.volatile.shared.f64 	%fd91, [%r52+1024];
	add.f64 	%fd92, %fd91, 0d0000000000000000;
	ld.volatile.shared.f64 	%fd93, [%r52+1536];
	add.f64 	%fd94, %fd93, 0d0000000000000000;
	ld.volatile.shared.f64 	%fd95, [%r52+2048];
	add.f64 	%fd96, %fd95, 0d0000000000000000;
	ld.volatile.shared.f64 	%fd97, [%r52+2560];
	add.f64 	%fd98, %fd97, 0d0000000000000000;
	ld.volatile.shared.f64 	%fd99, [%r52+3072];
	add.f64 	%fd100, %fd99, 0d0000000000000000;
	ld.volatile.shared.f64 	%fd101, [%r52+3584];
	add.f64 	%fd102, %fd101, 0d0000000000000000;
	ld.volatile.shared.f64 	%fd103, [%r52+8];
	add.f64 	%fd104, %fd103, %fd88;
	ld.volatile.shared.f64 	%fd105, [%r52+520];
	add.f64 	%fd106, %fd105, %fd90;
	ld.volatile.shared.f64 	%fd107, [%r52+1032];
	add.f64 	%fd108, %fd107, %fd92;
	ld.volatile.shared.f64 	%fd109, [%r52+1544];
	add.f64 	%fd110, %fd109, %fd94;
	ld.volatile.shared.f64 	%fd111, [%r52+2056];
	add.f64 	%fd112, %fd111, %fd96;
	ld.volatile.shared.f64 	%fd113, [%r52+2568];
	add.f64 	%fd114, %fd113, %fd98;
	ld.volatile.shared.f64 	%fd115, [%r52+3080];
	add.f64 	%fd116, %fd115, %fd100;
	ld.volatile.shared.f64 	%fd117, [%r52+3592];
	add.f64 	%fd118, %fd117, %fd102;
	ld.volatile.shared.f64 	%fd119, [%r52+16];
	add.f64 	%fd120, %fd119, %fd104;
	ld.volatile.shared.f64 	%fd121, [%r52+528];
	add.f64 	%fd122, %fd121, %fd106;
	ld.volatile.shared.f64 	%fd123, [%r52+1040];
	add.f64 	%fd124, %fd123, %fd108;
	ld.volatile.shared.f64 	%fd125, [%r52+1552];
	add.f64 	%fd126, %fd125, %fd110;
	ld.volatile.shared.f64 	%fd127, [%r52+2064];
	add.f64 	%fd128, %fd127, %fd112;
	ld.volatile.shared.f64 	%fd129, [%r52+2576];
	add.f64 	%fd130, %fd129, %fd114;
	ld.volatile.shared.f64 	%fd131, [%r52+3088];
	add.f64 	%fd132, %fd131, %fd116;
	ld.volatile.shared.f64 	%fd133, [%r52+3600];
	add.f64 	%fd134, %fd133, %fd118;
	ld.volatile.shared.f64 	%fd135, [%r52+24];
	add.f64 	%fd136, %fd135, %fd120;
	ld.volatile.shared.f64 	%fd137, [%r52+536];
	add.f64 	%fd138, %fd137, %fd122;
	ld.volatile.shared.f64 	%fd139, [%r52+1048];
	add.f64 	%fd140, %fd139, %fd124;
	ld.volatile.shared.f64 	%fd141, [%r52+1560];
	add.f64 	%fd142, %fd141, %fd126;
	ld.volatile.shared.f64 	%fd143, [%r52+2072];
	add.f64 	%fd144, %fd143, %fd128;
	ld.volatile.shared.f64 	%fd145, [%r52+2584];
	add.f64 	%fd146, %fd145, %fd130;
	ld.volatile.shared.f64 	%fd147, [%r52+3096];
	add.f64 	%fd148, %fd147, %fd132;
	ld.volatile.shared.f64 	%fd149, [%r52+3608];
	add.f64 	%fd150, %fd149, %fd134;
	ld.volatile.shared.f64 	%fd151, [%r52+32];
	add.f64 	%fd152, %fd151, %fd136;
	ld.volatile.shared.f64 	%fd153, [%r52+544];
	add.f64 	%fd154, %fd153, %fd138;
	ld.volatile.shared.f64 	%fd155, [%r52+1056];
	add.f64 	%fd156, %fd155, %fd140;
	ld.volatile.shared.f64 	%fd157, [%r52+1568];
	add.f64 	%fd158, %fd157, %fd142;
	ld.volatile.shared.f64 	%fd159, [%r52+2080];
	add.f64 	%fd160, %fd159, %fd144;
	ld.volatile.shared.f64 	%fd161, [%r52+2592];
	add.f64 	%fd162, %fd161, %fd146;
	ld.volatile.shared.f64 	%fd163, [%r52+3104];
	add.f64 	%fd164, %fd163, %fd148;
	ld.volatile.shared.f64 	%fd165, [%r52+3616];
	add.f64 	%fd166, %fd165, %fd150;
	ld.volatile.shared.f64 	%fd167, [%r52+40];
	add.f64 	%fd168, %fd167, %fd152;
	ld.volatile.shared.f64 	%fd169, [%r52+552];
	add.f64 	%fd170, %fd169, %fd154;
	ld.volatile.shared.f64 	%fd171, [%r52+1064];
	add.f64 	%fd172, %fd171, %fd156;
	ld.volatile.shared.f64 	%fd173, [%r52+1576];
	add.f64 	%fd174, %fd173, %fd158;
	ld.volatile.shared.f64 	%fd175, [%r52+2088];
	add.f64 	%fd176, %fd175, %fd160;
	ld.volatile.shared.f64 	%fd177, [%r52+2600];
	add.f64 	%fd178, %fd177, %fd162;
	ld.volatile.shared.f64 	%fd179, [%r52+3112];
	add.f64 	%fd180, %fd179, %fd164;
	ld.volatile.shared.f64 	%fd181, [%r52+3624];
	add.f64 	%fd182, %fd181, %fd166;
	ld.volatile.shared.f64 	%fd183, [%r52+48];
	add.f64 	%fd184, %fd183, %fd168;
	ld.volatile.shared.f64 	%fd185, [%r52+560];
	add.f64 	%fd186, %fd185, %fd170;
	ld.volatile.shared.f64 	%fd187, [%r52+1072];
	add.f64 	%fd188, %fd187, %fd172;
	ld.volatile.shared.f64 	%fd189, [%r52+1584];
	add.f64 	%fd190, %fd189, %fd174;
	ld.volatile.shared.f64 	%fd191, [%r52+2096];
	add.f64 	%fd192, %fd191, %fd176;
	ld.volatile.shared.f64 	%fd193, [%r52+2608];
	add.f64 	%fd194, %fd193, %fd178;
	ld.volatile.shared.f64 	%fd195, [%r52+3120];
	add.f64 	%fd196, %fd195, %fd180;
	ld.volatile.shared.f64 	%fd197, [%r52+3632];
	add.f64 	%fd198, %fd197, %fd182;
	ld.volatile.shared.f64 	%fd199, [%r52+56];
	add.f64 	%fd41, %fd199, %fd184;
	ld.volatile.shared.f64 	%fd200, [%r52+568];
	add.f64 	%fd42, %fd200, %fd186;
	ld.volatile.shared.f64 	%fd201, [%r52+1080];
	add.f64 	%fd43, %fd201, %fd188;
	ld.volatile.shared.f64 	%fd202, [%r52+1592];
	add.f64 	%fd44, %fd202, %fd190;
	ld.volatile.shared.f64 	%fd203, [%r52+2104];
	add.f64 	%fd45, %fd203, %fd192;
	ld.volatile.shared.f64 	%fd204, [%r52+2616];
	add.f64 	%fd46, %fd204, %fd194;
	ld.volatile.shared.f64 	%fd205, [%r52+3128];
	add.f64 	%fd47, %fd205, %fd196;
	ld.volatile.shared.f64 	%fd206, [%r52+3640];
	add.f64 	%fd48, %fd206, %fd198;
	mov.u32 	%r53, %ctaid.y;
	setp.eq.s32 	%p9, %r53, 0;
	@%p9 bra 	$L__BB32_10;
	ld.param.u64 	%rd69, [_ZN5spral5ssids28cu_multinode_solve_t_few_8x8IdLj8EEEvPdS2_S2_S2_P15node_solve_dataIT_Ei_param_3];
	add.s32 	%r54, %r11, %r6;
	cvta.to.global.u64 	%rd44, %rd69;
	mul.wide.s32 	%rd45, %r54, 8;
	add.s64 	%rd46, %rd44, %rd45;
	st.global.f64 	[%rd46], %fd41;
	mul.wide.s32 	%rd47, %r10, 8;
	add.s64 	%rd48, %rd46, %rd47;
	st.global.f64 	[%rd48], %fd42;
	add.s64 	%rd49, %rd48, %rd47;
	st.global.f64 	[%rd49], %fd43;
	add.s64 	%rd50, %rd49, %rd47;
	st.global.f64 	[%rd50], %fd44;
	add.s64 	%rd51, %rd50, %rd47;
	st.global.f64 	[%rd51], %fd45;
	add.s64 	%rd52, %rd51, %rd47;
	st.global.f64 	[%rd52], %fd46;
	add.s64 	%rd53, %rd52, %rd47;
	st.global.f64 	[%rd53], %fd47;
	add.s64 	%rd54, %rd53, %rd47;
	st.global.f64 	[%rd54], %fd48;
	bra.uni 	$L__BB32_11;
$L__BB32_10:
	ld.param.u64 	%rd68, [_ZN5spral5ssids28cu_multinode_solve_t_few_8x8IdLj8EEEvPdS2_S2_S2_P15node_solve_dataIT_Ei_param_2];
	add.s32 	%r55, %r11, %r5;
	cvta.to.global.u64 	%rd55, %rd68;
	mul.wide.s32 	%rd56, %r55, 8;
	add.s64 	%rd57, %rd55, %rd56;
	st.global.f64 	[%rd57], %fd41;
	mul.wide.s32 	%rd58, %r9, 8;
	add.s64 	%rd59, %rd57, %rd58;
	st.global.f64 	[%rd59], %fd42;
	add.s64 	%rd60, %rd59, %rd58;
	st.global.f64 	[%rd60], %fd43;
	add.s64 	%rd61, %rd60, %rd58;
	st.global.f64 	[%rd61], %fd44;
	add.s64 	%rd62, %rd61, %rd58;
	st.global.f64 	[%rd62], %fd45;
	add.s64 	%rd63, %rd62, %rd58;
	st.global.f64 	[%rd63], %fd46;
	add.s64 	%rd64, %rd63, %rd58;
	st.global.f64 	[%rd64], %fd47;
	add.s64 	%rd65, %rd64, %rd58;
	st.global.f64 	[%rd65], %fd48;
$L__BB32_11:
	bar.sync 	0;
	ret;

}
	// .globl	_ZN5spral5ssids28cu_multinode_solve_t_few_8x8IdLj7EEEvPdS2_S2_S2_P15node_solve_dataIT_Ei
.visible .entry _ZN5spral5ssids28cu_multinode_solve_t_few_8x8IdLj7EEEvPdS2_S2_S2_P15node_solve_dataIT_Ei(
	.param .u64 .ptr .align 1 _ZN5spral5ssids28cu_multinode_solve_t_few_8x8IdLj7EEEvPdS2_S2_S2_P15node_solve_dataIT_Ei_param_0,
	.param .u64 .ptr .align 1 _ZN5spral5ssids28cu_multinode_solve_t_few_8x8IdLj7EEEvPdS2_S2_S2_P15node_solve_dataIT_Ei_param_1,
	.param .u64 .ptr .align 1 _ZN5spral5ssids28cu_multinode_solve_t_few_8x8IdLj7EEEvPdS2_S2_S2_P15node_solve_dataIT_Ei_param_2,
	.param .u64 .ptr .align 1 _ZN5spral5ssids28cu_multinode_solve_t_few_8x8IdLj7EEEvPdS2_S2_S2_P15node_solve_dataIT_Ei_param_3,
	.param .u64 .ptr .align 1 _ZN5spral5ssids28cu_multinode_solve_t_few_8x8IdLj7EEEvPdS2_S2_S2_P15node_solve_dataIT_Ei_param_4,
	.param .u32 _ZN5spral5ssids28cu_multinode_solve_t_few_8x8IdLj7EEEvPdS2_S2_S2_P15node_solve_dataIT_Ei_param_5
)
{
	.reg .pred 	%p<10>;
	.reg .b32 	%r<59>;
	.reg .b64 	%rd<62>;
	.reg .b64 	%fd<210>;
	// demoted variable
	.shared .align 8 .b8 _ZZN5spral5ssids28cu_multinode_solve_t_few_8x8IdLj7EEEvPdS2_S2_S2_P15node_solve_dataIT_EiE2ws[3584];
	ld.param.u64 	%rd13, [_ZN5spral5ssids28cu_multinode_solve_t_few_8x8IdLj7EEEvPdS2_S2_S2_P15node_solve_dataIT_Ei_param_0];
	ld.param.u64 	%rd14, [_ZN5spral5ssids28cu_multinode_solve_t_few_8x8IdLj7EEEvPdS2_S2_S2_P15node_solve_dataIT_Ei_param_1];
	ld.param.u64 	%rd15, [_ZN5spral5ssids28cu_multinode_solve_t_few_8x8IdLj7EEEvPdS2_S2_S2_P15node_solve_dataIT_Ei_param_4];
	ld.param.u32 	%r29, [_ZN5spral5ssids28cu_multinode_solve_t_few_8x8IdLj7EEEvPdS2_S2_S2_P15node_solve_dataIT_Ei_param_5];
	cvta.to.global.u64 	%rd1, %rd14;
	cvta.to.global.u64 	%rd2, %rd13;
	cvta.to.global.u64 	%rd16, %rd15;
	mov.u32 	%r30, %ctaid.x;
	mul.wide.u32 	%rd17, %r30, 88;
	add.s64 	%rd18, %rd16, %rd17;
	ld.global.v2.u32 	{%r1, %r2}, [%rd18+48];
	ld.global.u32 	%r3, [%rd18+64];
	ld.global.v2.u32 	{%r4, %r5}, [%rd18+72];
	ld.global.u32 	%r6, [%rd18+80];
	ld.global.v2.u32 	{%r7, %r8}, [%rd18+32];
	ld.global.v2.u32 	{%r9, %r10}, [%rd18+40];
	ld.global.u32 	%r31, [%rd18+60];
	mov.u32 	%r11, %tid.y;
	add.s32 	%r32, %r29, %r30;
	sub.s32 	%r33, %r32, %r31;
	shl.b32 	%r34, %r33, 3;
	add.s32 	%r12, %r34, %r11;
	setp.ge.s32 	%p1, %r12, %r2;
	mov.f64 	%fd203, 0d0000000000000000;
	mov.f64 	%fd204, 0d0000000000000000;
	mov.f64 	%fd205, 0d0000000000000000;
	mov.f64 	%fd206, 0d0000000000000000;
	mov.f64 	%fd207, 0d0000000000000000;
	mov.f64 	%fd208, 0d0000000000000000;
	mov.f64 	%fd209, 0d0000000000000000;
	@%p1 bra 	$L__BB33_7;
	mov.u32 	%r13, %tid.x;
	mov.u32 	%r35, %ctaid.y;
	shl.b32 	%r14, %r35, 3;
	add.s32 	%r58, %r14, %r13;
	setp.ge.s32 	%p2, %r58, %r1;
	@%p2 bra 	$L__BB33_7;
	mul.lo.s32 	%r16, %r12, %r7;
	add.s32 	%r17, %r58, 16;
	max.u32 	%r36, %r1, %r17;
	not.b32 	%r37, %r13;
	add.s32 	%r38, %r36, %r37;
	sub.s32 	%r18, %r38, %r14;
	and.b32  	%r39, %r18, 16;
	setp.ne.s32 	%p3, %r39, 0;
	mov.f64 	%fd203, 0d0000000000000000;
	mov.f64 	%fd204, %fd203;
	mov.f64 	%fd205, %fd203;
	mov.f64 	%fd206, %fd203;
	mov.f64 	%fd207, %fd203;
	mov.f64 	%fd208, %fd203;
	mov.f64 	%fd209, %fd203;
	@%p3 bra 	$L__BB33_4;
	add.s32 	%r40, %r16, %r3;
	add.s32 	%r41, %r40, %r58;
	mul.wide.s32 	%rd19, %r41, 8;
	add.s64 	%rd20, %rd2, %rd19;
	add.s32 	%r42, %r58, %r4;
	ld.global.f64 	%fd46, [%rd20];
	mul.wide.s32 	%rd21, %r42, 8;
	add.s64 	%rd22, %rd1, %rd21;
	ld.global.f64 	%fd47, [%rd22];
	fma.rn.f64 	%fd209, %fd46, %fd47, 0d0000000000000000;
	mul.wide.s32 	%rd23, %r8, 8;
	add.s64 	%rd24, %rd22, %rd23;
	ld.global.f64 	%fd48, [%rd24];
	fma.rn.f64 	%fd208, %fd46, %fd48, 0d0000000000000000;
	add.s64 	%rd25, %rd24, %rd23;
	ld.global.f64 	%fd49, [%rd25];
	fma.rn.f64 	%fd207, %fd46, %fd49, 0d0000000000000000;
	add.s64 	%rd26, %rd25, %rd23;
	ld.global.f64 	%fd50, [%rd26];
	fma.rn.f64 	%fd206, %fd46, %fd50, 0d0000000000000000;
	add.s64 	%rd27, %rd26, %rd23;
	ld.global.f64 	%fd51, [%rd27];
	fma.rn.f64 	%fd205, %fd46, %fd51, 0d0000000000000000;
	add.s64 	%rd28, %rd27, %rd23;
	ld.global.f64 	%fd52, [%rd28];
	fma.rn.f64 	%fd204, %fd46, %fd52, 0d0000000000000000;
	add.s64 	%rd29, %rd28, %rd23;
	ld.global.f64 	%fd53, [%rd29];
	fma.rn.f64 	%fd203, %fd46, %fd53, 0d0000000000000000;
	mov.u32 	%r58, %r17;
$L__BB33_4:
	setp.lt.u32 	%p4, %r18, 16;
	@%p4 bra 	$L__BB33_7;
	add.s64 	%rd3, %rd2, 128;
	add.s32 	%r43, %r58, %r16;
	add.s32 	%r57, %r43, %r3;
	add.s64 	%rd4, %rd1, 128;
	add.s32 	%r56, %r4, %r58;
	mul.wide.s32 	%rd5, %r8, 8;
	mul.wide.s32 	%rd6, %r8, 16;
	mul.wide.s32 	%rd7, %r8, 24;
	mul.wide.s32 	%rd8, %r8, 32;
	mul.wide.s32 	%rd9, %r8, 48;
	mul.wide.s32 	%rd10, %r8, 40;
$L__BB33_6:
	mul.wide.s32 	%rd30, %r57, 8;
	add.s64 	%rd31, %rd3, %rd30;
	mul.wide.s32 	%rd32, %r56, 8;
	add.s64 	%rd33, %rd4, %rd32;
	ld.global.f64 	%fd54, [%rd31+-128];
	ld.global.f64 	%fd55, [%rd33+-128];
	fma.rn.f64 	%fd56, %fd54, %fd55, %fd209;
	add.s64 	%rd34, %rd33, %rd5;
	ld.global.f64 	%fd57, [%rd34+-128];
	fma.rn.f64 	%fd58, %fd54, %fd57, %fd208;
	add.s64 	%rd35, %rd33, %rd6;
	ld.global.f64 	%fd59, [%rd35+-128];
	fma.rn.f64 	%fd60, %fd54, %fd59, %fd207;
	add.s64 	%rd36, %rd33, %rd7;
	ld.global.f64 	%fd61, [%rd36+-128];
	fma.rn.f64 	%fd62, %fd54, %fd61, %fd206;
	add.s64 	%rd37, %rd33, %rd8;
	ld.global.f64 	%fd63, [%rd37+-128];
	fma.rn.f64 	%fd64, %fd54, %fd63, %fd205;
	add.s64 	%rd38, %rd33, %rd10;
	ld.global.f64 	%fd65, [%rd38+-128];
	fma.rn.f64 	%fd66, %fd54, %fd65, %fd204;
	add.s64 	%rd39, %rd33, %rd9;
	ld.global.f64 	%fd67, [%rd39+-128];
	fma.rn.f64 	%fd68, %fd54, %fd67, %fd203;
	ld.global.f64 	%fd69, [%rd31];
	ld.global.f64 	%fd70, [%rd33];
	fma.rn.f64 	%fd209, %fd69, %fd70, %fd56;
	ld.global.f64 	%fd71, [%rd34];
	fma.rn.f64 	%fd208, %fd69, %fd71, %fd58;
	ld.global.f64 	%fd72, [%rd35];
	fma.rn.f64 	%fd207, %fd69, %fd72, %fd60;
	ld.global.f64 	%fd73, [%rd36];
	fma.rn.f64 	%fd206, %fd69, %fd73, %fd62;
	ld.global.f64 	%fd74, [%rd37];
	fma.rn.f64 	%fd205, %fd69, %fd74, %fd64;
	ld.global.f64 	%fd75, [%rd38];
	fma.rn.f64 	%fd204, %fd69, %fd75, %fd66;
	ld.global.f64 	%fd76, [%rd39];
	fma.rn.f64 	%fd203, %fd69, %fd76, %fd68;
	add.s32 	%r58, %r58, 32;
	add.s32 	%r57, %r57, 32;
	add.s32 	%r56, %r56, 32;
	setp.lt.s32 	%p5, %r58, %r1;
	@%p5 bra 	$L__BB33_6;
$L__BB33_7:
	setp.ge.s32 	%p6, %r12, %r2;
	mov.u32 	%r44, %tid.x;
	shl.b32 	%r28, %r11, 3;
	add.s32 	%r45, %r28, %r44;
	shl.b32 	%r46, %r45, 3;
	mov.u32 	%r47, _ZZN5spral5ssids28cu_multinode_solve_t_few_8x8IdLj7EEEvPdS2_S2_S2_P15node_solve_dataIT_EiE2ws;
	add.s32 	%r48, %r47, %r46;
	st.volatile.shared.f64 	[%r48], %fd209;
	st.volatile.shared.f64 	[%r48+512], %fd208;
	st.volatile.shared.f64 	[%r48+1024], %fd207;
	st.volatile.shared.f64 	[%r48+1536], %fd206;
	st.volatile.shared.f64 	[%r48+2048], %fd205;
	st.volatile.shared.f64 	[%r48+2560], %fd204;
	st.volatile.shared.f64 	[%r48+3072], %fd203;
	bar.sync 	0;
	setp.ne.s32 	%p7, %r44, 0;
	or.pred  	%p8, %p7, %p6;
	@%p8 bra 	$L__BB33_11;
	shl.b32 	%r49, %r28, 3;
	add.s32 	%r51, %r47, %r49;
	ld.volatile.shared.f64 	%fd77, [%r51];
	add.f64 	%fd78, %fd77, 0d0000000000000000;
	ld.volatile.shared.f64 	%fd79, [%r51+512];
	add.f64 	%fd80, %fd79, 0d0000000000000000;
	ld.volatile.shared.f64 	%fd81, [%r51+1024];
	add.f64 	%fd82, %fd81, 0d0000000000000000;
	ld.volatile.shared.f64 	%fd83, [%r51+1536];
	add.f64 	%fd84, %fd83, 0d0000000000000000;
	ld.volatile.shared.f64 	%fd85, [%r51+2048];
	add.f64 	%fd86, %fd85, 0d0000000000000000;
	ld.volatile.shared.f64 	%fd87, [%r51+2560];
	add.f64 	%fd88, %fd87, 0d0000000000000000;
	ld.volatile.shared.f64 	%fd89, [%r51+3072];
	add.f64 	%fd90, %fd89, 0d0000000000000000;
	ld.volatile.shared.f64 	%fd91, [%r51+8];
	add.f64 	%fd92, %fd91, %fd78;
	ld.volatile.shared.f64 	%fd93, [%r51+520];
	add.f64 	%fd94, %fd93, %fd80;
	ld.volatile.shared.f64 	%fd95, [%r51+1032];
	add.f64 	%fd96, %fd95, %fd82;
	ld.volatile.shared.f64 	%fd97, [%r51+1544];
	add.f64 	%fd98, %fd97, %fd84;
	ld.volatile.shared.f64 	%fd99, [%r51+2056];
	add.f64 	%fd100, %fd99, %fd86;
	ld.volatile.shared.f64 	%fd101, [%r51+2568];
	add.f64 	%fd102, %fd101, %fd88;
	ld.volatile.shared.f64 	%fd103, [%r51+3080];
	add.f64 	%fd104, %fd103, %fd90;
	ld.volatile.shared.f64 	%fd105, [%r51+16];
	add.f64 	%fd106, %fd105, %fd92;
	ld.volatile.shared.f64 	%fd107, [%r51+528];
	add.f64 	%fd108, %fd107, %fd94;
	ld.volatile.shared.f64 	%fd109, [%r51+1040];
	add.f64 	%fd110, %fd109, %fd96;
	ld.volatile.shared.f64 	%fd111, [%r51+1552];
	add.f64 	%fd112, %fd111, %fd98;
	ld.volatile.shared.f64 	%fd113, [%r51+2064];
	add.f64 	%fd114, %fd113, %fd100;
	ld.volatile.shared.f64 	%fd115, [%r51+2576];
	add.f64 	%fd116, %fd115, %fd102;
	ld.volatile.shared.f64 	%fd117, [%r51+3088];
	add.f64 	%fd118, %fd117, %fd104;
	ld.volatile.shared.f64 	%fd119, [%r51+24];
	add.f64 	%fd120, %fd119, %fd106;
	ld.volatile.shared.f64 	%fd121, [%r51+536];
	add.f64 	%fd122, %fd121, %fd108;
	ld.volatile.shared.f64 	%fd123, [%r51+1048];
	add.f64 	%fd124, %fd123, %fd110;
	ld.volatile.shared.f64 	%fd125, [%r51+1560];
	add.f64 	%fd126, %fd125, %fd112;
	ld.volatile.shared.f64 	%fd127, [%r51+2072];
	add.f64 	%fd128, %fd127, %fd114;
	ld.volatile.shared.f64 	%fd129, [%r51+2584];
	add.f64 	%fd130, %fd129, %fd116;
	ld.volatile.shared.f64 	%fd131, [%r51+3096];
	add.f64 	%fd132, %fd131, %fd118;
	ld.volatile.shared.f64 	%fd133, [%r51+32];
	add.f64 	%fd134, %fd133, %fd120;
	ld.volatile.shared.f64 	%fd135, [%r51+544];
	add.f64 	%fd136, %fd135, %fd122;
	ld.volatile.shared.f64 	%fd137, [%r51+1056];
	add.f64 	%fd138, %fd137, %fd124;
	ld.volatile.shared.f64 	%fd139, [%r51+1568];
	add.f64 	%fd140, %fd139, %fd126;
	ld.volatile.shared.f64 	%fd141, [%r51+2080];
	add.f64 	%fd142, %fd141, %fd128;
	ld.volatile.shared.f64 	%fd143, [%r51+2592];
	add.f64 	%fd144, %fd143, %fd130;
	ld.volatile.shared.f64 	%fd145, [%r51+3104];
	add.f64 	%fd146, %fd145, %fd132;
	ld.volatile.shared.f64 	%fd147, [%r51+40];
	add.f64 	%fd148, %fd147, %fd134;
	ld.volatile.shared.f64 	%fd149, [%r51+552];
	add.f64 	%fd150, %fd149, %fd136;
	ld.volatile.shared.f64 	%fd151, [%r51+1064];
	add.f64 	%fd152, %fd151, %fd138;
	ld.volatile.shared.f64 	%fd153, [%r51+1576];
	add.f64 	%fd154, %fd153, %fd140;
	ld.volatile.shared.f64 	%fd155, [%r51+2088];
	add.f64 	%fd156, %fd155, %fd142;
	ld.volatile.shared.f64 	%fd157, [%r51+2600];
	add.f64 	%fd158, %fd157, %fd144;
	ld.volatile.shared.f64 	%fd159, [%r51+3112];
	add.f64 	%fd160, %fd159, %fd146;
	ld.volatile.shared.f64 	%fd161, [%r51+48];
	add.f64 	%fd162, %fd161, %fd148;
	ld.volatile.shared.f64 	%fd163, [%r51+560];
	add.f64 	%fd164, %fd163, %fd150;
	ld.volatile.shared.f64 	%fd165, [%r51+1072];
	add.f64 	%fd166, %fd165, %fd152;
	ld.volatile.shared.f64 	%fd167, [%r51+1584];
	add.f64 	%fd168, %fd167, %fd154;
	ld.volatile.shared.f64 	%fd169, [%r51+2096];
	add.f64 	%fd170, %fd169, %fd156;
	ld.volatile.shared.f64 	%fd171, [%r51+2608];
	add.f64 	%fd172, %fd171, %fd158;
	ld.volatile.shared.f64 	%fd173, [%r51+3120];
	add.f64 	%fd174, %fd173, %fd160;
	ld.volatile.shared.f64 	%fd175, [%r51+56];
	add.f64 	%fd36, %fd175, %fd162;
	ld.volatile.shared.f64 	%fd176, [%r51+568];
	add.f64 	%fd37, %fd176, %fd164;
	ld.volatile.shared.f64 	%fd177, [%r51+1080];
	add.f64 	%fd38, %fd177, %fd166;
	ld.volatile.shared.f64 	%fd178, [%r51+1592];
	add.f64 	%fd39, %fd178, %fd168;
	ld.volatile.shared.f64 	%fd179, [%r51+2104];
	add.f64 	%fd40, %fd179, %fd170;
	ld.volatile.shared.f64 	%fd180, [%r51+2616];
	add.f64 	%fd41, %fd180, %fd172;
	ld.volatile.shared.f64 	%fd181, [%r51+3128];
	add.f64 	%fd42, %fd181, %fd174;
	mov.u32 	%r52, %ctaid.y;
	setp.eq.s32 	%p9, %r52, 0;
	@%p9 bra 	$L__BB33_10;
	ld.param.u64 	%rd61, [_ZN5spral5ssids28cu_multinode_solve_t_few_8x8IdLj7EEEvPdS2_S2_S2_P15node_solve_dataIT_Ei_param_3];
	add.s32 	%r53, %r12, %r6;
	cvta.to.global.u64 	%rd40, %rd61;
	mul.wide.s32 	%rd41, %r53, 8;
	add.s64 	%rd42, %rd40, %rd41;
	st.global.f64 	[%rd42], %fd36;
	mul.wide.s32 	%rd43, %r10, 8;
	add.s64 	%rd44, %rd42, %rd43;
	st.global.f64 	[%rd44], %fd37;
	add.s64 	%rd45, %rd44, %rd43;
	st.global.f64 	[%rd45], %fd38;
	add.s64 	%rd46, %rd45, %rd43;
	st.global.f64 	[%rd46], %fd39;
	add.s64 	%rd47, %rd46, %rd43;
	st.global.f64 	[%rd47], %fd40;
	add.s64 	%rd48, %rd47, %rd43;
	st.global.f64 	[%rd48], %fd41;
	add.s64 	%rd49, %rd48, %rd43;
	st.global.f64 	[%rd49], %fd42;
	bra.uni 	$L__BB33_11;
$L__BB33_10:
	ld.param.u64 	%rd60, [_ZN5spral5ssids28cu_multinode_solve_t_few_8x8IdLj7EEEvPdS2_S2_S2_P15node_solve_dataIT_Ei_param_2];
	add.s32 	%r54, %r12, %r5;
	cvta.to.global.u64 	%rd50, %rd60;
	mul.wide.s32 	%rd51, %r54, 8;
	add.s64 	%rd52, %rd50, %rd51;
	st.global.f64 	[%rd52], %fd36;
	mul.wide.s32 	%rd53, %r9, 8;
	add.s64 	%rd54, %rd52, %rd53;
	st.global.f64 	[%rd54], %fd37;
	add.s64 	%rd55, %rd54, %rd53;
	st.global.f64 	[%rd55], %fd38;
	add.s64 	%rd56, %rd55, %rd53;
	st.global.f64 	[%rd56], %fd39;
	add.s64 	%rd57, %rd56, %rd53;
	st.global.f64 	[%rd57], %fd40;
	add.s64 	%rd58, %rd57, %rd53;
	st.global.f64 	[%rd58], %fd41;
	add.s64 	%rd59, %rd58, %rd53;
	st.global.f64 	[%rd59], %fd42;
$L__BB33_11:
	bar.sync 	0;
	ret;

}
	// .globl	_ZN5spral5ssids28cu_multinode_solve_t_few_8x8IdLj6EEEvPdS2_S2_S2_P15node_solve_dataIT_Ei
.visible .entry _ZN5spral5ssids28cu_multinode_solve_t_few_8x8IdLj6EEEvPdS2_S2_S2_P15node_solve_dataIT_Ei(
	.param .u64 .ptr .align 1 _ZN5spral5ssids28cu_multinode_solve_t_few_8x8IdLj6EEEvPdS2_S2_S2_P15node_solve_dataIT_Ei_param_0,
	.param .u64 .ptr .align 1 _ZN5spral5ssids28cu_multinode_solve_t_few_8x8IdLj6EEEvPdS2_S2_S2_P15node_solve_dataIT_Ei_param_1,
	.param .u64 .ptr .align 1 _ZN5spral5ssids28cu_multinode_solve_t_few_8x8IdLj6EEEvPdS2_S2_S2_P15node_solve_dataIT_Ei_param_2,
	.param .u64 .ptr .align 1 _ZN5spral5ssids28cu_multinode_solve_t_few_8x8IdLj6EEEvPdS2_S2_S2_P15node_solve_dataIT_Ei_param_3,
	.param .u64 .ptr .align 1 _ZN5spral5ssids28cu_multinode_solve_t_few_8x8IdLj6EEEvPdS2_S2_S2_P15node_solve_dataIT_Ei_param_4,
	.param .u32 _ZN5spral5ssids28cu_multinode_solve_t_few_8x8IdLj6EEEvPdS2_S2_S2_P15node_solve_dataIT_Ei_param_5
)
{
	.reg .pred 	%p<11>;
	.reg .b32 	%r<77>;
	.reg .b64 	%rd<58>;
	.reg .b64 	%fd<220>;
	// demoted variable
	.shared .align 8 .b8 _ZZN5spral5ssids28cu_multinode_solve_t_few_8x8IdLj6EEEvPdS2_S2_S2_P15node_solve_dataIT_EiE2ws[3072];
	ld.param.u64 	%rd5, [_ZN5spral5ssids28cu_multinode_solve_t_few_8x8IdLj6EEEvPdS2_S2_S2_P15node_solve_dataIT_Ei_param_1];
	ld.param.u64 	%rd6, [_ZN5spral5ssids28cu_multinode_solve_t_few_8x8IdLj6EEEvPdS2_S2_S2_P15node_solve_dataIT_Ei_param_4];
	ld.param.u32 	%r39, [_ZN5spral5ssids28cu_multinode_solve_t_few_8x8IdLj6EEEvPdS2_S2_S2_P15node_solve_dataIT_Ei_param_5];
	cvta.to.global.u64 	%rd1, %rd5;
	cvta.to.global.u64 	%rd7, %rd6;
	mov.u32 	%r40, %ctaid.x;
	mul.wide.u32 	%rd8, %r40, 88;
	add.s64 	%rd9, %rd7, %rd8;
	ld.global.v2.u32 	{%r1, %r2}, [%rd9+48];
	ld.global.u32 	%r3, [%rd9+64];
	ld.global.v2.u32 	{%r4, %r5}, [%rd9+72];
	ld.global.u32 	%r6, [%rd9+80];
	ld.global.v2.u32 	{%r7, %r8}, [%rd9+32];
	ld.global.v2.u32 	{%r9, %r10}, [%rd9+40];
	ld.global.u32 	%r41, [%rd9+60];
	mov.u32 	%r11, %tid.y;
	add.s32 	%r42, %r39, %r40;
	sub.s32 	%r43, %r42, %r41;
	shl.b32 	%r44, %r43, 3;
	add.s32 	%r12, %r44, %r11;
	setp.ge.s32 	%p1, %r12, %r2;
	mov.f64 	%fd214, 0d0000000000000000;
	mov.f64 	%fd215, 0d0000000000000000;
	mov.f64 	%fd216, 0d0000000000000000;
	mov.f64 	%fd217, 0d0000000000000000;
	mov.f64 	%fd218, 0d0000000000000000;
	mov.f64 	%fd219, 0d0000000000000000;
	@%p1 bra 	$L__BB34_8;
	mov.u32 	%r13, %tid.x;
	mov.u32 	%r45, %ctaid.y;
	shl.b32 	%r14, %r45, 3;
	add.s32 	%r73, %r14, %r13;
	setp.ge.s32 	%p2, %r73, %r1;
	@%p2 bra 	$L__BB34_8;
	mul.lo.s32 	%r16, %r12, %r7;
	add.s32 	%r46, %r73, 16;
	max.u32 	%r47, %r1, %r46;
	not.b32 	%r48, %r13;
	add.s32 	%r49, %r47, %r48;
	sub.s32 	%r17, %r49, %r14;
	and.b32  	%r50, %r17, 48;
	setp.eq.s32 	%p3, %r50, 48;
	mov.f64 	%fd214, 0d0000000000000000;
	mov.f64 	%fd215, %fd214;
	mov.f64 	%fd216, %fd214;
	mov.f64 	%fd217, %fd214;
	mov.f64 	%fd218, %fd214;
	mov.f64 	%fd219, %fd214;
	@%p3 bra 	$L__BB34_5;
	add.s32 	%r51, %r4, %r13;
	add.s32 	%r71, %r51, %r14;
	add.s32 	%r52, %r13, %r16;
	add.s32 	%r53, %r52, %r14;
	add.s32 	%r70, %r53, %r3;
	shr.u32 	%r54, %r17, 4;
	add.s32 	%r55, %r54, 1;
	and.b32  	%r56, %r55, 3;
	neg.s32 	%r69, %r56;
	mov.f64 	%fd214, 0d0000000000000000;
	mul.wide.s32 	%rd11, %r8, 8;
	mul.wide.s32 	%rd14, %r8, 16;
	mul.wide.s32 	%rd16, %r8, 24;
	mul.wide.s32 	%rd18, %r8, 32;
	mul.wide.s32 	%rd20, %r8, 40;
$L__BB34_4:
	.pragma "nounroll";
	ld.param.u64 	%rd54, [_ZN5spral5ssids28cu_multinode_solve_t_few_8x8IdLj6EEEvPdS2_S2_S2_P15node_solve_dataIT_Ei_param_0];
	mul.wide.s32 	%rd10, %r71, 8;
	add.s64 	%rd12, %rd1, %rd10;
	add.s64 	%rd13, %rd12, %rd11;
	add.s64 	%rd15, %rd12, %rd14;
	add.s64 	%rd17, %rd12, %rd16;
	add.s64 	%rd19, %rd12, %rd18;
	add.s64 	%rd21, %rd12, %rd20;
	mul.wide.s32 	%rd22, %r70, 8;
	cvta.to.global.u64 	%rd23, %rd54;
	add.s64 	%rd24, %rd23, %rd22;
	ld.global.f64 	%fd47, [%rd24];
	ld.global.f64 	%fd48, [%rd12];
	fma.rn.f64 	%fd219, %fd47, %fd48, %fd219;
	ld.global.f64 	%fd49, [%rd13];
	fma.rn.f64 	%fd218, %fd47, %fd49, %fd218;
	ld.global.f64 	%fd50, [%rd15];
	fma.rn.f64 	%fd217, %fd47, %fd50, %fd217;
	ld.global.f64 	%fd51, [%rd17];
	fma.rn.f64 	%fd216, %fd47, %fd51, %fd216;
	ld.global.f64 	%fd52, [%rd19];
	fma.rn.f64 	%fd215, %fd47, %fd52, %fd215;
	ld.global.f64 	%fd53, [%rd21];
	fma.rn.f64 	%fd214, %fd47, %fd53, %fd214;
	add.s32 	%r73, %r73, 16;
	add.s32 	%r71, %r71, 16;
	add.s32 	%r70, %r70, 16;
	add.s32 	%r69, %r69, 1;
	setp.ne.s32 	%p4, %r69, 0;
	@%p4 bra 	$L__BB34_4;
$L__BB34_5:
	setp.lt.u32 	%p5, %r17, 48;
	@%p5 bra 	$L__BB34_8;
	add.s32 	%r75, %r4, %r73;
	add.s32 	%r57, %r73, %r16;
	add.s32 	%r74, %r57, %r3;
	mul.wide.s32 	%rd30, %r8, 8;
$L__BB34_7:
	ld.param.u64 	%rd55, [_ZN5spral5ssids28cu_multinode_solve_t_few_8x8IdLj6EEEvPdS2_S2_S2_P15node_solve_dataIT_Ei_param_0];
	cvta.to.global.u64 	%rd25, %rd55;
	mul.wide.s32 	%rd26, %r74, 8;
	add.s64 	%rd27, %rd25, %rd26;
	ld.global.f64 	%fd54, [%rd27];
	mul.wide.s32 	%rd28, %r75, 8;
	add.s64 	%rd29, %rd1, %rd28;
	ld.global.f64 	%fd55, [%rd29];
	fma.rn.f64 	%fd56, %fd54, %fd55, %fd219;
	add.s64 	%rd31, %rd29, %rd30;
	ld.global.f64 	%fd57, [%rd31];
	fma.rn.f64 	%fd58, %fd54, %fd57, %fd218;
	add.s64 	%rd32, %rd31, %rd30;
	ld.global.f64 	%fd59, [%rd32];
	fma.rn.f64 	%fd60, %fd54, %fd59, %fd217;
	add.s64 	%rd33, %rd32, %rd30;
	ld.global.f64 	%fd61, [%rd33];
	fma.rn.f64 	%fd62, %fd54, %fd61, %fd216;
	add.s64 	%rd34, %rd33, %rd30;
	ld.global.f64 	%fd63, [%rd34];
	fma.rn.f64 	%fd64, %fd54, %fd63, %fd215;
	add.s64 	%rd35, %rd34, %rd30;
	ld.global.f64 	%fd65, [%rd35];
	fma.rn.f64 	%fd66, %fd54, %fd65, %fd214;
	ld.global.f64 	%fd67, [%rd27+128];
	ld.global.f64 	%fd68, [%rd29+128];
	fma.rn.f64 	%fd69, %fd67, %fd68, %fd56;
	ld.global.f64 	%fd70, [%rd31+128];
	fma.rn.f64 	%fd71, %fd67, %fd70, %fd58;
	ld.global.f64 	%fd72, [%rd32+128];
	fma.rn.f64 	%fd73, %fd67, %fd72, %fd60;
	ld.global.f64 	%fd74, [%rd33+128];
	fma.rn.f64 	%fd75, %fd67, %fd74, %fd62;
	ld.global.f64 	%fd76, [%rd34+128];
	fma.rn.f64 	%fd77, %fd67, %fd76, %fd64;
	ld.global.f64 	%fd78, [%rd35+128];
	fma.rn.f64 	%fd79, %fd67, %fd78, %fd66;
	ld.global.f64 	%fd80, [%rd27+256];
	ld.global.f64 	%fd81, [%rd29+256];
	fma.rn.f64 	%fd82, %fd80, %fd81, %fd69;
	ld.global.f64 	%fd83, [%rd31+256];
	fma.rn.f64 	%fd84, %fd80, %fd83, %fd71;
	ld.global.f64 	%fd85, [%rd32+256];
	fma.rn.f64 	%fd86, %fd80, %fd85, %fd73;
	ld.global.f64 	%fd87, [%rd33+256];
	fma.rn.f64 	%fd88, %fd80, %fd87, %fd75;
	ld.global.f64 	%fd89, [%rd34+256];
	fma.rn.f64 	%fd90, %fd80, %fd89, %fd77;
	ld.global.f64 	%fd91, [%rd35+256];
	fma.rn.f64 	%fd92, %fd80, %fd91, %fd79;
	ld.global.f64 	%fd93, [%rd27+384];
	ld.global.f64 	%fd94, [%rd29+384];
	fma.rn.f64 	%fd219, %fd93, %fd94, %fd82;
	ld.global.f64 	%fd95, [%rd31+384];
	fma.rn.f64 	%fd218, %fd93, %fd95, %fd84;
	ld.global.f64 	%fd96, [%rd32+384];
	fma.rn.f64 	%fd217, %fd93, %fd96, %fd86;
	ld.global.f64 	%fd97, [%rd33+384];
	fma.rn.f64 	%fd216, %fd93, %fd97, %fd88;
	ld.global.f64 	%fd98, [%rd34+384];
	fma.rn.f64 	%fd215, %fd93, %fd98, %fd90;
	ld.global.f64 	%fd99, [%rd35+384];
	fma.rn.f64 	%fd214, %fd93, %fd99, %fd92;
	add.s32 	%r73, %r73, 64;
	add.s32 	%r75, %r75, 64;
	add.s32 	%r74, %r74, 64;
	setp.lt.s32 	%p6, %r73, %r1;
	@%p6 bra 	$L__BB34_7;
$L__BB34_8:
	setp.ge.s32 	%p7, %r12, %r2;
	mov.u32 	%r58, %tid.x;
	shl.b32 	%r38, %r11, 3;
	add.s32 	%r59, %r38, %r58;
	shl.b32 	%r60, %r59, 3;
	mov.u32 	%r61, _ZZN5spral5ssids28cu_multinode_solve_t_few_8x8IdLj6EEEvPdS2_S2_S2_P15node_solve_dataIT_EiE2ws;
	add.s32 	%r62, %r61, %r60;
	st.volatile.shared.f64 	[%r62], %fd219;
	st.volatile.shared.f64 	[%r62+512], %fd218;
	st.volatile.shared.f64 	[%r62+1024], %fd217;
	st.volatile.shared.f64 	[%r62+1536], %fd216;
	st.volatile.shared.f64 	[%r62+2048], %fd215;
	st.volatile.shared.f64 	[%r62+2560], %fd214;
	bar.sync 	0;
	setp.ne.s32 	%p8, %r58, 0;
	or.pred  	%p9, %p8, %p7;
	@%p9 bra 	$L__BB34_12;
	shl.b32 	%r63, %r38, 3;
	add.s32 	%r65, %r61, %r63;
	ld.volatile.shared.f64 	%fd100, [%r65];
	add.f64 	%fd101, %fd100, 0d0000000000000000;
	ld.volatile.shared.f64 	%fd102, [%r65+512];
	add.f64 	%fd103, %fd102, 0d0000000000000000;
	ld.volatile.shared.f64 	%fd104, [%r65+1024];
	add.f64 	%fd105, %fd104, 0d0000000000000000;
	ld.volatile.shared.f64 	%fd106, [%r65+1536];
	add.f64 	%fd107, %fd106, 0d0000000000000000;
	ld.volatile.shared.f64 	%fd108, [%r65+2048];
	add.f64 	%fd109, %fd108, 0d0000000000000000;
	ld.volatile.shared.f64 	%fd110, [%r65+2560];
	add.f64 	%fd111, %fd110, 0d0000000000000000;
	ld.volatile.shared.f64 	%fd112, [%r65+8];
	add.f64 	%fd113, %fd112, %fd101;
	ld.volatile.shared.f64 	%fd114, [%r65+520];
	add.f64 	%fd115, %fd114, %fd103;
	ld.volatile.shared.f64 	%fd116, [%r65+1032];
	add.f64 	%fd117, %fd116, %fd105;
	ld.volatile.shared.f64 	%fd118, [%r65+1544];
	add.f64 	%fd119, %fd118, %fd107;
	ld.volatile.shared.f64 	%fd120, [%r65+2056];
	add.f64 	%fd121, %fd120, %fd109;
	ld.volatile.shared.f64 	%fd122, [%r65+2568];
	add.f64 	%fd123, %fd122, %fd111;
	ld.volatile.shared.f64 	%fd124, [%r65+16];
	add.f64 	%fd125, %fd124, %fd113;
	ld.volatile.shared.f64 	%fd126, [%r65+528];
	add.f64 	%fd127, %fd126, %fd115;
	ld.volatile.shared.f64 	%fd128, [%r65+1040];
	add.f64 	%fd129, %fd128, %fd117;
	ld.volatile.shared.f64 	%fd130, [%r65+1552];
	add.f64 	%fd131, %fd130, %fd119;
	ld.volatile.shared.f64 	%fd132, [%r65+2064];
	add.f64 	%fd133, %fd132, %fd121;
	ld.volatile.shared.f64 	%fd134, [%r65+2576];
	add.f64 	%fd135, %fd134, %fd123;
	ld.volatile.shared.f64 	%fd136, [%r65+24];
	add.f64 	%fd137, %fd136, %fd125;
	ld.volatile.shared.f64 	%fd138, [%r65+536];
	add.f64 	%fd139, %fd138, %fd127;
	ld.volatile.shared.f64 	%fd140, [%r65+1048];
	add.f64 	%fd141, %fd140, %fd129;
	ld.volatile.shared.f64 	%fd142, [%r65+1560];
	add.f64 	%fd143, %fd142, %fd131;
	ld.volatile.shared.f64 	%fd144, [%r65+2072];
	add.f64 	%fd145, %fd144, %fd133;
	ld.volatile.shared.f64 	%fd146, [%r65+2584];
	add.f64 	%fd147, %fd146, %fd135;
	ld.volatile.shared.f64 	%fd148, [%r65+32];
	add.f64 	%fd149, %fd148, %fd137;
	ld.volatile.shared.f64 	%fd150, [%r65+544];
	add.f64 	%fd151, %fd150, %fd139;
	ld.volatile.shared.f64 	%fd152, [%r65+1056];
	add.f64 	%fd153, %fd152, %fd141;
	ld.volatile.shared.f64 	%fd154, [%r65+1568];
	add.f64 	%fd155, %fd154, %fd143;
	ld.volatile.shared.f64 	%fd156, [%r65+2080];
	add.f64 	%fd157, %fd156, %fd145;
	ld.volatile.shared.f64 	%fd158, [%r65+2592];
	add.f64 	%fd159, %fd158, %fd147;
	ld.volatile.shared.f64 	%fd160, [%r65+40];
	add.f64 	%fd161, %fd160, %fd149;
	ld.volatile.shared.f64 	%fd162, [%r65+552];
	add.f64 	%fd163, %fd162, %fd151;
	ld.volatile.shared.f64 	%fd164, [%r65+1064];
	add.f64 	%fd165, %fd164, %fd153;
	ld.volatile.shared.f64 	%fd166, [%r65+1576];
	add.f64 	%fd167, %fd166, %fd155;
	ld.volatile.shared.f64 	%fd168, [%r65+2088];
	add.f64 	%fd169, %fd168, %fd157;
	ld.volatile.shared.f64 	%fd170, [%r65+2600];
	add.f64 	%fd171, %fd170, %fd159;
	ld.volatile.shared.f64 	%fd172, [%r65+48];
	add.f64 	%fd173, %fd172, %fd161;
	ld.volatile.shared.f64 	%fd174, [%r65+560];
	add.f64 	%fd175, %fd174, %fd163;
	ld.volatile.shared.f64 	%fd176, [%r65+1072];
	add.f64 	%fd177, %fd176, %fd165;
	ld.volatile.shared.f64 	%fd178, [%r65+1584];
	add.f64 	%fd179, %fd178, %fd167;
	ld.volatile.shared.f64 	%fd180, [%r65+2096];
	add.f64 	%fd181, %fd180, %fd169;
	ld.volatile.shared.f64 	%fd182, [%r65+2608];
	add.f64 	%fd183, %fd182, %fd171;
	ld.volatile.shared.f64 	%fd184, [%r65+56];
	add.f64 	%fd37, %fd184, %fd173;
	ld.volatile.shared.f64 	%fd185, [%r65+568];
	add.f64 	%fd38, %fd185, %fd175;
	ld.volatile.shared.f64 	%fd186, [%r65+1080];
	add.f64 	%fd39, %fd186, %fd177;
	ld.volatile.shared.f64 	%fd187, [%r65+1592];
	add.f64 	%fd40, %fd187, %fd179;
	ld.volatile.shared.f64 	%fd188, [%r65+2104];
	add.f64 	%fd41, %fd188, %fd181;
	ld.volatile.shared.f64 	%fd189, [%r65+2616];
	add.f64 	%fd42, %fd189, %fd183;
	mov.u32 	%r66, %ctaid.y;
	setp.eq.s32 	%p10, %r66, 0;
	@%p10 bra 	$L__BB34_11;
	ld.param.u64 	%rd57, [_ZN5spral5ssids28cu_multinode_solve_t_few_8x8IdLj6EEEvPdS2_S2_S2_P15node_solve_dataIT_Ei_param_3];
	add.s32 	%r67, %r12, %r6;
	cvta.to.global.u64 	%rd36, %rd57;
	mul.wide.s32 	%rd37, %r67, 8;
	add.s64 	%rd38, %rd36, %rd37;
	st.global.f64 	[%rd38], %fd37;
	mul.wide.s32 	%rd39, %r10, 8;
	add.s64 	%rd40, %rd38, %rd39;
	st.global.f64 	[%rd40], %fd38;
	add.s64 	%rd41, %rd40, %rd39;
	st.global.f64 	[%rd41], %fd39;
	add.s64 	%rd42, %rd41, %rd39;
	st.global.f64 	[%rd42], %fd40;
	add.s64 	%rd43, %rd42, %rd39;
	st.global.f64 	[%rd43], %fd41;
	add.s64 	%rd44, %rd43, %rd39;
	st.global.f64 	[%rd44], %fd42;
	bra.uni 	$L__BB34_12;
$L__BB34_11:
	ld.param.u64 	%rd56, [_ZN5spral5ssids28cu_multinode_solve_t_few_8x8IdLj6EEEvPdS2_S2_S2_P15node_solve_dataIT_Ei_param_2];
	add.s32 	%r68, %r12, %r5;
	cvta.to.global.u64 	%rd45, %rd56;
	mul.wide.s32 	%rd46, %r68, 8;
	add.s64 	%rd47, %rd45, %rd46;
	st.global.f64 	[%rd47], %fd37;
	mul.wide.s32 	%rd48, %r9, 8;
	add.s64 	%rd49, %rd47, %rd48;
	st.global.f64 	[%rd49], %fd38;
	add.s64 	%rd50, %rd49, %rd48;
	st.global.f64 	[%rd50], %fd39;
	add.s64 	%rd51, %rd50, %rd48;
	st.global.f64 	[%rd51], %fd40;
	add.s64 	%rd52, %rd51, %rd48;
	st.global.f64 	[%rd52], %fd41;
	add.s64 	%rd53, %rd52, %rd48;
	st.global.f64 	[%rd53], %fd42;
$L__BB34_12:
	bar.sync 	0;
	ret;

}
	// .globl	_ZN5spral5ssids28cu_multinode_solve_t_few_8x8IdLj5EEEvPdS2_S2_S2_P15node_solve_dataIT_Ei
.visible .entry _ZN5spral5ssids28cu_multinode_solve_t_few_8x8IdLj5EEEvPdS2_S2_S2_P15node_solve_dataIT_Ei(
	.param .u64 .ptr .align 1 _ZN5spral5ssids28cu_multinode_solve_t_few_8x8IdLj5EEEvPdS2_S2_S2_P15node_solve_dataIT_Ei_param_0,
	.param .u64 .ptr .align 1 _ZN5spral5ssids28cu_multinode_solve_t_few_8x8IdLj5EEEvPdS2_S2_S2_P15node_solve_dataIT_Ei_param_1,
	.param .u64 .ptr .align 1 _ZN5spral5ssids28cu_multinode_solve_t_few_8x8IdLj5EEEvPdS2_S2_S2_P15node_solve_dataIT_Ei_param_2,
	.param .u64 .ptr .align 1 _ZN5spral5ssids28cu_multinode_solve_t_few_8x8IdLj5EEEvPdS2_S2_S2_P15node_solve_dataIT_Ei_param_3,
	.param .u64 .ptr .align 1 _ZN5spral5ssids28cu_multinode_solve_t_few_8x8IdLj5EEEvPdS2_S2_S2_P15node_solve_dataIT_Ei_param_4,
	.param .u32 _ZN5spral5ssids28cu_multinode_solve_t_few_8x8IdLj5EEEvPdS2_S2_S2_P15node_solve_dataIT_Ei_param_5
)
{
	.reg .pred 	%p<11>;
	.reg .b32 	%r<77>;
	.reg .b64 	%rd<49>;
	.reg .b64 	%fd<185>;
	// demoted variable
	.shared .align 8 .b8 _ZZN5spral5ssids28cu_multinode_solve_t_few_8x8IdLj5EEEvPdS2_S2_S2_P15node_solve_dataIT_EiE2ws[2560];
	ld.param.u64 	%rd5, [_ZN5spral5ssids28cu_multinode_solve_t_few_8x8IdLj5EEEvPdS2_S2_S2_P15node_solve_dataIT_Ei_param_0];
	ld.param.u64 	%rd6, [_ZN5spral5ssids28cu_multinode_solve_t_few_8x8IdLj5EEEvPdS2_S2_S2_P15node_solve_dataIT_Ei_param_1];
	ld.param.u64 	%rd3, [_ZN5spral5ssids28cu_multinode_solve_t_few_8x8IdLj5EEEvPdS2_S2_S2_P15node_solve_dataIT_Ei_param_2];
	ld.param.u64 	%rd7, [_ZN5spral5ssids28cu_multinode_solve_t_few_8x8IdLj5EEEvPdS2_S2_S2_P15node_solve_dataIT_Ei_param_4];
	ld.param.u32 	%r39, [_ZN5spral5ssids28cu_multinode_solve_t_few_8x8IdLj5EEEvPdS2_S2_S2_P15node_solve_dataIT_Ei_param_5];
	cvta.to.global.u64 	%rd1, %rd6;
	cvta.to.global.u64 	%rd2, %rd5;
	cvta.to.global.u64 	%rd8, %rd7;
	mov.u32 	%r40, %ctaid.x;
	mul.wide.u32 	%rd9, %r40, 88;
	add.s64 	%rd10, %rd8, %rd9;
	ld.global.v2.u32 	{%r1, %r2}, [%rd10+48];
	ld.global.u32 	%r3, [%rd10+64];
	ld.global.v2.u32 	{%r4, %r5}, [%rd10+72];
	ld.global.u32 	%r6, [%rd10+80];
	ld.global.v2.u32 	{%r7, %r8}, [%rd10+32];
	ld.global.v2.u32 	{%r9, %r10}, [%rd10+40];
	ld.global.u32 	%r41, [%rd10+60];
	mov.u32 	%r11, %tid.y;
	add.s32 	%r42, %r39, %r40;
	sub.s32 	%r43, %r42, %r41;
	shl.b32 	%r44, %r43, 3;
	add.s32 	%r12, %r44, %r11;
	setp.ge.s32 	%p1, %r12, %r2;
	mov.f64 	%fd180, 0d0000000000000000;
	mov.f64 	%fd181, 0d0000000000000000;
	mov.f64 	%fd182, 0d0000000000000000;
	mov.f64 	%fd183, 0d0000000000000000;
	mov.f64 	%fd184, 0d0000000000000000;
	@%p1 bra 	$L__BB35_8;
	mov.u32 	%r13, %tid.x;
	mov.u32 	%r45, %ctaid.y;
	shl.b32 	%r14, %r45, 3;
	add.s32 	%r73, %r14, %r13;
	setp.ge.s32 	%p2, %r73, %r1;
	@%p2 bra 	$L__BB35_8;
	mul.lo.s32 	%r16, %r12, %r7;
	add.s32 	%r46, %r73, 16;
	max.u32 	%r47, %r1, %r46;
	not.b32 	%r48, %r13;
	add.s32 	%r49, %r47, %r48;
	sub.s32 	%r17, %r49, %r14;
	and.b32  	%r50, %r17, 48;
	setp.eq.s32 	%p3, %r50, 48;
	mov.f64 	%fd180, 0d0000000000000000;
	mov.f64 	%fd181, %fd180;
	mov.f64 	%fd182, %fd180;
	mov.f64 	%fd183, %fd180;
	mov.f64 	%fd184, %fd180;
	@%p3 bra 	$L__BB35_5;
	add.s32 	%r51, %r4, %r13;
	add.s32 	%r71, %r51, %r14;
	add.s32 	%r52, %r13, %r16;
	add.s32 	%r53, %r52, %r14;
	add.s32 	%r70, %r53, %r3;
	shr.u32 	%r54, %r17, 4;
	add.s32 	%r55, %r54, 1;
	and.b32  	%r56, %r55, 3;
	neg.s32 	%r69, %r56;
	mov.f64 	%fd180, 0d0000000000000000;
	mul.wide.s32 	%rd12, %r8, 8;
	mul.wide.s32 	%rd15, %r8, 16;
	mul.wide.s32 	%rd17, %r8, 24;
	mul.wide.s32 	%rd19, %r8, 32;
$L__BB35_4:
	.pragma "nounroll";
	mul.wide.s32 	%rd11, %r71, 8;
	add.s64 	%rd13, %rd1, %rd11;
	add.s64 	%rd14, %rd13, %rd12;
	add.s64 	%rd16, %rd13, %rd15;
	add.s64 	%rd18, %rd13, %rd17;
	add.s64 	%rd20, %rd13, %rd19;
	mul.wide.s32 	%rd21, %r70, 8;
	add.s64 	%rd22, %rd2, %rd21;
	ld.global.f64 	%fd40, [%rd22];
	ld.global.f64 	%fd41, [%rd13];
	fma.rn.f64 	%fd184, %fd40, %fd41, %fd184;
	ld.global.f64 	%fd42, [%rd14];
	fma.rn.f64 	%fd183, %fd40, %fd42, %fd183;
	ld.global.f64 	%fd43, [%rd16];
	fma.rn.f64 	%fd182, %fd40, %fd43, %fd182;
	ld.global.f64 	%fd44, [%rd18];
	fma.rn.f64 	%fd181, %fd40, %fd44, %fd181;
	ld.global.f64 	%fd45, [%rd20];
	fma.rn.f64 	%fd180, %fd40, %fd45, %fd180;
	add.s32 	%r73, %r73, 16;
	add.s32 	%r71, %r71, 16;
	add.s32 	%r70, %r70, 16;
	add.s32 	%r69, %r69, 1;
	setp.ne.s32 	%p4, %r69, 0;
	@%p4 bra 	$L__BB35_4;
$L__BB35_5:
	setp.lt.u32 	%p5, %r17, 48;
	@%p5 bra 	$L__BB35_8;
	add.s32 	%r75, %r4, %r73;
	add.s32 	%r57, %r73, %r16;
	add.s32 	%r74, %r57, %r3;
	mul.wide.s32 	%rd27, %r8, 8;
$L__BB35_7:
	mul.wide.s32 	%rd23, %r74, 8;
	add.s64 	%rd24, %rd2, %rd23;
	ld.global.f64 	%fd46, [%rd24];
	mul.wide.s32 	%rd25, %r75, 8;
	add.s64 	%rd26, %rd1, %rd25;
	ld.global.f64 	%fd47, [%rd26];
	fma.rn.f64 	%fd48, %fd46, %fd47, %fd184;
	add.s64 	%rd28, %rd26, %rd27;
	ld.global.f64 	%fd49, [%rd28];
	fma.rn.f64 	%fd50, %fd46, %fd49, %fd183;
	add.s64 	%rd29, %rd28, %rd27;
	ld.global.f64 	%fd51, [%rd29];
	fma.rn.f64 	%fd52, %fd46, %fd51, %fd182;
	add.s64 	%rd30, %rd29, %rd27;
	ld.global.f64 	%fd53, [%rd30];
	fma.rn.f64 	%fd54, %fd46, %fd53, %fd181;
	add.s64 	%rd31, %rd30, %rd27;
	ld.global.f64 	%fd55, [%rd31];
	fma.rn.f64 	%fd56, %fd46, %fd55, %fd180;
	ld.global.f64 	%fd57, [%rd24+128];
	ld.global.f64 	%fd58, [%rd26+128];
	fma.rn.f64 	%fd59, %fd57, %fd58, %fd48;
	ld.global.f64 	%fd60, [%rd28+128];
	fma.rn.f64 	%fd61, %fd57, %fd60, %fd50;
	ld.global.f64 	%fd62, [%rd29+128];
	fma.rn.f64 	%fd63, %fd57, %fd62, %fd52;
	ld.global.f64 	%fd64, [%rd30+128];
	fma.rn.f64 	%fd65, %fd57, %fd64, %fd54;
	ld.global.f64 	%fd66, [%rd31+128];
	fma.rn.f64 	%fd67, %fd57, %fd66, %fd56;
	ld.global.f64 	%fd68, [%rd24+256];
	ld.global.f64 	%fd69, [%rd26+256];
	fma.rn.f64 	%fd70, %fd68, %fd69, %fd59;
	ld.global.f64 	%fd71, [%rd28+256];
	fma.rn.f64 	%fd72, %fd68, %fd71, %fd61;
	ld.global.f64 	%fd73, [%rd29+256];
	fma.rn.f64 	%fd74, %fd68, %fd73, %fd63;
	ld.global.f64 	%fd75, [%rd30+256];
	fma.rn.f64 	%fd76, %fd68, %fd75, %fd65;
	ld.global.f64 	%fd77, [%rd31+256];
	fma.rn.f64 	%fd78, %fd68, %fd77, %fd67;
	ld.global.f64 	%fd79, [%rd24+384];
	ld.global.f64 	%fd80, [%rd26+384];
	fma.rn.f64 	%fd184, %fd79, %fd80, %fd70;
	ld.global.f64 	%fd81, [%rd28+384];
	fma.rn.f64 	%fd183, %fd79, %fd81, %fd72;
	ld.global.f64 	%fd82, [%rd29+384];
	fma.rn.f64 	%fd182, %fd79, %fd82, %fd74;
	ld.global.f64 	%fd83, [%rd30+384];
	fma.rn.f64 	%fd181, %fd79, %fd83, %fd76;
	ld.global.f64 	%fd84, [%rd31+384];
	fma.rn.f64 	%fd180, %fd79, %fd84, %fd78;
	add.s32 	%r73, %r73, 64;
	add.s32 	%r75, %r75, 64;
	add.s32 	%r74, %r74, 64;
	setp.lt.s32 	%p6, %r73, %r1;
	@%p6 bra 	$L__BB35_7;
$L__BB35_8:
	setp.ge.s32 	%p7, %r12, %r2;
	mov.u32 	%r58, %tid.x;
	shl.b32 	%r38, %r11, 3;
	add.s32 	%r59, %r38, %r58;
	shl.b32 	%r60, %r59, 3;
	mov.u32 	%r61, _ZZN5spral5ssids28cu_multinode_solve_t_few_8x8IdLj5EEEvPdS2_S2_S2_P15node_solve_dataIT_EiE2ws;
	add.s32 	%r62, %r61, %r60;
	st.volatile.shared.f64 	[%r62], %fd184;
	st.volatile.shared.f64 	[%r62+512], %fd183;
	st.volatile.shared.f64 	[%r62+1024], %fd182;
	st.volatile.shared.f64 	[%r62+1536], %fd181;
	st.volatile.shared.f64 	[%r62+2048], %fd180;
	bar.sync 	0;
	setp.ne.s32 	%p8, %r58, 0;
	or.pred  	%p9, %p8, %p7;
	@%p9 bra 	$L__BB35_12;
	shl.b32 	%r63, %r38, 3;
	add.s32 	%r65, %r61, %r63;
	ld.volatile.shared.f64 	%fd85, [%r65];
	add.f64 	%fd86, %fd85, 0d0000000000000000;
	ld.volatile.shared.f64 	%fd87, [%r65+512];
	add.f64 	%fd88, %fd87, 0d0000000000000000;
	ld.volatile.shared.f64 	%fd89, [%r65+1024];
	add.f64 	%fd90, %fd89, 0d0000000000000000;
	ld.volatile.shared.f64 	%fd91, [%r65+1536];
	add.f64 	%fd92, %fd91, 0d0000000000000000;
	ld.volatile.shared.f64 	%fd93, [%r65+2048];
	add.f64 	%fd94, %fd93, 0d0000000000000000;
	ld.volatile.shared.f64 	%fd95, [%r65+8];
	add.f64 	%fd96, %fd95, %fd86;
	ld.volatile.shared.f64 	%fd97, [%r65+520];
	add.f64 	%fd98, %fd97, %fd88;
	ld.volatile.shared.f64 	%fd99, [%r65+1032];
	add.f64 	%fd100, %fd99, %fd90;
	ld.volatile.shared.f64 	%fd101, [%r65+1544];
	add.f64 	%fd102, %fd101, %fd92;
	ld.volatile.shared.f64 	%fd103, [%r65+2056];
	add.f64 	%fd104, %fd103, %fd94;
	ld.volatile.shared.f64 	%fd105, [%r65+16];
	add.f64 	%fd106, %fd105, %fd96;
	ld.volatile.shared.f64 	%fd107, [%r65+528];
	add.f64 	%fd108, %fd107, %fd98;
	ld.volatile.shared.f64 	%fd109, [%r65+1040];
	add.f64 	%fd110, %fd109, %fd100;
	ld.volatile.shared.f64 	%fd111, [%r65+1552];
	add.f64 	%fd112, %fd111, %fd102;
	ld.volatile.shared.f64 	%fd113, [%r65+2064];
	add.f64 	%fd114, %fd113, %fd104;
	ld.volatile.shared.f64 	%fd115, [%r65+24];
	add.f64 	%fd116, %fd115, %fd106;
	ld.volatile.shared.f64 	%fd117, [%r65+536];
	add.f64 	%fd118, %fd117, %fd108;
	ld.volatile.shared.f64 	%fd119, [%r65+1048];
	add.f64 	%fd120, %fd119, %fd110;
	ld.volatile.shared.f64 	%fd121, [%r65+1560];
	add.f64 	%fd122, %fd121, %fd112;
	ld.volatile.shared.f64 	%fd123, [%r65+2072];
	add.f64 	%fd124, %fd123, %fd114;
	ld.volatile.shared.f64 	%fd125, [%r65+32];
	add.f64 	%fd126, %fd125, %fd116;
	ld.volatile.shared.f64 	%fd127, [%r65+544];
	add.f64 	%fd128, %fd127, %fd118;
	ld.volatile.shared.f64 	%fd129, [%r65+1056];
	add.f64 	%fd130, %fd129, %fd120;
	ld.volatile.shared.f64 	%fd131, [%r65+1568];
	add.f64 	%fd132, %fd131, %fd122;
	ld.volatile.shared.f64 	%fd133, [%r65+2080];
	add.f64 	%fd134, %fd133, %fd124;
	ld.volatile.shared.f64 	%fd135, [%r65+40];
	add.f64 	%fd136, %fd135, %fd126;
	ld.volatile.shared.f64 	%fd137, [%r65+552];
	add.f64 	%fd138, %fd137, %fd128;
	ld.volatile.shared.f64 	%fd139, [%r65+1064];
	add.f64 	%fd140, %fd139, %fd130;
	ld.volatile.shared.f64 	%fd141, [%r65+1576];
	add.f64 	%fd142, %fd141, %fd132;
	ld.volatile.shared.f64 	%fd143, [%r65+2088];
	add.f64 	%fd144, %fd143, %fd134;
	ld.volatile.shared.f64 	%fd145, [%r65+48];
	add.f64 	%fd146, %fd145, %fd136;
	ld.volatile.shared.f64 	%fd147, [%r65+560];
	add.f64 	%fd148, %fd147, %fd138;
	ld.volatile.shared.f64 	%fd149, [%r65+1072];
	add.f64 	%fd150, %fd149, %fd140;
	ld.volatile.shared.f64 	%fd151, [%r65+1584];
	add.f64 	%fd152, %fd151, %fd142;
	ld.volatile.shared.f64 	%fd153, [%r65+2096];
	add.f64 	%fd154, %fd153, %fd144;
	ld.volatile.shared.f64 	%fd155, [%r65+56];
	add.f64 	%fd31, %fd155, %fd146;
	ld.volatile.shared.f64 	%fd156, [%r65+568];
	add.f64 	%fd32, %fd156, %fd148;
	ld.volatile.shared.f64 	%fd157, [%r65+1080];
	add.f64 	%fd33, %fd157, %fd150;
	ld.volatile.shared.f64 	%fd158, [%r65+1592];
	add.f64 	%fd34, %fd158, %fd152;
	ld.volatile.shared.f64 	%fd159, [%r65+2104];
	add.f64 	%fd35, %fd159, %fd154;
	mov.u32 	%r66, %ctaid.y;
	setp.eq.s32 	%p10, %r66, 0;
	@%p10 bra 	$L__BB35_11;
	ld.param.u64 	%rd48, [_ZN5spral5ssids28cu_multinode_solve_t_few_8x8IdLj5EEEvPdS2_S2_S2_P15node_solve_dataIT_Ei_param_3];
	add.s32 	%r67, %r12, %r6;
	cvta.to.global.u64 	%rd32, %rd48;
	mul.wide.s32 	%rd33, %r67, 8;
	add.s64 	%rd34, %rd32, %rd33;
	st.global.f64 	[%rd34], %fd31;
	mul.wide.s32 	%rd35, %r10, 8;
	add.s64 	%rd36, %rd34, %rd35;
	st.global.f64 	[%rd36], %fd32;
	add.s64 	%rd37, %rd36, %rd35;
	st.global.f64 	[%rd37], %fd33;
	add.s64 	%rd38, %rd37, %rd35;
	st.global.f64 	[%rd38], %fd34;
	add.s64 	%rd39, %rd38, %rd35;
	st.global.f64 	[%rd39], %fd35;
	bra.uni 	$L__BB35_12;
$L__BB35_11:
	add.s32 	%r68, %r12, %r5;
	cvta.to.global.u64 	%rd40, %rd3;
	mul.wide.s32 	%rd41, %r68, 8;
	add.s64 	%rd42, %rd40, %rd41;
	st.global.f64 	[%rd42], %fd31;
	mul.wide.s32 	%rd43, %r9, 8;
	add.s64 	%rd44, %rd42, %rd43;
	st.global.f64 	[%rd44], %fd32;
	add.s64 	%rd45, %rd44, %rd43;
	st.global.f64 	[%rd45], %fd33;
	add.s64 	%rd46, %rd45, %rd43;
	st.global.f64 	[%rd46], %fd34;
	add.s64 	%rd47, %rd46, %rd43;
	st.global.f64 	[%rd47], %fd35;
$L__BB35_12:
	bar.sync 	0;
	ret;

}
	// .globl	_ZN5spral5ssids28cu_multinode_solve_t_few_8x8IdLj4EEEvPdS2_S2_S2_P15node_solve_dataIT_Ei
.visible .entry _ZN5spral5ssids28cu_multinode_solve_t_few_8x8IdLj4EEEvPdS2_S2_S2_P15node_solve_dataIT_Ei(
	.param .u64 .ptr .align 1 _ZN5spral5ssids28cu_multinode_solve_t_few_8x8IdLj4EEEvPdS2_S2_S2_P15node_solve_dataIT_Ei_param_0,
	.param .u64 .ptr .align 1 _ZN5spral5ssids28cu_multinode_solve_t_few_8x8IdLj4EEEvPdS2_S2_S2_P15node_solve_dataIT_Ei_param_1,
	.param .u64 .ptr .align 1 _ZN5spral5ssids28cu_multinode_solve_t_few_8x8IdLj4EEEvPdS2_S2_S2_P15node_solve_dataIT_Ei_param_2,
	.param .u64 .ptr .align 1 _ZN5spral5ssids28cu_multinode_solve_t_few_8x8IdLj4EEEvPdS2_S2_S2_P15node_solve_dataIT_Ei_param_3,
	.param .u64 .ptr .align 1 _ZN5spral5ssids28cu_multinode_solve_t_few_8x8IdLj4EEEvPdS2_S2_S2_P15node_solve_dataIT_Ei_param_4,
	.param .u32 _ZN5spral5ssids28cu_multinode_solve_t_few_8x8IdLj4EEEvPdS2_S2_S2_P15node_solve_dataIT_Ei_param_5
)
{
	.reg .pred 	%p<11>;
	.reg .b32 	%r<77>;
	.reg .b64 	%rd<44>;
	.reg .b64 	%fd<150>;
	// demoted variable
	.shared .align 8 .b8 _ZZN5spral5ssids28cu_multinode_solve_t_few_8x8IdLj4EEEvPdS2_S2_S2_P15node_solve_dataIT_EiE2ws[2048];
	ld.param.u64 	%rd6, [_ZN5spral5ssids28cu_multinode_solve_t_few_8x8IdLj4EEEvPdS2_S2_S2_P15node_solve_dataIT_Ei_param_0];
	ld.param.u64 	%rd7, [_ZN5spral5ssids28cu_multinode_solve_t_few_8x8IdLj4EEEvPdS2_S2_S2_P15node_solve_dataIT_Ei_param_1];
	ld.param.u64 	%rd4, [_ZN5spral5ssids28cu_multinode_solve_t_few_8x8IdLj4EEEvPdS2_S2_S2_P15node_solve_dataIT_Ei_param_2];
	ld.param.u64 	%rd5, [_ZN5spral5ssids28cu_multinode_solve_t_few_8x8IdLj4EEEvPdS2_S2_S2_P15node_solve_dataIT_Ei_param_3];
	ld.param.u64 	%rd8, [_ZN5spral5ssids28cu_multinode_solve_t_few_8x8IdLj4EEEvPdS2_S2_S2_P15node_solve_dataIT_Ei_param_4];
	ld.param.u32 	%r39, [_ZN5spral5ssids28cu_multinode_solve_t_few_8x8IdLj4EEEvPdS2_S2_S2_P15node_solve_dataIT_Ei_param_5];
	cvta.to.global.u64 	%rd1, %rd7;
	cvta.to.global.u64 	%rd2, %rd6;
	cvta.to.global.u64 	%rd9, %rd8;
	mov.u32 	%r40, %ctaid.x;
	mul.wide.u32 	%rd10, %r40, 88;
	add.s64 	%rd11, %rd9, %rd10;
	ld.global.v2.u32 	{%r1, %r2}, [%rd11+48];
	ld.global.u32 	%r3, [%rd11+64];
	ld.global.v2.u32 	{%r4, %r5}, [%rd11+72];
	ld.global.u32 	%r6, [%rd11+80];
	ld.global.v2.u32 	{%r7, %r8}, [%rd11+32];
	ld.global.v2.u32 	{%r9, %r10}, [%rd11+40];
	ld.global.u32 	%r41, [%rd11+60];
	mov.u32 	%r11, %tid.y;
	add.s32 	%r42, %r39, %r40;
	sub.s32 	%r43, %r42, %r41;
	shl.b32 	%r44, %r43, 3;
	add.s32 	%r12, %r44, %r11;
	setp.ge.s32 	%p1, %r12, %r2;
	mov.f64 	%fd146, 0d0000000000000000;
	mov.f64 	%fd147, 0d0000000000000000;
	mov.f64 	%fd148, 0d0000000000000000;
	mov.f64 	%fd149, 0d0000000000000000;
	@%p1 bra 	$L__BB36_8;
	mov.u32 	%r13, %tid.x;
	mov.u32 	%r45, %ctaid.y;
	shl.b32 	%r14, %r45, 3;
	add.s32 	%r73, %r14, %r13;
	setp.ge.s32 	%p2, %r73, %r1;
	@%p2 bra 	$L__BB36_8;
	mul.lo.s32 	%r16, %r12, %r7;
	add.s32 	%r46, %r73, 16;
	max.u32 	%r47, %r1, %r46;
	not.b32 	%r48, %r13;
	add.s32 	%r49, %r47, %r48;
	sub.s32 	%r17, %r49, %r14;
	and.b32  	%r50, %r17, 48;
	setp.eq.s32 	%p3, %r50, 48;
	mov.f64 	%fd146, 0d0000000000000000;
	mov.f64 	%fd147, %fd146;
	mov.f64 	%fd148, %fd146;
	mov.f64 	%fd149, %fd146;
	@%p3 bra 	$L__BB36_5;
	mul.wide.s32 	%rd12, %r8, 8;
	add.s64 	%rd3, %rd1, %rd12;
	add.s32 	%r51, %r4, %r13;
	add.s32 	%r71, %r51, %r14;
	add.s32 	%r52, %r13, %r16;
	add.s32 	%r53, %r52, %r14;
	add.s32 	%r70, %r53, %r3;
	shr.u32 	%r54, %r17, 4;
	add.s32 	%r55, %r54, 1;
	and.b32  	%r56, %r55, 3;
	neg.s32 	%r69, %r56;
	mov.f64 	%fd146, 0d0000000000000000;
	mul.wide.s32 	%rd15, %r8, 16;
	mul.wide.s32 	%rd18, %r8, 24;
$L__BB36_4:
	.pragma "nounroll";
	mul.wide.s32 	%rd13, %r71, 8;
	add.s64 	%rd14, %rd3, %rd13;
	add.s64 	%rd16, %rd1, %rd13;
	add.s64 	%rd17, %rd16, %rd15;
	add.s64 	%rd19, %rd16, %rd18;
	mul.wide.s32 	%rd20, %r70, 8;
	add.s64 	%rd21, %rd2, %rd20;
	ld.global.f64 	%fd33, [%rd21];
	ld.global.f64 	%fd34, [%rd16];
	fma.rn.f64 	%fd149, %fd33, %fd34, %fd149;
	ld.global.f64 	%fd35, [%rd14];
	fma.rn.f64 	%fd148, %fd33, %fd35, %fd148;
	ld.global.f64 	%fd36, [%rd17];
	fma.rn.f64 	%fd147, %fd33, %fd36, %fd147;
	ld.global.f64 	%fd37, [%rd19];
	fma.rn.f64 	%fd146, %fd33, %fd37, %fd146;
	add.s32 	%r73, %r73, 16;
	add.s32 	%r71, %r71, 16;
	add.s32 	%r70, %r70, 16;
	add.s32 	%r69, %r69, 1;
	setp.ne.s32 	%p4, %r69, 0;
	@%p4 bra 	$L__BB36_4;
$L__BB36_5:
	setp.lt.u32 	%p5, %r17, 48;
	@%p5 bra 	$L__BB36_8;
	add.s32 	%r75, %r4, %r73;
	add.s32 	%r57, %r73, %r16;
	add.s32 	%r74, %r57, %r3;
	mul.wide.s32 	%rd26, %r8, 8;
$L__BB36_7:
	mul.wide.s32 	%rd22, %r74, 8;
	add.s64 	%rd23, %rd2, %rd22;
	ld.global.f64 	%fd38, [%rd23];
	mul.wide.s32 	%rd24, %r75, 8;
	add.s64 	%rd25, %rd1, %rd24;
	ld.global.f64 	%fd39, [%rd25];
	fma.rn.f64 	%fd40, %fd38, %fd39, %fd149;
	add.s64 	%rd27, %rd25, %rd26;
	ld.global.f64 	%fd41, [%rd27];
	fma.rn.f64 	%fd42, %fd38, %fd41, %fd148;
	add.s64 	%rd28, %rd27, %rd26;
	ld.global.f64 	%fd43, [%rd28];
	fma.rn.f64 	%fd44, %fd38, %fd43, %fd147;
	add.s64 	%rd29, %rd28, %rd26;
	ld.global.f64 	%fd45, [%rd29];
	fma.rn.f64 	%fd46, %fd38, %fd45, %fd146;
	ld.global.f64 	%fd47, [%rd23+128];
	ld.global.f64 	%fd48, [%rd25+128];
	fma.rn.f64 	%fd49, %fd47, %fd48, %fd40;
	ld.global.f64 	%fd50, [%rd27+128];
	fma.rn.f64 	%fd51, %fd47, %fd50, %fd42;
	ld.global.f64 	%fd52, [%rd28+128];
	fma.rn.f64 	%fd53, %fd47, %fd52, %fd44;
	ld.global.f64 	%fd54, [%rd29+128];
	fma.rn.f64 	%fd55, %fd47, %fd54, %fd46;
	ld.global.f64 	%fd56, [%rd23+256];
	ld.global.f64 	%fd57, [%rd25+256];
	fma.rn.f64 	%fd58, %fd56, %fd57, %fd49;
	ld.global.f64 	%fd59, [%rd27+256];
	fma.rn.f64 	%fd60, %fd56, %fd59, %fd51;
	ld.global.f64 	%fd61, [%rd28+256];
	fma.rn.f64 	%fd62, %fd56, %fd61, %fd53;
	ld.global.f64 	%fd63, [%rd29+256];
	fma.rn.f64 	%fd64, %fd56, %fd63, %fd55;
	ld.global.f64 	%fd65, [%rd23+384];
	ld.global.f64 	%fd66, [%rd25+384];
	fma.rn.f64 	%fd149, %fd65, %fd66, %fd58;
	ld.global.f64 	%fd67, [%rd27+384];
	fma.rn.f64 	%fd148, %fd65, %fd67, %fd60;
	ld.global.f64 	%fd68, [%rd28+384];
	fma.rn.f64 	%fd147, %fd65, %fd68, %fd62;
	ld.global.f64 	%fd69, [%rd29+384];
	fma.rn.f64 	%fd146, %fd65, %fd69, %fd64;
	add.s32 	%r73, %r73, 64;
	add.s32 	%r75, %r75, 64;
	add.s32 	%r74, %r74, 64;
	setp.lt.s32 	%p6, %r73, %r1;
	@%p6 bra 	$L__BB36_7;
$L__BB36_8:
	setp.ge.s32 	%p7, %r12, %r2;
	mov.u32 	%r58, %tid.x;
	shl.b32 	%r38, %r11, 3;
	add.s32 	%r59, %r38, %r58;
	shl.b32 	%r60, %r59, 3;
	mov.u32 	%r61, _ZZN5spral5ssids28cu_multinode_solve_t_few_8x8IdLj4EEEvPdS2_S2_S2_P15node_solve_dataIT_EiE2ws;
	add.s32 	%r62, %r61, %r60;
	st.volatile.shared.f64 	[%r62], %fd149;
	st.volatile.shared.f64 	[%r62+512], %fd148;
	st.volatile.shared.f64 	[%r62+1024], %fd147;
	st.volatile.shared.f64 	[%r62+1536], %fd146;
	bar.sync 	0;
	setp.ne.s32 	%p8, %r58, 0;
	or.pred  	%p9, %p8, %p7;
	@%p9 bra 	$L__BB36_12;
	shl.b32 	%r63, %r38, 3;
	add.s32 	%r65, %r61, %r63;
	ld.volatile.shared.f64 	%fd70, [%r65];
	add.f64 	%fd71, %fd70, 0d0000000000000000;
	ld.volatile.shared.f64 	%fd72, [%r65+512];
	add.f64 	%fd73, %fd72, 0d0000000000000000;
	ld.volatile.shared.f64 	%fd74, [%r65+1024];
	add.f64 	%fd75, %fd74, 0d0000000000000000;
	ld.volatile.shared.f64 	%fd76, [%r65+1536];
	add.f64 	%fd77, %fd76, 0d0000000000000000;
	ld.volatile.shared.f64 	%fd78, [%r65+8];
	add.f64 	%fd79, %fd78, %fd71;
	ld.volatile.shared.f64 	%fd80, [%r65+520];
	add.f64 	%fd81, %fd80, %fd73;
	ld.volatile.shared.f64 	%fd82, [%r65+1032];
	add.f64 	%fd83, %fd82, %fd75;
	ld.volatile.shared.f64 	%fd84, [%r65+1544];
	add.f64 	%fd85, %fd84, %fd77;
	ld.volatile.shared.f64 	%fd86, [%r65+16];
	add.f64 	%fd87, %fd86, %fd79;
	ld.volatile.shared.f64 	%fd88, [%r65+528];
	add.f64 	%fd89, %fd88, %fd81;
	ld.volatile.shared.f64 	%fd90, [%r65+1040];
	add.f64 	%fd91, %fd90, %fd83;
	ld.volatile.shared.f64 	%fd92, [%r65+1552];
	add.f64 	%fd93, %fd92, %fd85;
	ld.volatile.shared.f64 	%fd94, [%r65+24];
	add.f64 	%fd95, %fd94, %fd87;
	ld.volatile.shared.f64 	%fd96, [%r65+536];
	add.f64 	%fd97, %fd96, %fd89;
	ld.volatile.shared.f64 	%fd98, [%r65+1048];
	add.f64 	%fd99, %fd98, %fd91;
	ld.volatile.shared.f64 	%fd100, [%r65+1560];
	add.f64 	%fd101, %fd100, %fd93;
	ld.volatile.shared.f64 	%fd102, [%r65+32];
	add.f64 	%fd103, %fd102, %fd95;
	ld.volatile.shared.f64 	%fd104, [%r65+544];
	add.f64 	%fd105, %fd104, %fd97;
	ld.volatile.shared.f64 	%fd106, [%r65+1056];
	add.f64 	%fd107, %fd106, %fd99;
	ld.volatile.shared.f64 	%fd108, [%r65+1568];
	add.f64 	%fd109, %fd108, %fd101;
	ld.volatile.shared.f64 	%fd110, [%r65+40];
	add.f64 	%fd111, %fd110, %fd103;
	ld.volatile.shared.f64 	%fd112, [%r65+552];
	add.f64 	%fd113, %fd112, %fd105;
	ld.volatile.shared.f64 	%fd114, [%r65+1064];
	add.f64 	%fd115, %fd114, %fd107;
	ld.volatile.shared.f64 	%fd116, [%r65+1576];
	add.f64 	%fd117, %fd116, %fd109;
	ld.volatile.shared.f64 	%fd118, [%r65+48];
	add.f64 	%fd119, %fd118, %fd111;
	ld.volatile.shared.f64 	%fd120, [%r65+560];
	add.f64 	%fd121, %fd120, %fd113;
	ld.volatile.shared.f64 	%fd122, [%r65+1072];
	add.f64 	%fd123, %fd122, %fd115;
	ld.volatile.shared.f64 	%fd124, [%r65+1584];
	add.f64 	%fd125, %fd124, %fd117;
	ld.volatile.shared.f64 	%fd126, [%r65+56];
	add.f64 	%fd25, %fd126, %fd119;
	ld.volatile.shared.f64 	%fd127, [%r65+568];
	add.f64 	%fd26, %fd127, %fd121;
	ld.volatile.shared.f64 	%fd128, [%r65+1080];
	add.f64 	%fd27, %fd128, %fd123;
	ld.volatile.shared.f64 	%fd129, [%r65+1592];
	add.f64 	%fd28, %fd129, %fd125;
	mov.u32 	%r66, %ctaid.y;
	setp.eq.s32 	%p10, %r66, 0;
	@%p10 bra 	$L__BB36_11;
	add.s32 	%r67, %r12, %r6;
	cvta.to.global.u64 	%rd30, %rd5;
	mul.wide.s32 	%rd31, %r67, 8;
	add.s64 	%rd32, %rd30, %rd31;
	st.global.f64 	[%rd32], %fd25;
	mul.wide.s32 	%rd33, %r10, 8;
	add.s64 	%rd34, %rd32, %rd33;
	st.global.f64 	[%rd34], %fd26;
	add.s64 	%rd35, %rd34, %rd33;
	st.global.f64 	[%rd35], %fd27;
	add.s64 	%rd36, %rd35, %rd33;
	st.global.f64 	[%rd36], %fd28;
	bra.uni 	$L__BB36_12;
$L__BB36_11:
	add.s32 	%r68, %r12, %r5;
	cvta.to.global.u64 	%rd37, %rd4;
	mul.wide.s32 	%rd38, %r68, 8;
	add.s64 	%rd39, %rd37, %rd38;
	st.global.f64 	[%rd39], %fd25;
	mul.wide.s32 	%rd40, %r9, 8;
	add.s64 	%rd41, %rd39, %rd40;
	st.global.f64 	[%rd41], %fd26;
	add.s64 	%rd42, %rd41, %rd40;
	st.global.f64 	[%rd42], %fd27;
	add.s64 	%rd43, %rd42, %rd40;
	st.global.f64 	[%rd43], %fd28;
$L__BB36_12:
	bar.sync 	0;
	ret;

}
	// .globl	_ZN5spral5ssids28cu_multinode_solve_t_few_8x8IdLj3EEEvPdS2_S2_S2_P15node_solve_dataIT_Ei
.visible .entry _ZN5spral5ssids28cu_multinode_solve_t_few_8x8IdLj3EEEvPdS2_S2_S2_P15node_solve_dataIT_Ei(
	.param .u64 .ptr .align 1 _ZN5spral5ssids28cu_multinode_solve_t_few_8x8IdLj3EEEvPdS2_S2_S2_P15node_solve_dataIT_Ei_param_0,
	.param .u64 .ptr .align 1 _ZN5spral5ssids28cu_multinode_solve_t_few_8x8IdLj3EEEvPdS2_S2_S2_P15node_solve_dataIT_Ei_param_1,
	.param .u64 .ptr .align 1 _ZN5spral5ssids28cu_multinode_solve_t_few_8x8IdLj3EEEvPdS2_S2_S2_P15node_solve_dataIT_Ei_param_2,
	.param .u64 .ptr .align 1 _ZN5spral5ssids28cu_multinode_solve_t_few_8x8IdLj3EEEvPdS2_S2_S2_P15node_solve_dataIT_Ei_param_3,
	.param .u64 .ptr .align 1 _ZN5spral5ssids28cu_multinode_solve_t_few_8x8IdLj3EEEvPdS2_S2_S2_P15node_solve_dataIT_Ei_param_4,
	.param .u32 _ZN5spral5ssids28cu_multinode_solve_t_few_8x8IdLj3EEEvPdS2_S2_S2_P15node_solve_dataIT_Ei_param_5
)
{
	.reg .pred 	%p<11>;
	.reg .b32 	%r<77>;
	.reg .b64 	%rd<39>;
	.reg .b64 	%fd<115>;
	// demoted variable
	.shared .align 8 .b8 _ZZN5spral5ssids28cu_multinode_solve_t_few_8x8IdLj3EEEvPdS2_S2_S2_P15node_solve_dataIT_EiE2ws[1536];
	ld.param.u64 	%rd5, [_ZN5spral5ssids28cu_multinode_solve_t_few_8x8IdLj3EEEvPdS2_S2_S2_P15node_solve_dataIT_Ei_param_0];
	ld.param.u64 	%rd6, [_ZN5spral5ssids28cu_multinode_solve_t_few_8x8IdLj3EEEvPdS2_S2_S2_P15node_solve_dataIT_Ei_param_1];
	ld.param.u64 	%rd4, [_ZN5spral5ssids28cu_multinode_solve_t_few_8x8IdLj3EEEvPdS2_S2_S2_P15node_solve_dataIT_Ei_param_3];
	ld.param.u64 	%rd7, [_ZN5spral5ssids28cu_multinode_solve_t_few_8x8IdLj3EEEvPdS2_S2_S2_P15node_solve_dataIT_Ei_param_4];
	ld.param.u32 	%r39, [_ZN5spral5ssids28cu_multinode_solve_t_few_8x8IdLj3EEEvPdS2_S2_S2_P15node_solve_dataIT_Ei_param_5];
	cvta.to.global.u64 	%rd1, %rd6;
	cvta.to.global.u64 	%rd2, %rd5;
	cvta.to.global.u64 	%rd8, %rd7;
	mov.u32 	%r40, %ctaid.x;
	mul.wide.u32 	%rd9, %r40, 88;
	add.s64 	%rd10, %rd8, %rd9;
	ld.global.v2.u32 	{%r1, %r2}, [%rd10+48];
	ld.global.u32 	%r3, [%rd10+64];
	ld.global.v2.u32 	{%r4, %r5}, [%rd10+72];
	ld.global.u32 	%r6, [%rd10+80];
	ld.global.v2.u32 	{%r7, %r8}, [%rd10+32];
	ld.global.v2.u32 	{%r9, %r10}, [%rd10+40];
	ld.global.u32 	%r41, [%rd10+60];
	mov.u32 	%r11, %tid.y;
	add.s32 	%r42, %r39, %r40;
	sub.s32 	%r43, %r42, %r41;
	shl.b32 	%r44, %r43, 3;
	add.s32 	%r12, %r44, %r11;
	setp.ge.s32 	%p1, %r12, %r2;
	mov.f64 	%fd112, 0d0000000000000000;
	mov.f64 	%fd113, 0d0000000000000000;
	mov.f64 	%fd114, 0d0000000000000000;
	@%p1 bra 	$L__BB37_8;
	mov.u32 	%r13, %tid.x;
	mov.u32 	%r45, %ctaid.y;
	shl.b32 	%r14, %r45, 3;
	add.s32 	%r73, %r14, %r13;
	setp.ge.s32 	%p2, %r73, %r1;
	@%p2 bra 	$L__BB37_8;
	mul.lo.s32 	%r16, %r12, %r7;
	add.s32 	%r46, %r73, 16;
	max.u32 	%r47, %r1, %r46;
	not.b32 	%r48, %r13;
	add.s32 	%r49, %r47, %r48;
	sub.s32 	%r17, %r49, %r14;
	and.b32  	%r50, %r17, 48;
	setp.eq.s32 	%p3, %r50, 48;
	mov.f64 	%fd112, 0d0000000000000000;
	mov.f64 	%fd113, %fd112;
	mov.f64 	%fd114, %fd112;
	@%p3 bra 	$L__BB37_5;
	add.s32 	%r51, %r4, %r13;
	add.s32 	%r71, %r51, %r14;
	add.s32 	%r52, %r13, %r16;
	add.s32 	%r53, %r52, %r14;
	add.s32 	%r70, %r53, %r3;
	shr.u32 	%r54, %r17, 4;
	add.s32 	%r55, %r54, 1;
	and.b32  	%r56, %r55, 3;
	neg.s32 	%r69, %r56;
	mov.f64 	%fd112, 0d0000000000000000;
	mul.wide.s32 	%rd12, %r8, 8;
	mul.wide.s32 	%rd15, %r8, 16;
$L__BB37_4:
	.pragma "nounroll";
	mul.wide.s32 	%rd11, %r71, 8;
	add.s64 	%rd13, %rd1, %rd11;
	add.s64 	%rd14, %rd13, %rd12;
	add.s64 	%rd16, %rd13, %rd15;
	mul.wide.s32 	%rd17, %r70, 8;
	add.s64 	%rd18, %rd2, %rd17;
	ld.global.f64 	%fd26, [%rd18];
	ld.global.f64 	%fd27, [%rd13];
	fma.rn.f64 	%fd114, %fd26, %fd27, %fd114;
	ld.global.f64 	%fd28, [%rd14];
	fma.rn.f64 	%fd113, %fd26, %fd28, %fd113;
	ld.global.f64 	%fd29, [%rd16];
	fma.rn.f64 	%fd112, %fd26, %fd29, %fd112;
	add.s32 	%r73, %r73, 16;
	add.s32 	%r71, %r71, 16;
	add.s32 	%r70, %r70, 16;
	add.s32 	%r69, %r69, 1;
	setp.ne.s32 	%p4, %r69, 0;
	@%p4 bra 	$L__BB37_4;
$L__BB37_5:
	setp.lt.u32 	%p5, %r17, 48;
	@%p5 bra 	$L__BB37_8;
	add.s32 	%r75, %r4, %r73;
	add.s32 	%r57, %r73, %r16;
	add.s32 	%r74, %r57, %r3;
	mul.wide.s32 	%rd23, %r8, 8;
$L__BB37_7:
	mul.wide.s32 	%rd19, %r74, 8;
	add.s64 	%rd20, %rd2, %rd19;
	ld.global.f64 	%fd30, [%rd20];
	mul.wide.s32 	%rd21, %r75, 8;
	add.s64 	%rd22, %rd1, %rd21;
	ld.global.f64 	%fd31, [%rd22];
	fma.rn.f64 	%fd32, %fd30, %fd31, %fd114;
	add.s64 	%rd24, %rd22, %rd23;
	ld.global.f64 	%fd33, [%rd24];
	fma.rn.f64 	%fd34, %fd30, %fd33, %fd113;
	add.s64 	%rd25, %rd24, %rd23;
	ld.global.f64 	%fd35, [%rd25];
	fma.rn.f64 	%fd36, %fd30, %fd35, %fd112;
	ld.global.f64 	%fd37, [%rd20+128];
	ld.global.f64 	%fd38, [%rd22+128];
	fma.rn.f64 	%fd39, %fd37, %fd38, %fd32;
	ld.global.f64 	%fd40, [%rd24+128];
	fma.rn.f64 	%fd41, %fd37, %fd40, %fd34;
	ld.global.f64 	%fd42, [%rd25+128];
	fma.rn.f64 	%fd43, %fd37, %fd42, %fd36;
	ld.global.f64 	%fd44, [%rd20+256];
	ld.global.f64 	%fd45, [%rd22+256];
	fma.rn.f64 	%fd46, %fd44, %fd45, %fd39;
	ld.global.f64 	%fd47, [%rd24+256];
	fma.rn.f64 	%fd48, %fd44, %fd47, %fd41;
	ld.global.f64 	%fd49, [%rd25+256];
	fma.rn.f64 	%fd50, %fd44, %fd49, %fd43;
	ld.global.f64 	%fd51, [%rd20+384];
	ld.global.f64 	%fd52, [%rd22+384];
	fma.rn.f64 	%fd114, %fd51, %fd52, %fd46;
	ld.global.f64 	%fd53, [%rd24+384];
	fma.rn.f64 	%fd113, %fd51, %fd53, %fd48;
	ld.global.f64 	%fd54, [%rd25+384];
	fma.rn.f64 	%fd112, %fd51, %fd54, %fd50;
	add.s32 	%r73, %r73, 64;
	add.s32 	%r75, %r75, 64;
	add.s32 	%r74, %r74, 64;
	setp.lt.s32 	%p6, %r73, %r1;
	@%p6 bra 	$L__BB37_7;
$L__BB37_8:
	setp.ge.s32 	%p7, %r12, %r2;
	mov.u32 	%r58, %tid.x;
	shl.b32 	%r38, %r11, 3;
	add.s32 	%r59, %r38, %r58;
	shl.b32 	%r60, %r59, 3;
	mov.u32 	%r61, _ZZN5spral5ssids28cu_multinode_solve_t_few_8x8IdLj3EEEvPdS2_S2_S2_P15node_solve_dataIT_EiE2ws;
	add.s32 	%r62, %r61, %r60;
	st.volatile.shared.f64 	[%r62], %fd114;
	st.volatile.shared.f64 	[%r62+512], %fd113;
	st.volatile.shared.f64 	[%r62+1024], %fd112;
	bar.sync 	0;
	setp.ne.s32 	%p8, %r58, 0;
	or.pred  	%p9, %p8, %p7;
	@%p9 bra 	$L__BB37_12;
	shl.b32 	%r63, %r38, 3;
	add.s32 	%r65, %r61, %r63;
	ld.volatile.shared.f64 	%fd55, [%r65];
	add.f64 	%fd56, %fd55, 0d0000000000000000;
	ld.volatile.shared.f64 	%fd57, [%r65+512];
	add.f64 	%fd58, %fd57, 0d0000000000000000;
	ld.volatile.shared.f64 	%fd59, [%r65+1024];
	add.f64 	%fd60, %fd59, 0d0000000000000000;
	ld.volatile.shared.f64 	%fd61, [%r65+8];
	add.f64 	%fd62, %fd61, %fd56;
	ld.volatile.shared.f64 	%fd63, [%r65+520];
	add.f64 	%fd64, %fd63, %fd58;
	ld.volatile.shared.f64 	%fd65, [%r65+1032];
	add.f64 	%fd66, %fd65, %fd60;
	ld.volatile.shared.f64 	%fd67, [%r65+16];
	add.f64 	%fd68, %fd67, %fd62;
	ld.volatile.shared.f64 	%fd69, [%r65+528];
	add.f64 	%fd70, %fd69, %fd64;
	ld.volatile.shared.f64 	%fd71, [%r65+1040];
	add.f64 	%fd72, %fd71, %fd66;
	ld.volatile.shared.f64 	%fd73, [%r65+24];
	add.f64 	%fd74, %fd73, %fd68;
	ld.volatile.shared.f64 	%fd75, [%r65+536];
	add.f64 	%fd76, %fd75, %fd70;
	ld.volatile.shared.f64 	%fd77, [%r65+1048];
	add.f64 	%fd78, %fd77, %fd72;
	ld.volatile.shared.f64 	%fd79, [%r65+32];
	add.f64 	%fd80, %fd79, %fd74;
	ld.volatile.shared.f64 	%fd81, [%r65+544];
	add.f64 	%fd82, %fd81, %fd76;
	ld.volatile.shared.f64 	%fd83, [%r65+1056];
	add.f64 	%fd84, %fd83, %fd78;
	ld.volatile.shared.f64 	%fd85, [%r65+40];
	add.f64 	%fd86, %fd85, %fd80;
	ld.volatile.shared.f64 	%fd87, [%r65+552];
	add.f64 	%fd88, %fd87, %fd82;
	ld.volatile.shared.f64 	%fd89, [%r65+1064];
	add.f64 	%fd90, %fd89, %fd84;
	ld.volatile.shared.f64 	%fd91, [%r65+48];
	add.f64 	%fd92, %fd91, %fd86;
	ld.volatile.shared.f64 	%fd93, [%r65+560];
	add.f64 	%fd94, %fd93, %fd88;
	ld.volatile.shared.f64 	%fd95, [%r65+1072];
	add.f64 	%fd96, %fd95, %fd90;
	ld.volatile.shared.f64 	%fd97, [%r65+56];
	add.f64 	%fd19, %fd97, %fd92;
	ld.volatile.shared.f64 	%fd98, [%r65+568];
	add.f64 	%fd20, %fd98, %fd94;
	ld.volatile.shared.f64 	%fd99, [%r65+1080];
	add.f64 	%fd21, %fd99, %fd96;
	mov.u32 	%r66, %ctaid.y;
	setp.eq.s32 	%p10, %r66, 0;
	@%p10 bra 	$L__BB37_11;
	add.s32 	%r67, %r12, %r6;
	cvta.to.global.u64 	%rd26, %rd4;
	mul.wide.s32 	%rd27, %r67, 8;
	add.s64 	%rd28, %rd26, %rd27;
	st.global.f64 	[%rd28], %fd19;
	mul.wide.s32 	%rd29, %r10, 8;
	add.s64 	%rd30, %rd28, %rd29;
	st.global.f64 	[%rd30], %fd20;
	add.s64 	%rd31, %rd30, %rd29;
	st.global.f64 	[%rd31], %fd21;
	bra.uni 	$L__BB37_12;
$L__BB37_11:
	ld.param.u64 	%rd38, [_ZN5spral5ssids28cu_multinode_solve_t_few_8x8IdLj3EEEvPdS2_S2_S2_P15node_solve_dataIT_Ei_param_2];
	add.s32 	%r68, %r12, %r5;
	cvta.to.global.u64 	%rd32, %rd38;
	mul.wide.s32 	%rd33, %r68, 8;
	add.s64 	%rd34, %rd32, %rd33;
	st.global.f64 	[%rd34], %fd19;
	mul.wide.s32 	%rd35, %r9, 8;
	add.s64 	%rd36, %rd34, %rd35;
	st.global.f64 	[%rd36], %fd20;
	add.s64 	%rd37, %rd36, %rd35;
	st.global.f64 	[%rd37], %fd21;
$L__BB37_12:
	bar.sync 	0;
	ret;

}
	// .globl	_ZN5spral5ssids28cu_multinode_solve_t_few_8x8IdLj2EEEvPdS2_S2_S2_P15node_solve_dataIT_Ei
.visible .entry _ZN5spral5ssids28cu_multinode_solve_t_few_8x8IdLj2EEEvPdS2_S2_S2_P15node_solve_dataIT_Ei(
	.param .u64 .ptr .align 1 _ZN5spral5ssids28cu_multinode_solve_t_few_8x8IdLj2EEEvPdS2_S2_S2_P15node_solve_dataIT_Ei_param_0,
	.param .u64 .ptr .align 1 _ZN5spral5ssids28cu_multinode_solve_t_few_8x8IdLj2EEEvPdS2_S2_S2_P15node_solve_dataIT_Ei_param_1,
	.param .u64 .ptr .align 1 _ZN5spral5ssids28cu_multinode_solve_t_few_8x8IdLj2EEEvPdS2_S2_S2_P15node_solve_dataIT_Ei_param_2,
	.param .u64 .ptr .align 1 _ZN5spral5ssids28cu_multinode_solve_t_few_8x8IdLj2EEEvPdS2_S2_S2_P15node_solve_dataIT_Ei_param_3,
	.param .u64 .ptr .align 1 _ZN5spral5ssids28cu_multinode_solve_t_few_8x8IdLj2EEEvPdS2_S2_S2_P15node_solve_dataIT_Ei_param_4,
	.param .u32 _ZN5spral5ssids28cu_multinode_solve_t_few_8x8IdLj2EEEvPdS2_S2_S2_P15node_solve_dataIT_Ei_param_5
)
{
	.reg .pred 	%p<11>;
	.reg .b32 	%r<77>;
	.reg .b64 	%rd<38>;
	.reg .b64 	%fd<80>;
	// demoted variable
	.shared .align 8 .b8 _ZZN5spral5ssids28cu_multinode_solve_t_few_8x8IdLj2EEEvPdS2_S2_S2_P15node_solve_dataIT_EiE2ws[1024];
	ld.param.u64 	%rd5, [_ZN5spral5ssids28cu_multinode_solve_t_few_8x8IdLj2EEEvPdS2_S2_S2_P15node_solve_dataIT_Ei_param_1];
	ld.param.u64 	%rd6, [_ZN5spral5ssids28cu_multinode_solve_t_few_8x8IdLj2EEEvPdS2_S2_S2_P15node_solve_dataIT_Ei_param_4];
	ld.param.u32 	%r39, [_ZN5spral5ssids28cu_multinode_solve_t_few_8x8IdLj2EEEvPdS2_S2_S2_P15node_solve_dataIT_Ei_param_5];
	cvta.to.global.u64 	%rd1, %rd5;
	cvta.to.global.u64 	%rd7, %rd6;
	mov.u32 	%r40, %ctaid.x;
	mul.wide.u32 	%rd8, %r40, 88;
	add.s64 	%rd9, %rd7, %rd8;
	ld.global.v2.u32 	{%r1, %r2}, [%rd9+48];
	ld.global.u32 	%r3, [%rd9+64];
	ld.global.v2.u32 	{%r4, %r5}, [%rd9+72];
	ld.global.u32 	%r6, [%rd9+80];
	ld.global.v2.u32 	{%r7, %r8}, [%rd9+32];
	ld.global.v2.u32 	{%r9, %r10}, [%rd9+40];
	ld.global.u32 	%r41, [%rd9+60];
	mov.u32 	%r11, %tid.y;
	add.s32 	%r42, %r39, %r40;
	sub.s32 	%r43, %r42, %r41;
	shl.b32 	%r44, %r43, 3;
	add.s32 	%r12, %r44, %r11;
	setp.ge.s32 	%p1, %r12, %r2;
	mov.f64 	%fd78, 0d0000000000000000;
	mov.f64 	%fd79, 0d0000000000000000;
	@%p1 bra 	$L__BB38_8;
	mov.u32 	%r13, %tid.x;
	mov.u32 	%r45, %ctaid.y;
	shl.b32 	%r14, %r45, 3;
	add.s32 	%r73, %r14, %r13;
	setp.ge.s32 	%p2, %r73, %r1;
	@%p2 bra 	$L__BB38_8;
	mul.lo.s32 	%r16, %r12, %r7;
	add.s32 	%r46, %r73, 16;
	max.u32 	%r47, %r1, %r46;
	not.b32 	%r48, %r13;
	add.s32 	%r49, %r47, %r48;
	sub.s32 	%r17, %r49, %r14;
	and.b32  	%r50, %r17, 48;
	setp.eq.s32 	%p3, %r50, 48;
	mov.f64 	%fd78, 0d0000000000000000;
	mov.f64 	%fd79, %fd78;
	@%p3 bra 	$L__BB38_5;
	add.s32 	%r51, %r4, %r13;
	add.s32 	%r71, %r51, %r14;
	add.s32 	%r52, %r13, %r16;
	add.s32 	%r53, %r52, %r14;
	add.s32 	%r70, %r53, %r3;
	shr.u32 	%r54, %r17, 4;
	add.s32 	%r55, %r54, 1;
	and.b32  	%r56, %r55, 3;
	neg.s32 	%r69, %r56;
	mov.f64 	%fd78, 0d0000000000000000;
	mul.wide.s32 	%rd11, %r8, 8;
$L__BB38_4:
	.pragma "nounroll";
	ld.param.u64 	%rd34, [_ZN5spral5ssids28cu_multinode_solve_t_few_8x8IdLj2EEEvPdS2_S2_S2_P15node_solve_dataIT_Ei_param_0];
	mul.wide.s32 	%rd10, %r71, 8;
	add.s64 	%rd12, %rd1, %rd10;
	add.s64 	%rd13, %rd12, %rd11;
	mul.wide.s32 	%rd14, %r70, 8;
	cvta.to.global.u64 	%rd15, %rd34;
	add.s64 	%rd16, %rd15, %rd14;
	ld.global.f64 	%fd19, [%rd16];
	ld.global.f64 	%fd20, [%rd12];
	fma.rn.f64 	%fd79, %fd19, %fd20, %fd79;
	ld.global.f64 	%fd21, [%rd13];
	fma.rn.f64 	%fd78, %fd19, %fd21, %fd78;
	add.s32 	%r73, %r73, 16;
	add.s32 	%r71, %r71, 16;
	add.s32 	%r70, %r70, 16;
	add.s32 	%r69, %r69, 1;
	setp.ne.s32 	%p4, %r69, 0;
	@%p4 bra 	$L__BB38_4;
$L__BB38_5:
	setp.lt.u32 	%p5, %r17, 48;
	@%p5 bra 	$L__BB38_8;
	add.s32 	%r75, %r4, %r73;
	add.s32 	%r57, %r73, %r16;
	add.s32 	%r74, %r57, %r3;
	mul.wide.s32 	%rd22, %r8, 8;
$L__BB38_7:
	ld.param.u64 	%rd35, [_ZN5spral5ssids28cu_multinode_solve_t_few_8x8IdLj2EEEvPdS2_S2_S2_P15node_solve_dataIT_Ei_param_0];
	cvta.to.global.u64 	%rd17, %rd35;
	mul.wide.s32 	%rd18, %r74, 8;
	add.s64 	%rd19, %rd17, %rd18;
	ld.global.f64 	%fd22, [%rd19];
	mul.wide.s32 	%rd20, %r75, 8;
	add.s64 	%rd21, %rd1, %rd20;
	ld.global.f64 	%fd23, [%rd21];
	fma.rn.f64 	%fd24, %fd22, %fd23, %fd79;
	add.s64 	%rd23, %rd21, %rd22;
	ld.global.f64 	%fd25, [%rd23];
	fma.rn.f64 	%fd26, %fd22, %fd25, %fd78;
	ld.global.f64 	%fd27, [%rd19+128];
	ld.global.f64 	%fd28, [%rd21+128];
	fma.rn.f64 	%fd29, %fd27, %fd28, %fd24;
	ld.global.f64 	%fd30, [%rd23+128];
	fma.rn.f64 	%fd31, %fd27, %fd30, %fd26;
	ld.global.f64 	%fd32, [%rd19+256];
	ld.global.f64 	%fd33, [%rd21+256];
	fma.rn.f64 	%fd34, %fd32, %fd33, %fd29;
	ld.global.f64 	%fd35, [%rd23+256];
	fma.rn.f64 	%fd36, %fd32, %fd35, %fd31;
	ld.global.f64 	%fd37, [%rd19+384];
	ld.global.f64 	%fd38, [%rd21+384];
	fma.rn.f64 	%fd79, %fd37, %fd38, %fd34;
	ld.global.f64 	%fd39, [%rd23+384];
	fma.rn.f64 	%fd78, %fd37, %fd39, %fd36;
	add.s32 	%r73, %r73, 64;
	add.s32 	%r75, %r75, 64;
	add.s32 	%r74, %r74, 64;
	setp.lt.s32 	%p6, %r73, %r1;
	@%p6 bra 	$L__BB38_7;
$L__BB38_8:
	setp.ge.s32 	%p7, %r12, %r2;
	mov.u32 	%r58, %tid.x;
	shl.b32 	%r38, %r11, 3;
	add.s32 	%r59, %r38, %r58;
	shl.b32 	%r60, %r59, 3;
	mov.u32 	%r61, _ZZN5spral5ssids28cu_multinode_solve_t_few_8x8IdLj2EEEvPdS2_S2_S2_P15node_solve_dataIT_EiE2ws;
	add.s32 	%r62, %r61, %r60;
	st.volatile.shared.f64 	[%r62], %fd79;
	st.volatile.shared.f64 	[%r62+512], %fd78;
	bar.sync 	0;
	setp.ne.s32 	%p8, %r58, 0;
	or.pred  	%p9, %p8, %p7;
	@%p9 bra 	$L__BB38_12;
	shl.b32 	%r63, %r38, 3;
	add.s32 	%r65, %r61, %r63;
	ld.volatile.shared.f64 	%fd40, [%r65];
	add.f64 	%fd41, %fd40, 0d0000000000000000;
	ld.volatile.shared.f64 	%fd42, [%r65+512];
	add.f64 	%fd43, %fd42, 0d0000000000000000;
	ld.volatile.shared.f64 	%fd44, [%r65+8];
	add.f64 	%fd45, %fd44, %fd41;
	ld.volatile.shared.f64 	%fd46, [%r65+520];
	add.f64 	%fd47, %fd46, %fd43;
	ld.volatile.shared.f64 	%fd48, [%r65+16];
	add.f64 	%fd49, %fd48, %fd45;
	ld.volatile.shared.f64 	%fd50, [%r65+528];
	add.f64 	%fd51, %fd50, %fd47;
	ld.volatile.shared.f64 	%fd52, [%r65+24];
	add.f64 	%fd53, %fd52, %fd49;
	ld.volatile.shared.f64 	%fd54, [%r65+536];
	add.f64 	%fd55, %fd54, %fd51;
	ld.volatile.shared.f64 	%fd56, [%r65+32];
	add.f64 	%fd57, %fd56, %fd53;
	ld.volatile.shared.f64 	%fd58, [%r65+544];
	add.f64 	%fd59, %fd58, %fd55;
	ld.volatile.shared.f64 	%fd60, [%r65+40];
	add.f64 	%fd61, %fd60, %fd57;
	ld.volatile.shared.f64 	%fd62, [%r65+552];
	add.f64 	%fd63, %fd62, %fd59;
	ld.volatile.shared.f64 	%fd64, [%r65+48];
	add.f64 	%fd65, %fd64, %fd61;
	ld.volatile.shared.f64 	%fd66, [%r65+560];
	add.f64 	%fd67, %fd66, %fd63;
	ld.volatile.shared.f64 	%fd68, [%r65+56];
	add.f64 	%fd13, %fd68, %fd65;
	ld.volatile.shared.f64 	%fd69, [%r65+568];
	add.f64 	%fd14, %fd69, %fd67;
	mov.u32 	%r66, %ctaid.y;
	setp.eq.s32 	%p10, %r66, 0;
	@%p10 bra 	$L__BB38_11;
	ld.param.u64 	%rd37, [_ZN5spral5ssids28cu_multinode_solve_t_few_8x8IdLj2EEEvPdS2_S2_S2_P15node_solve_dataIT_Ei_param_3];
	add.s32 	%r67, %r12, %r6;
	cvta.to.global.u64 	%rd24, %rd37;
	mul.wide.s32 	%rd25, %r67, 8;
	add.s64 	%rd26, %rd24, %rd25;
	st.global.f64 	[%rd26], %fd13;
	mul.wide.s32 	%rd27, %r10, 8;
	add.s64 	%rd28, %rd26, %rd27;
	st.global.f64 	[%rd28], %fd14;
	bra.uni 	$L__BB38_12;
$L__BB38_11:
	ld.param.u64 	%rd36, [_ZN5spral5ssids28cu_multinode_solve_t_few_8x8IdLj2EEEvPdS2_S2_S2_P15node_solve_dataIT_Ei_param_2];
	add.s32 	%r68, %r12, %r5;
	cvta.to.global.u64 	%rd29, %rd36;
	mul.wide.s32 	%rd30, %r68, 8;
	add.s64 	%rd31, %rd29, %rd30;
	st.global.f64 	[%rd31], %fd13;
	mul.wide.s32 	%rd32, %r9, 8;
	add.s64 	%rd33, %rd31, %rd32;
	st.global.f64 	[%rd33], %fd14;
$L__BB38_12:
	bar.sync 	0;
	ret;

}
	// .globl	_ZN5spral5ssids28cu_multinode_solve_t_one_8x8IdEEvPdS2_S2_S2_P15node_solve_dataIT_Ei
.visible .entry _ZN5spral5ssids28cu_multinode_solve_t_one_8x8IdEEvPdS2_S2_S2_P15node_solve_dataIT_Ei(
	.param .u64 .ptr .align 1 _ZN5spral5ssids28cu_multinode_solve_t_one_8x8IdEEvPdS2_S2_S2_P15node_solve_dataIT_Ei_param_0,
	.param .u64 .ptr .align 1 _ZN5spral5ssids28cu_multinode_solve_t_one_8x8IdEEvPdS2_S2_S2_P15node_solve_dataIT_Ei_param_1,
	.param .u64 .ptr .align 1 _ZN5spral5ssids28cu_multinode_solve_t_one_8x8IdEEvPdS2_S2_S2_P15node_solve_dataIT_Ei_param_2,
	.param .u64 .ptr .align 1 _ZN5spral5ssids28cu_multinode_solve_t_one_8x8IdEEvPdS2_S2_S2_P15node_solve_dataIT_Ei_param_3,
	.param .u64 .ptr .align 1 _ZN5spral5ssids28cu_multinode_solve_t_one_8x8IdEEvPdS2_S2_S2_P15node_solve_dataIT_Ei_param_4,
	.param .u32 _ZN5spral5ssids28cu_multinode_solve_t_one_8x8IdEEvPdS2_S2_S2_P15node_solve_dataIT_Ei_param_5
)
{
	.reg .pred 	%p<8>;
	.reg .b32 	%r<47>;
	.reg .b64 	%rd<22>;
	.reg .b64 	%fd<28>;
	// demoted variable
	.shared .align 8 .b8 _ZZN5spral5ssids28cu_multinode_solve_t_one_8x8IdEEvPdS2_S2_S2_P15node_solve_dataIT_EiE2ws[512];
	// demoted variable
	.shared .align 4 .u32 _ZZN5spral5ssids28cu_multinode_solve_t_one_8x8IdEEvPdS2_S2_S2_P15node_solve_dataIT_EiE1n;
	// demoted variable
	.shared .align 4 .u32 _ZZN5spral5ssids28cu_multinode_solve_t_one_8x8IdEEvPdS2_S2_S2_P15node_solve_dataIT_EiE1k;
	// demoted variable
	.shared .align 4 .u32 _ZZN5spral5ssids28cu_multinode_solve_t_one_8x8IdEEvPdS2_S2_S2_P15node_solve_dataIT_EiE3lda;
	// demoted variable
	.shared .align 4 .u32 _ZZN5spral5ssids28cu_multinode_solve_t_one_8x8IdEEvPdS2_S2_S2_P15node_solve_dataIT_EiE4offb;
	// demoted variable
	.shared .align 4 .u32 _ZZN5spral5ssids28cu_multinode_solve_t_one_8x8IdEEvPdS2_S2_S2_P15node_solve_dataIT_EiE5off_a;
	// demoted variable
	.shared .align 4 .u32 _ZZN5spral5ssids28cu_multinode_solve_t_one_8x8IdEEvPdS2_S2_S2_P15node_solve_dataIT_EiE5off_b;
	// demoted variable
	.shared .align 4 .u32 _ZZN5spral5ssids28cu_multinode_solve_t_one_8x8IdEEvPdS2_S2_S2_P15node_solve_dataIT_EiE5off_u;
	// demoted variable
	.shared .align 4 .u32 _ZZN5spral5ssids28cu_multinode_solve_t_one_8x8IdEEvPdS2_S2_S2_P15node_solve_dataIT_EiE5off_v;
	ld.param.u64 	%rd4, [_ZN5spral5ssids28cu_multinode_solve_t_one_8x8IdEEvPdS2_S2_S2_P15node_solve_dataIT_Ei_param_0];
	ld.param.u64 	%rd5, [_ZN5spral5ssids28cu_multinode_solve_t_one_8x8IdEEvPdS2_S2_S2_P15node_solve_dataIT_Ei_param_1];
	ld.param.u64 	%rd6, [_ZN5spral5ssids28cu_multinode_solve_t_one_8x8IdEEvPdS2_S2_S2_P15node_solve_dataIT_Ei_param_2];
	ld.param.u64 	%rd7, [_ZN5spral5ssids28cu_multinode_solve_t_one_8x8IdEEvPdS2_S2_S2_P15node_solve_dataIT_Ei_param_3];
	ld.param.u64 	%rd8, [_ZN5spral5ssids28cu_multinode_solve_t_one_8x8IdEEvPdS2_S2_S2_P15node_solve_dataIT_Ei_param_4];
	ld.param.u32 	%r9, [_ZN5spral5ssids28cu_multinode_solve_t_one_8x8IdEEvPdS2_S2_S2_P15node_solve_dataIT_Ei_param_5];
	cvta.to.global.u64 	%rd1, %rd8;
	mov.u32 	%r1, %ctaid.x;
	mov.u32 	%r2, %tid.x;
	mov.u32 	%r3, %tid.y;
	or.b32  	%r10, %r2, %r3;
	setp.ne.s32 	%p1, %r10, 0;
	@%p1 bra 	$L__BB39_2;
	mul.wide.u32 	%rd9, %r1, 88;
	add.s64 	%rd10, %rd1, %rd9;
	ld.global.v2.u32 	{%r11, %r12}, [%rd10+48];
	st.volatile.shared.u32 	[_ZZN5spral5ssids28cu_multinode_solve_t_one_8x8IdEEvPdS2_S2_S2_P15node_solve_dataIT_EiE1k], %r11;
	st.volatile.shared.u32 	[_ZZN5spral5ssids28cu_multinode_solve_t_one_8x8IdEEvPdS2_S2_S2_P15node_solve_dataIT_EiE1n], %r12;
	ld.global.u64 	%rd11, [%rd10+64];
	st.volatile.shared.u32 	[_ZZN5spral5ssids28cu_multinode_solve_t_one_8x8IdEEvPdS2_S2_S2_P15node_solve_dataIT_EiE5off_a], %rd11;
	ld.global.v2.u32 	{%r13, %r14}, [%rd10+72];
	st.volatile.shared.u32 	[_ZZN5spral5ssids28cu_multinode_solve_t_one_8x8IdEEvPdS2_S2_S2_P15node_solve_dataIT_EiE5off_b], %r13;
	st.volatile.shared.u32 	[_ZZN5spral5ssids28cu_multinode_solve_t_one_8x8IdEEvPdS2_S2_S2_P15node_solve_dataIT_EiE5off_u], %r14;
	ld.global.u32 	%r15, [%rd10+80];
	st.volatile.shared.u32 	[_ZZN5spral5ssids28cu_multinode_solve_t_one_8x8IdEEvPdS2_S2_S2_P15node_solve_dataIT_EiE5off_v], %r15;
	ld.global.u32 	%r16, [%rd10+32];
	st.volatile.shared.u32 	[_ZZN5spral5ssids28cu_multinode_solve_t_one_8x8IdEEvPdS2_S2_S2_P15node_solve_dataIT_EiE3lda], %r16;
	ld.global.u32 	%r17, [%rd10+60];
	st.volatile.shared.u32 	[_ZZN5spral5ssids28cu_multinode_solve_t_one_8x8IdEEvPdS2_S2_S2_P15node_solve_dataIT_EiE4offb], %r17;
$L__BB39_2:
	bar.sync 	0;
	add.s32 	%r18, %r9, %r1;
	ld.volatile.shared.u32 	%r19, [_ZZN5spral5ssids28cu_multinode_solve_t_one_8x8IdEEvPdS2_S2_S2_P15node_solve_dataIT_EiE4offb];
	sub.s32 	%r20, %r18, %r19;
	shl.b32 	%r21, %r20, 3;
	add.s32 	%r4, %r21, %r3;
	ld.volatile.shared.u32 	%r22, [_ZZN5spral5ssids28cu_multinode_solve_t_one_8x8IdEEvPdS2_S2_S2_P15node_solve_dataIT_EiE1n];
	setp.ge.s32 	%p2, %r4, %r22;
	mov.f64 	%fd27, 0d0000000000000000;
	@%p2 bra 	$L__BB39_6;
	mov.u32 	%r23, %ctaid.y;
	shl.b32 	%r24, %r23, 3;
	add.s32 	%r46, %r24, %r2;
	ld.volatile.shared.u32 	%r25, [_ZZN5spral5ssids28cu_multinode_solve_t_one_8x8IdEEvPdS2_S2_S2_P15node_solve_dataIT_EiE1k];
	setp.ge.s32 	%p3, %r46, %r25;
	@%p3 bra 	$L__BB39_6;
	cvta.to.global.u64 	%rd2, %rd4;
	cvta.to.global.u64 	%rd3, %rd5;
	mov.f64 	%fd27, 0d0000000000000000;
$L__BB39_5:
	ld.volatile.shared.u32 	%r26, [_ZZN5spral5ssids28cu_multinode_solve_t_one_8x8IdEEvPdS2_S2_S2_P15node_solve_dataIT_EiE5off_a];
	add.s32 	%r27, %r26, %r46;
	ld.volatile.shared.u32 	%r28, [_ZZN5spral5ssids28cu_multinode_solve_t_one_8x8IdEEvPdS2_S2_S2_P15node_solve_dataIT_EiE3lda];
	mad.lo.s32 	%r29, %r28, %r4, %r27;
	mul.wide.s32 	%rd12, %r29, 8;
	add.s64 	%rd13, %rd2, %rd12;
	ld.global.f64 	%fd8, [%rd13];
	ld.volatile.shared.u32 	%r30, [_ZZN5spral5ssids28cu_multinode_solve_t_one_8x8IdEEvPdS2_S2_S2_P15node_solve_dataIT_EiE5off_b];
	add.s32 	%r31, %r30, %r46;
	mul.wide.s32 	%rd14, %r31, 8;
	add.s64 	%rd15, %rd3, %rd14;
	ld.global.f64 	%fd9, [%rd15];
	fma.rn.f64 	%fd27, %fd8, %fd9, %fd27;
	add.s32 	%r46, %r46, 16;
	ld.volatile.shared.u32 	%r32, [_ZZN5spral5ssids28cu_multinode_solve_t_one_8x8IdEEvPdS2_S2_S2_P15node_solve_dataIT_EiE1k];
	setp.lt.s32 	%p4, %r46, %r32;
	@%p4 bra 	$L__BB39_5;
$L__BB39_6:
	shl.b32 	%r8, %r3, 3;
	add.s32 	%r33, %r8, %r2;
	shl.b32 	%r34, %r33, 3;
	mov.u32 	%r35, _ZZN5spral5ssids28cu_multinode_solve_t_one_8x8IdEEvPdS2_S2_S2_P15node_solve_dataIT_EiE2ws;
	add.s32 	%r36, %r35, %r34;
	st.volatile.shared.f64 	[%r36], %fd27;
	bar.sync 	0;
	setp.ne.s32 	%p5, %r2, 0;
	@%p5 bra 	$L__BB39_11;
	ld.volatile.shared.u32 	%r37, [_ZZN5spral5ssids28cu_multinode_solve_t_one_8x8IdEEvPdS2_S2_S2_P15node_solve_dataIT_EiE1n];
	setp.ge.s32 	%p6, %r4, %r37;
	@%p6 bra 	$L__BB39_11;
	shl.b32 	%r38, %r8, 3;
	add.s32 	%r40, %r35, %r38;
	ld.volatile.shared.f64 	%fd10, [%r40];
	add.f64 	%fd11, %fd10, 0d0000000000000000;
	ld.volatile.shared.f64 	%fd12, [%r40+8];
	add.f64 	%fd13, %fd11, %fd12;
	ld.volatile.shared.f64 	%fd14, [%r40+16];
	add.f64 	%fd15, %fd13, %fd14;
	ld.volatile.shared.f64 	%fd16, [%r40+24];
	add.f64 	%fd17, %fd15, %fd16;
	ld.volatile.shared.f64 	%fd18, [%r40+32];
	add.f64 	%fd19, %fd17, %fd18;
	ld.volatile.shared.f64 	%fd20, [%r40+40];
	add.f64 	%fd21, %fd19, %fd20;
	ld.volatile.shared.f64 	%fd22, [%r40+48];
	add.f64 	%fd23, %fd21, %fd22;
	ld.volatile.shared.f64 	%fd24, [%r40+56];
	add.f64 	%fd4, %fd23, %fd24;
	mov.u32 	%r41, %ctaid.y;
	setp.eq.s32 	%p7, %r41, 0;
	@%p7 bra 	$L__BB39_10;
	ld.volatile.shared.u32 	%r42, [_ZZN5spral5ssids28cu_multinode_solve_t_one_8x8IdEEvPdS2_S2_S2_P15node_solve_dataIT_EiE5off_v];
	add.s32 	%r43, %r42, %r4;
	cvta.to.global.u64 	%rd16, %rd7;
	mul.wide.s32 	%rd17, %r43, 8;
	add.s64 	%rd18, %rd16, %rd17;
	st.global.f64 	[%rd18], %fd4;
	bra.uni 	$L__BB39_11;
$L__BB39_10:
	ld.volatile.shared.u32 	%r44, [_ZZN5spral5ssids28cu_multinode_solve_t_one_8x8IdEEvPdS2_S2_S2_P15node_solve_dataIT_EiE5off_u];
	add.s32 	%r45, %r44, %r4;
	cvta.to.global.u64 	%rd19, %rd6;
	mul.wide.s32 	%rd20, %r45, 8;
	add.s64 	%rd21, %rd19, %rd20;
	st.global.f64 	[%rd21], %fd4;
$L__BB39_11:
	bar.sync 	0;
	ret;

}
	// .globl	_ZN5spral5ssids8cu_scaleIdEEviiPT_iS3_Pi
.visible .entry _ZN5spral5ssids8cu_scaleIdEEviiPT_iS3_Pi(
	.param .u32 _ZN5spral5ssids8cu_scaleIdEEviiPT_iS3_Pi_param_0,
	.param .u32 _ZN5spral5ssids8cu_scaleIdEEviiPT_iS3_Pi_param_1,
	.param .u64 .ptr .align 1 _ZN5spral5ssids8cu_scaleIdEEviiPT_iS3_Pi_param_2,
	.param .u32 _ZN5spral5ssids8cu_scaleIdEEviiPT_iS3_Pi_param_3,
	.param .u64 .ptr .align 1 _ZN5spral5ssids8cu_scaleIdEEviiPT_iS3_Pi_param_4,
	.param .u64 .ptr .align 1 _ZN5spral5ssids8cu_scaleIdEEviiPT_iS3_Pi_param_5
)
{
	.reg .pred 	%p<5>;
	.reg .b32 	%r<25>;
	.reg .b64 	%rd<13>;
	.reg .b64 	%fd<4>;

	ld.param.u32 	%r11, [_ZN5spral5ssids8cu_scaleIdEEviiPT_iS3_Pi_param_0];
	ld.param.u32 	%r12, [_ZN5spral5ssids8cu_scaleIdEEviiPT_iS3_Pi_param_1];
	ld.param.u64 	%rd4, [_ZN5spral5ssids8cu_scaleIdEEviiPT_iS3_Pi_param_2];
	ld.param.u32 	%r13, [_ZN5spral5ssids8cu_scaleIdEEviiPT_iS3_Pi_param_3];
	ld.param.u64 	%rd5, [_ZN5spral5ssids8cu_scaleIdEEviiPT_iS3_Pi_param_4];
	ld.param.u64 	%rd6, [_ZN5spral5ssids8cu_scaleIdEEviiPT_iS3_Pi_param_5];
	mov.u32 	%r14, %tid.y;
	mov.u32 	%r15, %ctaid.y;
	mov.u32 	%r1, %ntid.y;
	mad.lo.s32 	%r23, %r15, %r1, %r14;
	setp.ge.s32 	%p1, %r23, %r12;
	@%p1 bra 	$L__BB40_6;
	mov.u32 	%r16, %tid.x;
	mov.u32 	%r17, %ctaid.x;
	mov.u32 	%r18, %ntid.x;
	mad.lo.s32 	%r3, %r17, %r18, %r16;
	mov.u32 	%r19, %nctaid.x;
	mul.lo.s32 	%r4, %r18, %r19;
	mov.u32 	%r20, %nctaid.y;
	mul.lo.s32 	%r5, %r1, %r20;
	cvta.to.global.u64 	%rd1, %rd5;
	cvta.to.global.u64 	%rd2, %rd6;
	cvta.to.global.u64 	%rd3, %rd4;
$L__BB40_2:
	setp.ge.s32 	%p2, %r3, %r11;
	@%p2 bra 	$L__BB40_5;
	mad.lo.s32 	%r7, %r23, %r13, -1;
	mov.u32 	%r24, %r3;
$L__BB40_4:
	mul.wide.s32 	%rd7, %r24, 8;
	add.s64 	%rd8, %rd1, %rd7;
	ld.global.f64 	%fd1, [%rd8];
	mul.wide.s32 	%rd9, %r24, 4;
	add.s64 	%rd10, %rd2, %rd9;
	ld.global.u32 	%r21, [%rd10];
	add.s32 	%r22, %r7, %r21;
	mul.wide.s32 	%rd11, %r22, 8;
	add.s64 	%rd12, %rd3, %rd11;
	ld.global.f64 	%fd2, [%rd12];
	mul.f64 	%fd3, %fd1, %fd2;
	st.global.f64 	[%rd12], %fd3;
	add.s32 	%r24, %r24, %r4;
	setp.lt.s32 	%p3, %r24, %r11;
	@%p3 bra 	$L__BB40_4;
$L__BB40_5:
	add.s32 	%r23, %r23, %r5;
	setp.lt.s32 	%p4, %r23, %r12;
	@%p4 bra 	$L__BB40_2;
$L__BB40_6:
	ret;

}
	// .globl	_ZN5spral5ssids10cu_scatterIdEEviiPT_iS3_iPKi
.visible .entry _ZN5spral5ssids10cu_scatterIdEEviiPT_iS3_iPKi(
	.param .u32 _ZN5spral5ssids10cu_scatterIdEEviiPT_iS3_iPKi_param_0,
	.param .u32 _ZN5spral5ssids10cu_scatterIdEEviiPT_iS3_iPKi_param_1,
	.param .u64 .ptr .align 1 _ZN5spral5ssids10cu_scatterIdEEviiPT_iS3_iPKi_param_2,
	.param .u32 _ZN5spral5ssids10cu_scatterIdEEviiPT_iS3_iPKi_param_3,
	.param .u64 .ptr .align 1 _ZN5spral5ssids10cu_scatterIdEEviiPT_iS3_iPKi_param_4,
	.param .u32 _ZN5spral5ssids10cu_scatterIdEEviiPT_iS3_iPKi_param_5,
	.param .u64 .ptr .align 1 _ZN5spral5ssids10cu_scatterIdEEviiPT_iS3_iPKi_param_6
)
{
	.reg .pred 	%p<5>;
	.reg .b32 	%r<25>;
	.reg .b64 	%rd<16>;
	.reg .b64 	%fd<2>;

	ld.param.u32 	%r10, [_ZN5spral5ssids10cu_scatterIdEEviiPT_iS3_iPKi_param_0];
	ld.param.u32 	%r11, [_ZN5spral5ssids10cu_scatterIdEEviiPT_iS3_iPKi_param_1];
	ld.param.u64 	%rd5, [_ZN5spral5ssids10cu_scatterIdEEviiPT_iS3_iPKi_param_2];
	ld.param.u32 	%r12, [_ZN5spral5ssids10cu_scatterIdEEviiPT_iS3_iPKi_param_3];
	ld.param.u64 	%rd6, [_ZN5spral5ssids10cu_scatterIdEEviiPT_iS3_iPKi_param_4];
	ld.param.u32 	%r13, [_ZN5spral5ssids10cu_scatterIdEEviiPT_iS3_iPKi_param_5];
	ld.param.u64 	%rd7, [_ZN5spral5ssids10cu_scatterIdEEviiPT_iS3_iPKi_param_6];
	mov.u32 	%r14, %tid.x;
	mov.u32 	%r15, %ctaid.x;
	mov.u32 	%r1, %ntid.x;
	mad.lo.s32 	%r23, %r15, %r1, %r14;
	setp.ge.s32 	%p1, %r23, %r10;
	@%p1 bra 	$L__BB41_6;
	mov.u32 	%r16, %tid.y;
	mov.u32 	%r17, %ctaid.y;
	mov.u32 	%r18, %ntid.y;
	mad.lo.s32 	%r3, %r17, %r18, %r16;
	mov.u32 	%r19, %nctaid.y;
	mul.lo.s32 	%r4, %r19, %r18;
	mov.u32 	%r20, %nctaid.x;
	mul.lo.s32 	%r5, %r20, %r1;
	cvta.to.global.u64 	%rd1, %rd7;
	cvta.to.global.u64 	%rd2, %rd5;
	cvta.to.global.u64 	%rd3, %rd6;
$L__BB41_2:
	setp.ge.s32 	%p2, %r3, %r11;
	@%p2 bra 	$L__BB41_5;
	mul.wide.s32 	%rd8, %r23, 4;
	add.s64 	%rd9, %rd1, %rd8;
	ld.global.s32 	%rd4, [%rd9];
	mov.u32 	%r24, %r3;
$L__BB41_4:
	mad.lo.s32 	%r21, %r24, %r12, %r23;
	mul.wide.s32 	%rd10, %r21, 8;
	add.s64 	%rd11, %rd2, %rd10;
	ld.global.f64 	%fd1, [%rd11];
	mul.lo.s32 	%r22, %r24, %r13;
	cvt.s64.s32 	%rd12, %r22;
	add.s64 	%rd13, %rd4, %rd12;
	shl.b64 	%rd14, %rd13, 3;
	add.s64 	%rd15, %rd3, %rd14;
	st.global.f64 	[%rd15+-8], %fd1;
	add.s32 	%r24, %r24, %r4;
	setp.lt.s32 	%p3, %r24, %r11;
	@%p3 bra 	$L__BB41_4;
$L__BB41_5:
	add.s32 	%r23, %r23, %r5;
	setp.lt.s32 	%p4, %r23, %r10;
	@%p4 bra 	$L__BB41_2;
$L__BB41_6:
	ret;

}
	// .globl	_ZN5spral5ssids14cu_scatter_sumIdEEviiPT_iS3_iS3_iPKi
.visible .entry _ZN5spral5ssids14cu_scatter_sumIdEEviiPT_iS3_iS3_iPKi(
	.param .u32 _ZN5spral5ssids14cu_scatter_sumIdEEviiPT_iS3_iS3_iPKi_param_0,
	.param .u32 _ZN5spral5ssids14cu_scatter_sumIdEEviiPT_iS3_iS3_iPKi_param_1,
	.param .u64 .ptr .align 1 _ZN5spral5ssids14cu_scatter_sumIdEEviiPT_iS3_iS3_iPKi_param_2,
	.param .u32 _ZN5spral5ssids14cu_scatter_sumIdEEviiPT_iS3_iS3_iPKi_param_3,
	.param .u64 .ptr .align 1 _ZN5spral5ssids14cu_scatter_sumIdEEviiPT_iS3_iS3_iPKi_param_4,
	.param .u32 _ZN5spral5ssids14cu_scatter_sumIdEEviiPT_iS3_iS3_iPKi_param_5,
	.param .u64 .ptr .align 1 _ZN5spral5ssids14cu_scatter_sumIdEEviiPT_iS3_iS3_iPKi_param_6,
	.param .u32 _ZN5spral5ssids14cu_scatter_sumIdEEviiPT_iS3_iS3_iPKi_param_7,
	.param .u64 .ptr .align 1 _ZN5spral5ssids14cu_scatter_sumIdEEviiPT_iS3_iS3_iPKi_param_8
)
{
	.reg .pred 	%p<5>;
	.reg .b32 	%r<27>;
	.reg .b64 	%rd<20>;
	.reg .b64 	%fd<4>;

	ld.param.u32 	%r10, [_ZN5spral5ssids14cu_scatter_sumIdEEviiPT_iS3_iS3_iPKi_param_0];
	ld.param.u32 	%r11, [_ZN5spral5ssids14cu_scatter_sumIdEEviiPT_iS3_iS3_iPKi_param_1];
	ld.param.u64 	%rd6, [_ZN5spral5ssids14cu_scatter_sumIdEEviiPT_iS3_iS3_iPKi_param_2];
	ld.param.u32 	%r12, [_ZN5spral5ssids14cu_scatter_sumIdEEviiPT_iS3_iS3_iPKi_param_3];
	ld.param.u64 	%rd7, [_ZN5spral5ssids14cu_scatter_sumIdEEviiPT_iS3_iS3_iPKi_param_4];
	ld.param.u32 	%r13, [_ZN5spral5ssids14cu_scatter_sumIdEEviiPT_iS3_iS3_iPKi_param_5];
	ld.param.u64 	%rd8, [_ZN5spral5ssids14cu_scatter_sumIdEEviiPT_iS3_iS3_iPKi_param_6];
	ld.param.u32 	%r14, [_ZN5spral5ssids14cu_scatter_sumIdEEviiPT_iS3_iS3_iPKi_param_7];
	ld.param.u64 	%rd9, [_ZN5spral5ssids14cu_scatter_sumIdEEviiPT_iS3_iS3_iPKi_param_8];
	mov.u32 	%r15, %tid.x;
	mov.u32 	%r16, %ctaid.x;
	mov.u32 	%r1, %ntid.x;
	mad.lo.s32 	%r25, %r16, %r1, %r15;
	setp.ge.s32 	%p1, %r25, %r10;
	@%p1 bra 	$L__BB42_6;
	mov.u32 	%r17, %tid.y;
	mov.u32 	%r18, %ctaid.y;
	mov.u32 	%r19, %ntid.y;
	mad.lo.s32 	%r3, %r18, %r19, %r17;
	mov.u32 	%r20, %nctaid.y;
	mul.lo.s32 	%r4, %r20, %r19;
	mov.u32 	%r21, %nctaid.x;
	mul.lo.s32 	%r5, %r21, %r1;
	cvta.to.global.u64 	%rd1, %rd9;
	cvta.to.global.u64 	%rd2, %rd6;
	cvta.to.global.u64 	%rd3, %rd7;
	cvta.to.global.u64 	%rd4, %rd8;
$L__BB42_2:
	setp.ge.s32 	%p2, %r3, %r11;
	@%p2 bra 	$L__BB42_5;
	mul.wide.s32 	%rd10, %r25, 4;
	add.s64 	%rd11, %rd1, %rd10;
	ld.global.s32 	%rd5, [%rd11];
	mov.u32 	%r26, %r3;
$L__BB42_4:
	mad.lo.s32 	%r22, %r26, %r12, %r25;
	mul.wide.s32 	%rd12, %r22, 8;
	add.s64 	%rd13, %rd2, %rd12;
	ld.global.f64 	%fd1, [%rd13];
	mad.lo.s32 	%r23, %r26, %r13, %r25;
	mul.wide.s32 	%rd14, %r23, 8;
	add.s64 	%rd15, %rd3, %rd14;
	ld.global.f64 	%fd2, [%rd15];
	add.f64 	%fd3, %fd1, %fd2;
	mul.lo.s32 	%r24, %r26, %r14;
	cvt.s64.s32 	%rd16, %r24;
	add.s64 	%rd17, %rd5, %rd16;
	shl.b64 	%rd18, %rd17, 3;
	add.s64 	%rd19, %rd4, %rd18;
	st.global.f64 	[%rd19+-8], %fd3;
	add.s32 	%r26, %r26, %r4;
	setp.lt.s32 	%p3, %r26, %r11;
	@%p3 bra 	$L__BB42_4;
$L__BB42_5:
	add.s32 	%r25, %r25, %r5;
	setp.lt.s32 	%p4, %r25, %r10;
	@%p4 bra 	$L__BB42_2;
$L__BB42_6:
	ret;

}


// ===== COMPILED SASS (sm_100) =====

	.target	sm_100

	.elftype	@"ET_EXEC"


//--------------------- .note.nv.tkinfo           --------------------------
	.section	.note.nv.tkinfo,"",@"SHT_NOTE"
	.sectionflags	@"SHF_NOTE_NV_TKINFO"
	.tkinfo
        /*0018*/ 	.word	0x00000002
        /*0030*/ 	.string	""
        /*0030*/ 	.string	"ptxas"
        /*0030*/ 	.string	"Cuda compilation tools, release 13.0, V13.0.88"
        /*0030*/ 	.string	"Build cuda_13.0.r13.0/compiler.36424714_0"
        /*0030*/ 	.string	"-arch sm_100 -m 64 "



//--------------------- .note.nv.cuinfo           --------------------------
	.section	.note.nv.cuinfo,"",@"SHT_NOTE"
	.sectionflags	@"SHF_NOTE_NV_CUINFO"
        /*0018*/ 	.short	0x0002
        /*001a*/ 	.short	0x0064
        /*001c*/ 	.short	0x0082
	.zero		2


//--------------------- .nv.info                  --------------------------
	.section	.nv.info,"",@"SHT_CUDA_INFO"
	.align	4


	//----- nvinfo : EIATTR_REGCOUNT
	.align		4
        /*0000*/ 	.byte	0x04, 0x2f
        /*0002*/ 	.short	(.L_1 - .L_0)
	.align		4
.L_0:
        /*0004*/ 	.word	index@(_ZN5spral5ssids16cu_init_presolveIdEEvP9node_dataIT_E)
        /*0008*/ 	.word	0x0000000e


	//----- nvinfo : EIATTR_FRAME_SIZE
	.align		4
.L_1:
        /*000c*/ 	.byte	0x04, 0x11
        /*000e*/ 	.short	(.L_3 - .L_2)
	.align		4
.L_2:
        /*0010*/ 	.word	index@(_ZN5spral5ssids16cu_init_presolveIdEEvP9node_dataIT_E)
        /*0014*/ 	.word	0x00000000


	//----- nvinfo : EIATTR_REGCOUNT
	.align		4
.L_3:
        /*0018*/ 	.byte	0x04, 0x2f
        /*001a*/ 	.short	(.L_5 - .L_4)
	.align		4
.L_4:
        /*001c*/ 	.word	index@(_ZN5spral5ssids16cu_tile_presolveIdLb1EEEviP18tile_presolve_dataIT_E)
        /*0020*/ 	.word	0x00000020


	//----- nvinfo : EIATTR_FRAME_SIZE
	.align		4
.L_5:
        /*0024*/ 	.byte	0x04, 0x11
        /*0026*/ 	.short	(.L_7 - .L_6)
	.align		4
.L_6:
        /*0028*/ 	.word	index@($__internal_0_$__cuda_sm20_div_rn_f64_full)
        /*002c*/ 	.word	0x00000000


	//----- nvinfo : EIATTR_FRAME_SIZE
	.align		4
.L_7:
        /*0030*/ 	.byte	0x04, 0x11
        /*0032*/ 	.short	(.L_9 - .L_8)
	.align		4
.L_8:
        /*0034*/ 	.word	index@(_ZN5spral5ssids16cu_tile_presolveIdLb1EEEviP18tile_presolve_dataIT_E)
        /*0038*/ 	.word	0x00000000


	//----- nvinfo : EIATTR_REGCOUNT
	.align		4
.L_9:
        /*003c*/ 	.byte	0x04, 0x2f
        /*003e*/ 	.short	(.L_11 - .L_10)
	.align		4
.L_10:
        /*0040*/ 	.word	index@(_ZN5spral5ssids16cu_tile_presolveIdLb0EEEviP18tile_presolve_dataIT_E)
        /*0044*/ 	.word	0x00000017


	//----- nvinfo : EIATTR_FRAME_SIZE
	.align		4
.L_11:
        /*0048*/ 	.byte	0x04, 0x11
        /*004a*/ 	.short	(.L_13 - .L_12)
	.align		4
.L_12:
        /*004c*/ 	.word	index@(_ZN5spral5ssids16cu_tile_presolveIdLb0EEEviP18tile_presolve_dataIT_E)
        /*0050*/ 	.word	0x00000000


	//----- nvinfo : EIATTR_REGCOUNT
	.align		4
.L_13:
        /*0054*/ 	.byte	0x04, 0x2f
        /*0056*/ 	.short	(.L_15 - .L_14)
	.align		4
.L_14:
        /*0058*/ 	.word	index@(_ZN5spral5ssids14cu_multi_l_invIdEEvPNS0_10l_inv_dataIT_EEii)
        /*005c*/ 	.word	0x00000034


	//----- nvinfo : EIATTR_FRAME_SIZE
	.align		4
.L_15:
        /*0060*/ 	.byte	0x04, 0x11
        /*0062*/ 	.short	(.L_17 - .L_16)
	.align		4
.L_16:
        /*0064*/ 	.word	index@(_ZN5spral5ssids14cu_multi_l_invIdEEvPNS0_10l_inv_dataIT_EEii)
        /*0068*/ 	.word	0x00000000


	//----- nvinfo : EIATTR_REGCOUNT
	.align		4
.L_17:
        /*006c*/ 	.byte	0x04, 0x2f
        /*006e*/ 	.short	(.L_19 - .L_18)
	.align		4
.L_18:
        /*0070*/ 	.word	index@(_ZN5spral5ssids19cu_multi_l_inv_copyIdEEvPNS0_10l_inv_dataIT_EEi)
        /*0074*/ 	.word	0x00000016


	//----- nvinfo : EIATTR_FRAME_SIZE
	.align		4
.L_19:
        /*0078*/ 	.byte	0x04, 0x11
        /*007a*/ 	.short	(.L_21 - .L_20)
	.align		4
.L_20:
        /*007c*/ 	.word	index@(_ZN5spral5ssids19cu_multi_l_inv_copyIdEEvPNS0_10l_inv_dataIT_EEi)
        /*0080*/ 	.word	0x00000000


	//----- nvinfo : EIATTR_REGCOUNT
	.align		4
.L_21:
        /*0084*/ 	.byte	0x04, 0x2f
        /*0086*/ 	.short	(.L_23 - .L_22)
	.align		4
.L_22:
        /*0088*/ 	.word	index@(_ZN5spral5ssids9cu_gatherIdEEviiPT_iS3_iPi)
        /*008c*/ 	.word	0x00000014


	//----- nvinfo : EIATTR_FRAME_SIZE
	.align		4
.L_23:
        /*0090*/ 	.byte	0x04, 0x11
        /*0092*/ 	.short	(.L_25 - .L_24)
	.align		4
.L_24:
        /*0094*/ 	.word	index@(_ZN5spral5ssids9cu_gatherIdEEviiPT_iS3_iPi)
        /*0098*/ 	.word	0x00000000


	//----- nvinfo : EIATTR_REGCOUNT
	.align		4
.L_25:
        /*009c*/ 	.byte	0x04, 0x2f
        /*009e*/ 	.short	(.L_27 - .L_26)
	.align		4
.L_26:
        /*00a0*/ 	.word	index@(_ZN5spral5ssids14cu_gather_diagIdEEviPT_S3_Pl)
        /*00a4*/ 	.word	0x00000014


	//----- nvinfo : EIATTR_FRAME_SIZE
	.align		4
.L_27:
        /*00a8*/ 	.byte	0x04, 0x11
        /*00aa*/ 	.short	(.L_29 - .L_28)
	.align		4
.L_28:
        /*00ac*/ 	.word	index@(_ZN5spral5ssids14cu_gather_diagIdEEviPT_S3_Pl)
        /*00b0*/ 	.word	0x00000000


	//----- nvinfo : EIATTR_REGCOUNT
	.align		4
.L_29:
        /*00b4*/ 	.byte	0x04, 0x2f
        /*00b6*/ 	.short	(.L_31 - .L_30)
	.align		4
.L_30:
        /*00b8*/ 	.word	index@(_ZN5spral5ssids12cu_gather_dxIdEEviiPT_S3_iS3_iPKiS5_)
        /*00bc*/ 	.word	0x00000020


	//----- nvinfo : EIATTR_FRAME_SIZE
	.align		4
.L_31:
        /*00c0*/ 	.byte	0x04, 0x11
        /*00c2*/ 	.short	(.L_33 - .L_32)
	.align		4
.L_32:
        /*00c4*/ 	.word	index@(_ZN5spral5ssids12cu_gather_dxIdEEviiPT_S3_iS3_iPKiS5_)
        /*00c8*/ 	.word	0x00000000


	//----- nvinfo : EIATTR_REGCOUNT
	.align		4
.L_33:
        /*00cc*/ 	.byte	0x04, 0x2f
        /*00ce*/ 	.short	(.L_35 - .L_34)
	.align		4
.L_34:
        /*00d0*/ 	.word	index@(_ZN5spral5ssids10cu_apply_dIdEEviiPT_S3_iS3_iPKi)
        /*00d4*/ 	.word	0x00000020


	//----- nvinfo : EIATTR_FRAME_SIZE
	.align		4
.L_35:
        /*00d8*/ 	.byte	0x04, 0x11
        /*00da*/ 	.short	(.L_37 - .L_36)
	.align		4
.L_36:
        /*00dc*/ 	.word	index@(_ZN5spral5ssids10cu_apply_dIdEEviiPT_S3_iS3_iPKi)
        /*00e0*/ 	.word	0x00000000


	//----- nvinfo : EIATTR_REGCOUNT
	.align		4
.L_37:
        /*00e4*/ 	.byte	0x04, 0x2f
        /*00e6*/ 	.short	(.L_39 - .L_38)
	.align		4
.L_38:
        /*00e8*/ 	.word	index@(_ZN5spral5ssids20cu_multinode_dgemm_nIdEEvP15node_solve_dataIT_ES3_i)
        /*00ec*/ 	.word	0x00000035


	//----- nvinfo : EIATTR_FRAME_SIZE
	.align		4
.L_39:
        /*00f0*/ 	.byte	0x04, 0x11
        /*00f2*/ 	.short	(.L_41 - .L_40)
	.align		4
.L_40:
        /*00f4*/ 	.word	index@(_ZN5spral5ssids20cu_multinode_dgemm_nIdEEvP15node_solve_dataIT_ES3_i)
        /*00f8*/ 	.word	0x00000000


	//----- nvinfo : EIATTR_REGCOUNT
	.align		4
.L_41:
        /*00fc*/ 	.byte	0x04, 0x2f
        /*00fe*/ 	.short	(.L_43 - .L_42)
	.align		4
.L_42:
        /*0100*/ 	.word	index@(_ZN5spral5ssids25cu_multinode_solve_n_16x2IdEEviPdS2_S2_S2_P15node_solve_dataIT_Ei)
        /*0104*/ 	.word	0x00000034


	//----- nvinfo : EIATTR_FRAME_SIZE
	.align		4
.L_43:
        /*0108*/ 	.byte	0x04, 0x11
        /*010a*/ 	.short	(.L_45 - .L_44)
	.align		4
.L_44:
        /*010c*/ 	.word	index@(_ZN5spral5ssids25cu_multinode_solve_n_16x2IdEEviPdS2_S2_S2_P15node_solve_dataIT_Ei)
        /*0110*/ 	.word	0x00000000


	//----- nvinfo : EIATTR_REGCOUNT
	.align		4
.L_45:
        /*0114*/ 	.byte	0x04, 0x2f
        /*0116*/ 	.short	(.L_47 - .L_46)
	.align		4
.L_46:
        /*0118*/ 	.word	index@(_ZN5spral5ssids27cu_multinode_solve_n_few_64IdLj14EEEvPdS2_S2_S2_P15node_solve_dataIT_Ei)
        /*011c*/ 	.word	0x00000030


	//----- nvinfo : EIATTR_FRAME_SIZE
	.align		4
.L_47:
        /*0120*/ 	.byte	0x04, 0x11
        /*0122*/ 	.short	(.L_49 - .L_48)
	.align		4
.L_48:
        /*0124*/ 	.word	index@(_ZN5spral5ssids27cu_multinode_solve_n_few_64IdLj14EEEvPdS2_S2_S2_P15node_solve_dataIT_Ei)
        /*0128*/ 	.word	0x00000000


	//----- nvinfo : EIATTR_REGCOUNT
	.align		4
.L_49:
        /*012c*/ 	.byte	0x04, 0x2f
        /*012e*/ 	.short	(.L_51 - .L_50)
	.align		4
.L_50:
        /*0130*/ 	.word	index@(_ZN5spral5ssids27cu_multinode_solve_n_few_64IdLj13EEEvPdS2_S2_S2_P15node_solve_dataIT_Ei)
        /*0134*/ 	.word	0x00000030


	//----- nvinfo : EIATTR_FRAME_SIZE
	.align		4
.L_51:
        /*0138*/ 	.byte	0x04, 0x11
        /*013a*/ 	.short	(.L_53 - .L_52)
	.align		4
.L_52:
        /*013c*/ 	.word	index@(_ZN5spral5ssids27cu_multinode_solve_n_few_64IdLj13EEEvPdS2_S2_S2_P15node_solve_dataIT_Ei)
        /*0140*/ 	.word	0x00000000


	//----- nvinfo : EIATTR_REGCOUNT
	.align		4
.L_53:
        /*0144*/ 	.byte	0x04, 0x2f
        /*0146*/ 	.short	(.L_55 - .L_54)
	.align		4
.L_54:
        /*0148*/ 	.word	index@(_ZN5spral5ssids27cu_multinode_solve_n_few_64IdLj12EEEvPdS2_S2_S2_P15node_solve_dataIT_Ei)
        /*014c*/ 	.word	0x00000030


	//----- nvinfo : EIATTR_FRAME_SIZE
	.align		4
.L_55:
        /*0150*/ 	.byte	0x04, 0x11
        /*0152*/ 	.short	(.L_57 - .L_56)
	.align		4
.L_56:
        /*0154*/ 	.word	index@(_ZN5spral5ssids27cu_multinode_solve_n_few_64IdLj12EEEvPdS2_S2_S2_P15node_solve_dataIT_Ei)
        /*0158*/ 	.word	0x00000000


	//----- nvinfo : EIATTR_REGCOUNT
	.align		4
.L_57:
        /*015c*/ 	.byte	0x04, 0x2f
        /*015e*/ 	.short	(.L_59 - .L_58)
	.align		4
.L_58:
        /*0160*/ 	.word	index@(_ZN5spral5ssids27cu_multinode_solve_n_few_64IdLj11EEEvPdS2_S2_S2_P15node_solve_dataIT_Ei)
        /*0164*/ 	.word	0x00000030


	//----- nvinfo : EIATTR_FRAME_SIZE
	.align		4
.L_59:
        /*0168*/ 	.byte	0x04, 0x11
        /*016a*/ 	.short	(.L_61 - .L_60)
	.align		4
.L_60:
        /*016c*/ 	.word	index@(_ZN5spral5ssids27cu_multinode_solve_n_few_64IdLj11EEEvPdS2_S2_S2_P15node_solve_dataIT_Ei)
        /*0170*/ 	.word	0x00000000


	//----- nvinfo : EIATTR_REGCOUNT
	.align		4
.L_61:
        /*0174*/ 	.byte	0x04, 0x2f
        /*0176*/ 	.short	(.L_63 - .L_62)
	.align		4
.L_62:
        /*0178*/ 	.word	index@(_ZN5spral5ssids27cu_multinode_solve_n_few_64IdLj10EEEvPdS2_S2_S2_P15node_solve_dataIT_Ei)
        /*017c*/ 	.word	0x00000028


	//----- nvinfo : EIATTR_FRAME_SIZE
	.align		4
.L_63:
        /*0180*/ 	.byte	0x04, 0x11
        /*0182*/ 	.short	(.L_65 - .L_64)
	.align		4
.L_64:
        /*0184*/ 	.word	index@(_ZN5spral5ssids27cu_multinode_solve_n_few_64IdLj10EEEvPdS2_S2_S2_P15node_solve_dataIT_Ei)
        /*0188*/ 	.word	0x00000000


	//----- nvinfo : EIATTR_REGCOUNT
	.align		4
.L_65:
        /*018c*/ 	.byte	0x04, 0x2f
        /*018e*/ 	.short	(.L_67 - .L_66)
	.align		4
.L_66:
        /*0190*/ 	.word	index@(_ZN5spral5ssids27cu_multinode_solve_n_few_64IdLj9EEEvPdS2_S2_S2_P15node_solve_dataIT_Ei)
        /*0194*/ 	.word	0x00000028


	//----- nvinfo : EIATTR_FRAME_SIZE
	.align		4
.L_67:
        /*0198*/ 	.byte	0x04, 0x11
        /*019a*/ 	.short	(.L_69 - .L_68)
	.align		4
.L_68:
        /*019c*/ 	.word	index@(_ZN5spral5ssids27cu_multinode_solve_n_few_64IdLj9EEEvPdS2_S2_S2_P15node_solve_dataIT_Ei)
        /*01a0*/ 	.word	0x00000000


	//----- nvinfo : EIATTR_REGCOUNT
	.align		4
.L_69:
        /*01a4*/ 	.byte	0x04, 0x2f
        /*01a6*/ 	.short	(.L_71 - .L_70)
	.align		4
.L_70:
        /*01a8*/ 	.word	index@(_ZN5spral5ssids27cu_multinode_solve_n_few_64IdLj8EEEvPdS2_S2_S2_P15node_solve_dataIT_Ei)
        /*01ac*/ 	.word	0x00000028


	//----- nvinfo : EIATTR_FRAME_SIZE
	.align		4
.L_71:
        /*01b0*/ 	.byte	0x04, 0x11
        /*01b2*/ 	.short	(.L_73 - .L_72)
	.align		4
.L_72:
        /*01b4*/ 	.word	index@(_ZN5spral5ssids27cu_multinode_solve_n_few_64IdLj8EEEvPdS2_S2_S2_P15node_solve_dataIT_Ei)
        /*01b8*/ 	.word	0x00000000


	//----- nvinfo : EIATTR_REGCOUNT
	.align		4
.L_73:
        /*01bc*/ 	.byte	0x04, 0x2f
        /*01be*/ 	.short	(.L_75 - .L_74)
	.align		4
.L_74:
        /*01c0*/ 	.word	index@(_ZN5spral5ssids27cu_multinode_solve_n_few_64IdLj7EEEvPdS2_S2_S2_P15node_solve_dataIT_Ei)
        /*01c4*/ 	.word	0x00000028


	//----- nvinfo : EIATTR_FRAME_SIZE
	.align		4
.L_75:
        /*01c8*/ 	.byte	0x04, 0x11
        /*01ca*/ 	.short	(.L_77 - .L_76)
	.align		4
.L_76:
        /*01cc*/ 	.word	index@(_ZN5spral5ssids27cu_multinode_solve_n_few_64IdLj7EEEvPdS2_S2_S2_P15node_solve_dataIT_Ei)
        /*01d0*/ 	.word	0x00000000


	//----- nvinfo : EIATTR_REGCOUNT
	.align		4
.L_77:
        /*01d4*/ 	.byte	0x04, 0x2f
        /*01d6*/ 	.short	(.L_79 - .L_78)
	.align		4
.L_78:
        /*01d8*/ 	.word	index@(_ZN5spral5ssids27cu_multinode_solve_n_few_64IdLj6EEEvPdS2_S2_S2_P15node_solve_dataIT_Ei)
        /*01dc*/ 	.word	0x00000038


	//----- nvinfo : EIATTR_FRAME_SIZE
	.align		4
.L_79:
        /*01e0*/ 	.byte	0x04, 0x11
        /*01e2*/ 	.short	(.L_81 - .L_80)
	.align		4
.L_80:
        /*01e4*/ 	.word	index@(_ZN5spral5ssids27cu_multinode_solve_n_few_64IdLj6EEEvPdS2_S2_S2_P15node_solve_dataIT_Ei)
        /*01e8*/ 	.word	0x00000000


	//----- nvinfo : EIATTR_REGCOUNT
	.align		4
.L_81:
        /*01ec*/ 	.byte	0x04, 0x2f
        /*01ee*/ 	.short	(.L_83 - .L_82)
	.align		4
.L_82:
        /*01f0*/ 	.word	index@(_ZN5spral5ssids27cu_multinode_solve_n_few_64IdLj5EEEvPdS2_S2_S2_P15node_solve_dataIT_Ei)
        /*01f4*/ 	.word	0x00000028


	//----- nvinfo : EIATTR_FRAME_SIZE
	.align		4
.L_83:
        /*01f8*/ 	.byte	0x04, 0x11
        /*01fa*/ 	.short	(.L_85 - .L_84)
	.align		4
.L_84:
        /*01fc*/ 	.word	index@(_ZN5spral5ssids27cu_multinode_solve_n_few_64IdLj5EEEvPdS2_S2_S2_P15node_solve_dataIT_Ei)
        /*0200*/ 	.word	0x00000000


	//----- nvinfo : EIATTR_REGCOUNT
	.align		4
.L_85:
        /*0204*/ 	.byte	0x04, 0x2f
        /*0206*/ 	.short	(.L_87 - .L_86)
	.align		4
.L_86:
        /*0208*/ 	.word	index@(_ZN5spral5ssids27cu_multinode_solve_n_few_64IdLj4EEEvPdS2_S2_S2_P15node_solve_dataIT_Ei)
        /*020c*/ 	.word	0x00000020


	//----- nvinfo : EIATTR_FRAME_SIZE
	.align		4
.L_87:
        /*0210*/ 	.byte	0x04, 0x11
        /*0212*/ 	.short	(.L_89 - .L_88)
	.align		4
.L_88:
        /*0214*/ 	.word	index@(_ZN5spral5ssids27cu_multinode_solve_n_few_64IdLj4EEEvPdS2_S2_S2_P15node_solve_dataIT_Ei)
        /*0218*/ 	.word	0x00000000


	//----- nvinfo : EIATTR_REGCOUNT
	.align		4
.L_89:
        /*021c*/ 	.byte	0x04, 0x2f
        /*021e*/ 	.short	(.L_91 - .L_90)
	.align		4
.L_90:
        /*0220*/ 	.word	index@(_ZN5spral5ssids27cu_multinode_solve_n_few_64IdLj3EEEvPdS2_S2_S2_P15node_solve_dataIT_Ei)
        /*0224*/ 	.word	0x00000020


	//----- nvinfo : EIATTR_FRAME_SIZE
	.align		4
.L_91:
        /*0228*/ 	.byte	0x04, 0x11
        /*022a*/ 	.short	(.L_93 - .L_92)
	.align		4
.L_92:
        /*022c*/ 	.word	index@(_ZN5spral5ssids27cu_multinode_solve_n_few_64IdLj3EEEvPdS2_S2_S2_P15node_solve_dataIT_Ei)
        /*0230*/ 	.word	0x00000000


	//----- nvinfo : EIATTR_REGCOUNT
	.align		4
.L_93:
        /*0234*/ 	.byte	0x04, 0x2f
        /*0236*/ 	.short	(.L_95 - .L_94)
	.align		4
.L_94:
        /*0238*/ 	.word	index@(_ZN5spral5ssids27cu_multinode_solve_n_few_64IdLj2EEEvPdS2_S2_S2_P15node_solve_dataIT_Ei)
        /*023c*/ 	.word	0x00000028


	//----- nvinfo : EIATTR_FRAME_SIZE
	.align		4
.L_95:
        /*0240*/ 	.byte	0x04, 0x11
        /*0242*/ 	.short	(.L_97 - .L_96)
	.align		4
.L_96:
        /*0244*/ 	.word	index@(_ZN5spral5ssids27cu_multinode_solve_n_few_64IdLj2EEEvPdS2_S2_S2_P15node_solve_dataIT_Ei)
        /*0248*/ 	.word	0x00000000


	//----- nvinfo : EIATTR_REGCOUNT
	.align		4
.L_97:
        /*024c*/ 	.byte	0x04, 0x2f
        /*024e*/ 	.short	(.L_99 - .L_98)
	.align		4
.L_98:
        /*0250*/ 	.word	index@(_ZN5spral5ssids27cu_multinode_solve_n_few_64IdLj1EEEvPdS2_S2_S2_P15node_solve_dataIT_Ei)
        /*0254*/ 	.word	0x00000020


	//----- nvinfo : EIATTR_FRAME_SIZE
	.align		4
.L_99:
        /*0258*/ 	.byte	0x04, 0x11
        /*025a*/ 	.short	(.L_101 - .L_100)
	.align		4
.L_100:
        /*025c*/ 	.word	index@(_ZN5spral5ssids27cu_multinode_solve_n_few_64IdLj1EEEvPdS2_S2_S2_P15node_solve_dataIT_Ei)
        /*0260*/ 	.word	0x00000000


	//----- nvinfo : EIATTR_REGCOUNT
	.align		4
.L_101:
        /*0264*/ 	.byte	0x04, 0x2f
        /*0266*/ 	.short	(.L_103 - .L_102)
	.align		4
.L_102:
        /*0268*/ 	.word	index@(_ZN5spral5ssids29cu_multinode_solve_t_mp_2x2x8IdEEviPdS2_S2_S2_P15node_solve_dataIT_Ei)
        /*026c*/ 	.word	0x0000002f


	//----- nvinfo : EIATTR_FRAME_SIZE
	.align		4
.L_103:
        /*0270*/ 	.byte	0x04, 0x11
        /*0272*/ 	.short	(.L_105 - .L_104)
	.align		4
.L_104:
        /*0274*/ 	.word	index@(_ZN5spral5ssids29cu_multinode_solve_t_mp_2x2x8IdEEviPdS2_S2_S2_P15node_solve_dataIT_Ei)
        /*0278*/ 	.word	0x00000000


	//----- nvinfo : EIATTR_REGCOUNT
	.align		4
.L_105:
        /*027c*/ 	.byte	0x04, 0x2f
        /*027e*/ 	.short	(.L_107 - .L_106)
	.align		4
.L_106:
        /*0280*/ 	.word	index@(_ZN5spral5ssids28cu_multinode_solve_t_few_8x8IdLj14EEEvPdS2_S2_S2_P15node_solve_dataIT_Ei)
        /*0284*/ 	.word	0x00000038


	//----- nvinfo : EIATTR_FRAME_SIZE
	.align		4
.L_107:
        /*0288*/ 	.byte	0x04, 0x11
        /*028a*/ 	.short	(.L_109 - .L_108)
	.align		4
.L_108:
        /*028c*/ 	.word	index@(_ZN5spral5ssids28cu_multinode_solve_t_few_8x8IdLj14EEEvPdS2_S2_S2_P15node_solve_dataIT_Ei)
        /*0290*/ 	.word	0x00000000


	//----- nvinfo : EIATTR_REGCOUNT
	.align		4
.L_109:
        /*0294*/ 	.byte	0x04, 0x2f
        /*0296*/ 	.short	(.L_111 - .L_110)
	.align		4
.L_110:
        /*0298*/ 	.word	index@(_ZN5spral5ssids28cu_multinode_solve_t_few_8x8IdLj13EEEvPdS2_S2_S2_P15node_solve_dataIT_Ei)
        /*029c*/ 	.word	0x00000038


	//----- nvinfo : EIATTR_FRAME_SIZE
	.align		4
.L_111:
        /*02a0*/ 	.byte	0x04, 0x11
        /*02a2*/ 	.short	(.L_113 - .L_112)
	.align		4
.L_112:
        /*02a4*/ 	.word	index@(_ZN5spral5ssids28cu_multinode_solve_t_few_8x8IdLj13EEEvPdS2_S2_S2_P15node_solve_dataIT_Ei)
        /*02a8*/ 	.word	0x00000000


	//----- nvinfo : EIATTR_REGCOUNT
	.align		4
.L_113:
        /*02ac*/ 	.byte	0x04, 0x2f
        /*02ae*/ 	.short	(.L_115 - .L_114)
	.align		4
.L_114:
        /*02b0*/ 	.word	index@(_ZN5spral5ssids28cu_multinode_solve_t_few_8x8IdLj12EEEvPdS2_S2_S2_P15node_solve_dataIT_Ei)
        /*02b4*/ 	.word	0x00000038


	//----- nvinfo : EIATTR_FRAME_SIZE
	.align		4
.L_115:
        /*02b8*/ 	.byte	0x04, 0x11
        /*02ba*/ 	.short	(.L_117 - .L_116)
	.align		4
.L_116:
        /*02bc*/ 	.word	index@(_ZN5spral5ssids28cu_multinode_solve_t_few_8x8IdLj12EEEvPdS2_S2_S2_P15node_solve_dataIT_Ei)
        /*02c0*/ 	.word	0x00000000


	//----- nvinfo : EIATTR_REGCOUNT
	.align		4
.L_117:
        /*02c4*/ 	.byte	0x04, 0x2f
        /*02c6*/ 	.short	(.L_119 - .L_118)
	.align		4
.L_118:
        /*02c8*/ 	.word	index@(_ZN5spral5ssids28cu_multinode_solve_t_few_8x8IdLj11EEEvPdS2_S2_S2_P15node_solve_dataIT_Ei)
        /*02cc*/ 	.word	0x00000038


	//----- nvinfo : EIATTR_FRAME_SIZE
	.align		4
.L_119:
        /*02d0*/ 	.byte	0x04, 0x11
        /*02d2*/ 	.short	(.L_121 - .L_120)
	.align		4
.L_120:
        /*02d4*/ 	.word	index@(_ZN5spral5ssids28cu_multinode_solve_t_few_8x8IdLj11EEEvPdS2_S2_S2_P15node_solve_dataIT_Ei)
        /*02d8*/ 	.word	0x00000000


	//----- nvinfo : EIATTR_REGCOUNT
	.align		4
.L_121:
        /*02dc*/ 	.byte	0x04, 0x2f
        /*02de*/ 	.short	(.L_123 - .L_122)
	.align		4
.L_122:
        /*02e0*/ 	.word	index@(_ZN5spral5ssids28cu_multinode_solve_t_few_8x8IdLj10EEEvPdS2_S2_S2_P15node_solve_dataIT_Ei)
        /*02e4*/ 	.word	0x00000038


	//----- nvinfo : EIATTR_FRAME_SIZE
	.align		4
.L_123:
        /*02e8*/ 	.byte	0x04, 0x11
        /*02ea*/ 	.short	(.L_125 - .L_124)
	.align		4
.L_124:
        /*02ec*/ 	.word	index@(_ZN5spral5ssids28cu_multinode_solve_t_few_8x8IdLj10EEEvPdS2_S2_S2_P15node_solve_dataIT_Ei)
        /*02f0*/ 	.word	0x00000000


	//----- nvinfo : EIATTR_REGCOUNT
	.align		4
.L_125:
        /*02f4*/ 	.byte	0x04, 0x2f
        /*02f6*/ 	.short	(.L_127 - .L_126)
	.align		4
.L_126:
        /*02f8*/ 	.word	index@(_ZN5spral5ssids28cu_multinode_solve_t_few_8x8IdLj9EEEvPdS2_S2_S2_P15node_solve_dataIT_Ei)
        /*02fc*/ 	.word	0x00000030


	//----- nvinfo : EIATTR_FRAME_SIZE
	.align		4
.L_127:
        /*0300*/ 	.byte	0x04, 0x11
        /*0302*/ 	.short	(.L_129 - .L_128)
	.align		4
.L_128:
        /*0304*/ 	.word	index@(_ZN5spral5ssids28cu_multinode_solve_t_few_8x8IdLj9EEEvPdS2_S2_S2_P15node_solve_dataIT_Ei)
        /*0308*/ 	.word	0x00000000


	//----- nvinfo : EIATTR_REGCOUNT
	.align		4
.L_129:
        /*030c*/ 	.byte	0x04, 0x2f
        /*030e*/ 	.short	(.L_131 - .L_130)
	.align		4
.L_130:
        /*0310*/ 	.word	index@(_ZN5spral5ssids28cu_multinode_solve_t_few_8x8IdLj8EEEvPdS2_S2_S2_P15node_solve_dataIT_Ei)
        /*0314*/ 	.word	0x00000030


	//----- nvinfo : EIATTR_FRAME_SIZE
	.align		4
.L_131:
        /*0318*/ 	.byte	0x04, 0x11
        /*031a*/ 	.short	(.L_133 - .L_132)
	.align		4
.L_132:
        /*031c*/ 	.word	index@(_ZN5spral5ssids28cu_multinode_solve_t_few_8x8IdLj8EEEvPdS2_S2_S2_P15node_solve_dataIT_Ei)
        /*0320*/ 	.word	0x00000000


	//----- nvinfo : EIATTR_REGCOUNT
	.align		4
.L_133:
        /*0324*/ 	.byte	0x04, 0x2f
        /*0326*/ 	.short	(.L_135 - .L_134)
	.align		4
.L_134:
        /*0328*/ 	.word	index@(_ZN5spral5ssids28cu_multinode_solve_t_few_8x8IdLj7EEEvPdS2_S2_S2_P15node_solve_dataIT_Ei)
        /*032c*/ 	.word	0x00000030


	//----- nvinfo : EIATTR_FRAME_SIZE
	.align		4
.L_135:
        /*0330*/ 	.byte	0x04, 0x11
        /*0332*/ 	.short	(.L_137 - .L_136)
	.align		4
.L_136:
        /*0334*/ 	.word	index@(_ZN5spral5ssids28cu_multinode_solve_t_few_8x8IdLj7EEEvPdS2_S2_S2_P15node_solve_dataIT_Ei)
        /*0338*/ 	.word	0x00000000


	//----- nvinfo : EIATTR_REGCOUNT
	.align		4
.L_137:
        /*033c*/ 	.byte	0x04, 0x2f
        /*033e*/ 	.short	(.L_139 - .L_138)
	.align		4
.L_138:
        /*0340*/ 	.word	index@(_ZN5spral5ssids28cu_multinode_solve_t_few_8x8IdLj6EEEvPdS2_S2_S2_P15node_solve_dataIT_Ei)
        /*0344*/ 	.word	0x00000030


	//----- nvinfo : EIATTR_FRAME_SIZE
	.align		4
.L_139:
        /*0348*/ 	.byte	0x04, 0x11
        /*034a*/ 	.short	(.L_141 - .L_140)
	.align		4
.L_140:
        /*034c*/ 	.word	index@(_ZN5spral5ssids28cu_multinode_solve_t_few_8x8IdLj6EEEvPdS2_S2_S2_P15node_solve_dataIT_Ei)
        /*0350*/ 	.word	0x00000000


	//----- nvinfo : EIATTR_REGCOUNT
	.align		4
.L_141:
        /*0354*/ 	.byte	0x04, 0x2f
        /*0356*/ 	.short	(.L_143 - .L_142)
	.align		4
.L_142:
        /*0358*/ 	.word	index@(_ZN5spral5ssids28cu_multinode_solve_t_few_8x8IdLj5EEEvPdS2_S2_S2_P15node_solve_dataIT_Ei)
        /*035c*/ 	.word	0x00000028


	//----- nvinfo : EIATTR_FRAME_SIZE
	.align		4
.L_143:
        /*0360*/ 	.byte	0x04, 0x11
        /*0362*/ 	.short	(.L_145 - .L_144)
	.align		4
.L_144:
        /*0364*/ 	.word	index@(_ZN5spral5ssids28cu_multinode_solve_t_few_8x8IdLj5EEEvPdS2_S2_S2_P15node_solve_dataIT_Ei)
        /*0368*/ 	.word	0x00000000


	//----- nvinfo : EIATTR_REGCOUNT
	.align		4
.L_145:
        /*036c*/ 	.byte	0x04, 0x2f
        /*036e*/ 	.short	(.L_147 - .L_146)
	.align		4
.L_146:
        /*0370*/ 	.word	index@(_ZN5spral5ssids28cu_multinode_solve_t_few_8x8IdLj4EEEvPdS2_S2_S2_P15node_solve_dataIT_Ei)
        /*0374*/ 	.word	0x00000028


	//----- nvinfo : EIATTR_FRAME_SIZE
	.align		4
.L_147:
        /*0378*/ 	.byte	0x04, 0x11
        /*037a*/ 	.short	(.L_149 - .L_148)
	.align		4
.L_148:
        /*037c*/ 	.word	index@(_ZN5spral5ssids28cu_multinode_solve_t_few_8x8IdLj4EEEvPdS2_S2_S2_P15node_solve_dataIT_Ei)
        /*0380*/ 	.word	0x00000000


	//----- nvinfo : EIATTR_REGCOUNT
	.align		4
.L_149:
        /*0384*/ 	.byte	0x04, 0x2f
        /*0386*/ 	.short	(.L_151 - .L_150)
	.align		4
.L_150:
        /*0388*/ 	.word	index@(_ZN5spral5ssids28cu_multinode_solve_t_few_8x8IdLj3EEEvPdS2_S2_S2_P15node_solve_dataIT_Ei)
        /*038c*/ 	.word	0x00000028


	//----- nvinfo : EIATTR_FRAME_SIZE
	.align		4
.L_151:
        /*0390*/ 	.byte	0x04, 0x11
        /*0392*/ 	.short	(.L_153 - .L_152)
	.align		4
.L_152:
        /*0394*/ 	.word	index@(_ZN5spral5ssids28cu_multinode_solve_t_few_8x8IdLj3EEEvPdS2_S2_S2_P15node_solve_dataIT_Ei)
        /*0398*/ 	.word	0x00000000


	//----- nvinfo : EIATTR_REGCOUNT
	.align		4
.L_153:
        /*039c*/ 	.byte	0x04, 0x2f
        /*039e*/ 	.short	(.L_155 - .L_154)
	.align		4
.L_154:
        /*03a0*/ 	.word	index@(_ZN5spral5ssids28cu_multinode_solve_t_few_8x8IdLj2EEEvPdS2_S2_S2_P15node_solve_dataIT_Ei)
        /*03a4*/ 	.word	0x00000028


	//----- nvinfo : EIATTR_FRAME_SIZE
	.align		4
.L_155:
        /*03a8*/ 	.byte	0x04, 0x11
        /*03aa*/ 	.short	(.L_157 - .L_156)
	.align		4
.L_156:
        /*03ac*/ 	.word	index@(_ZN5spral5ssids28cu_multinode_solve_t_few_8x8IdLj2EEEvPdS2_S2_S2_P15node_solve_dataIT_Ei)
        /*03b0*/ 	.word	0x00000000


	//----- nvinfo : EIATTR_REGCOUNT
	.align		4
.L_157:
        /*03b4*/ 	.byte	0x04, 0x2f
        /*03b6*/ 	.short	(.L_159 - .L_158)
	.align		4
.L_158:
        /*03b8*/ 	.word	index@(_ZN5spral5ssids28cu_multinode_solve_t_one_8x8IdEEvPdS2_S2_S2_P15node_solve_dataIT_Ei)
        /*03bc*/ 	.word	0x00000016


	//----- nvinfo : EIATTR_FRAME_SIZE
	.align		4
.L_159:
        /*03c0*/ 	.byte	0x04, 0x11
        /*03c2*/ 	.short	(.L_161 - .L_160)
	.align		4
.L_160:
        /*03c4*/ 	.word	index@(_ZN5spral5ssids28cu_multinode_solve_t_one_8x8IdEEvPdS2_S2_S2_P15node_solve_dataIT_Ei)
        /*03c8*/ 	.word	0x00000000


	//----- nvinfo : EIATTR_REGCOUNT
	.align		4
.L_161:
        /*03cc*/ 	.byte	0x04, 0x2f
        /*03ce*/ 	.short	(.L_163 - .L_162)
	.align		4
.L_162:
        /*03d0*/ 	.word	index@(_ZN5spral5ssids8cu_scaleIdEEviiPT_iS3_Pi)
        /*03d4*/ 	.word	0x0000001a


	//----- nvinfo : EIATTR_FRAME_SIZE
	.align		4
.L_163:
        /*03d8*/ 	.byte	0x04, 0x11
        /*03da*/ 	.short	(.L_165 - .L_164)
	.align		4
.L_164:
        /*03dc*/ 	.word	index@(_ZN5spral5ssids8cu_scaleIdEEviiPT_iS3_Pi)
        /*03e0*/ 	.word	0x00000000


	//----- nvinfo : EIATTR_REGCOUNT
	.align		4
.L_165:
        /*03e4*/ 	.byte	0x04, 0x2f
        /*03e6*/ 	.short	(.L_167 - .L_166)
	.align		4
.L_166:
        /*03e8*/ 	.word	index@(_ZN5spral5ssids10cu_scatterIdEEviiPT_iS3_iPKi)
        /*03ec*/ 	.word	0x00000014


	//----- nvinfo : EIATTR_FRAME_SIZE
	.align		4
.L_167:
        /*03f0*/ 	.byte	0x04, 0x11
        /*03f2*/ 	.short	(.L_169 - .L_168)
	.align		4
.L_168:
        /*03f4*/ 	.word	index@(_ZN5spral5ssids10cu_scatterIdEEviiPT_iS3_iPKi)
        /*03f8*/ 	.word	0x00000000


	//----- nvinfo : EIATTR_REGCOUNT
	.align		4
.L_169:
        /*03fc*/ 	.byte	0x04, 0x2f
        /*03fe*/ 	.short	(.L_171 - .L_170)
	.align		4
.L_170:
        /*0400*/ 	.word	index@(_ZN5spral5ssids14cu_scatter_sumIdEEviiPT_iS3_iS3_iPKi)
        /*0404*/ 	.word	0x0000001a


	//----- nvinfo : EIATTR_FRAME_SIZE
	.align		4
.L_171:
        /*0408*/ 	.byte	0x04, 0x11
        /*040a*/ 	.short	(.L_173 - .L_172)
	.align		4
.L_172:
        /*040c*/ 	.word	index@(_ZN5spral5ssids14cu_scatter_sumIdEEviiPT_iS3_iS3_iPKi)
        /*0410*/ 	.word	0x00000000


	//----- nvinfo : EIATTR_MIN_STACK_SIZE
	.align		4
.L_173:
        /*0414*/ 	.byte	0x04, 0x12
        /*0416*/ 	.short	(.L_175 - .L_174)
	.align		4
.L_174:
        /*0418*/ 	.word	index@(_ZN5spral5ssids14cu_scatter_sumIdEEviiPT_iS3_iS3_iPKi)
        /*041c*/ 	.word	0x00000000


	//----- nvinfo : EIATTR_MIN_STACK_SIZE
	.align		4
.L_175:
        /*0420*/ 	.byte	0x04, 0x12
        /*0422*/ 	.short	(.L_177 - .L_176)
	.align		4
.L_176:
        /*0424*/ 	.word	index@(_ZN5spral5ssids10cu_scatterIdEEviiPT_iS3_iPKi)
        /*0428*/ 	.word	0x00000000


	//----- nvinfo : EIATTR_MIN_STACK_SIZE
	.align		4
.L_177:
        /*042c*/ 	.byte	0x04, 0x12
        /*042e*/ 	.short	(.L_179 - .L_178)
	.align		4
.L_178:
        /*0430*/ 	.word	index@(_ZN5spral5ssids8cu_scaleIdEEviiPT_iS3_Pi)
        /*0434*/ 	.word	0x00000000


	//----- nvinfo : EIATTR_MIN_STACK_SIZE
	.align		4
.L_179:
        /*0438*/ 	.byte	0x04, 0x12
        /*043a*/ 	.short	(.L_181 - .L_180)
	.align		4
.L_180:
        /*043c*/ 	.word	index@(_ZN5spral5ssids28cu_multinode_solve_t_one_8x8IdEEvPdS2_S2_S2_P15node_solve_dataIT_Ei)
        /*0440*/ 	.word	0x00000000


	//----- nvinfo : EIATTR_MIN_STACK_SIZE
	.align		4
.L_181:
        /*0444*/ 	.byte	0x04, 0x12
        /*0446*/ 	.short	(.L_183 - .L_182)
	.align		4
.L_182:
        /*0448*/ 	.word	index@(_ZN5spral5ssids28cu_multinode_solve_t_few_8x8IdLj2EEEvPdS2_S2_S2_P15node_solve_dataIT_Ei)
        /*044c*/ 	.word	0x00000000


	//----- nvinfo : EIATTR_MIN_STACK_SIZE
	.align		4
.L_183:
        /*0450*/ 	.byte	0x04, 0x12
        /*0452*/ 	.short	(.L_185 - .L_184)
	.align		4
.L_184:
        /*0454*/ 	.word	index@(_ZN5spral5ssids28cu_multinode_solve_t_few_8x8IdLj3EEEvPdS2_S2_S2_P15node_solve_dataIT_Ei)
        /*0458*/ 	.word	0x00000000


	//----- nvinfo : EIATTR_MIN_STACK_SIZE
	.align		4
.L_185:
        /*045c*/ 	.byte	0x04, 0x12
        /*045e*/ 	.short	(.L_187 - .L_186)
	.align		4
.L_186:
        /*0460*/ 	.word	index@(_ZN5spral5ssids28cu_multinode_solve_t_few_8x8IdLj4EEEvPdS2_S2_S2_P15node_solve_dataIT_Ei)
        /*0464*/ 	.word	0x00000000


	//----- nvinfo : EIATTR_MIN_STACK_SIZE
	.align		4
.L_187:
        /*0468*/ 	.byte	0x04, 0x12
        /*046a*/ 	.short	(.L_189 - .L_188)
	.align		4
.L_188:
        /*046c*/ 	.word	index@(_ZN5spral5ssids28cu_multinode_solve_t_few_8x8IdLj5EEEvPdS2_S2_S2_P15node_solve_dataIT_Ei)
        /*0470*/ 	.word	0x00000000


	//----- nvinfo : EIATTR_MIN_STACK_SIZE
	.align		4
.L_189:
        /*0474*/ 	.byte	0x04, 0x12
        /*0476*/ 	.short	(.L_191 - .L_190)
	.align		4
.L_190:
        /*0478*/ 	.word	index@(_ZN5spral5ssids28cu_multinode_solve_t_few_8x8IdLj6EEEvPdS2_S2_S2_P15node_solve_dataIT_Ei)
        /*047c*/ 	.word	0x00000000


	//----- nvinfo : EIATTR_MIN_STACK_SIZE
	.align		4
.L_191:
        /*0480*/ 	.byte	0x04, 0x12
        /*0482*/ 	.short	(.L_193 - .L_192)
	.align		4
.L_192:
        /*0484*/ 	.word	index@(_ZN5spral5ssids28cu_multinode_solve_t_few_8x8IdLj7EEEvPdS2_S2_S2_P15node_solve_dataIT_Ei)
        /*0488*/ 	.word	0x00000000


	//----- nvinfo : EIATTR_MIN_STACK_SIZE
	.align		4
.L_193:
        /*048c*/ 	.byte	0x04, 0x12
        /*048e*/ 	.short	(.L_195 - .L_194)
	.align		4
.L_194:
        /*0490*/ 	.word	index@(_ZN5spral5ssids28cu_multinode_solve_t_few_8x8IdLj8EEEvPdS2_S2_S2_P15node_solve_dataIT_Ei)
        /*0494*/ 	.word	0x00000000


	//----- nvinfo : EIATTR_MIN_STACK_SIZE
	.align		4
.L_195:
        /*0498*/ 	.byte	0x04, 0x12
        /*049a*/ 	.short	(.L_197 - .L_196)
	.align		4
.L_196:
        /*049c*/ 	.word	index@(_ZN5spral5ssids28cu_multinode_solve_t_few_8x8IdLj9EEEvPdS2_S2_S2_P15node_solve_dataIT_Ei)
        /*04a0*/ 	.word	0x00000000


	//----- nvinfo : EIATTR_MIN_STACK_SIZE
	.align		4
.L_197:
        /*04a4*/ 	.byte	0x04, 0x12
        /*04a6*/ 	.short	(.L_199 - .L_198)
	.align		4
.L_198:
        /*04a8*/ 	.word	index@(_ZN5spral5ssids28cu_multinode_solve_t_few_8x8IdLj10EEEvPdS2_S2_S2_P15node_solve_dataIT_Ei)
        /*04ac*/ 	.word	0x00000000


	//----- nvinfo : EIATTR_MIN_STACK_SIZE
	.align		4
.L_199:
        /*04b0*/ 	.byte	0x04, 0x12
        /*04b2*/ 	.short	(.L_201 - .L_200)
	.align		4
.L_200:
        /*04b4*/ 	.word	index@(_ZN5spral5ssids28cu_multinode_solve_t_few_8x8IdLj11EEEvPdS2_S2_S2_P15node_solve_dataIT_Ei)
        /*04b8*/ 	.word	0x00000000


	//----- nvinfo : EIATTR_MIN_STACK_SIZE
	.align		4
.L_201:
        /*04bc*/ 	.byte	0x04, 0x12
        /*04be*/ 	.short	(.L_203 - .L_202)
	.align		4
.L_202:
        /*04c0*/ 	.word	index@(_ZN5spral5ssids28cu_multinode_solve_t_few_8x8IdLj12EEEvPdS2_S2_S2_P15node_solve_dataIT_Ei)
        /*04c4*/ 	.word	0x00000000


	//----- nvinfo : EIATTR_MIN_STACK_SIZE
	.align		4
.L_203:
        /*04c8*/ 	.byte	0x04, 0x12
        /*04ca*/ 	.short	(.L_205 - .L_204)
	.align		4
.L_204:
        /*04cc*/ 	.word	index@(_ZN5spral5ssids28cu_multinode_solve_t_few_8x8IdLj13EEEvPdS2_S2_S2_P15node_solve_dataIT_Ei)
        /*04d0*/ 	.word	0x00000000


	//----- nvinfo : EIATTR_MIN_STACK_SIZE
	.align		4
.L_205:
        /*04d4*/ 	.byte	0x04, 0x12
        /*04d6*/ 	.short	(.L_207 - .L_206)
	.align		4
.L_206:
        /*04d8*/ 	.word	index@(_ZN5spral5ssids28cu_multinode_solve_t_few_8x8IdLj14EEEvPdS2_S2_S2_P15node_solve_dataIT_Ei)
        /*04dc*/ 	.word	0x00000000


	//----- nvinfo : EIATTR_MIN_STACK_SIZE
	.align		4
.L_207:
        /*04e0*/ 	.byte	0x04, 0x12
        /*04e2*/ 	.short	(.L_209 - .L_208)
	.align		4
.L_208:
        /*04e4*/ 	.word	index@(_ZN5spral5ssids29cu_multinode_solve_t_mp_2x2x8IdEEviPdS2_S2_S2_P15node_solve_dataIT_Ei)
        /*04e8*/ 	.word	0x00000000


	//----- nvinfo : EIATTR_MIN_STACK_SIZE
	.align		4
.L_209:
        /*04ec*/ 	.byte	0x04, 0x12
        /*04ee*/ 	.short	(.L_211 - .L_210)
	.align		4
.L_210:
        /*04f0*/ 	.word	index@(_ZN5spral5ssids27cu_multinode_solve_n_few_64IdLj1EEEvPdS2_S2_S2_P15node_solve_dataIT_Ei)
        /*04f4*/ 	.word	0x00000000


	//----- nvinfo : EIATTR_MIN_STACK_SIZE
	.align		4
.L_211:
        /*04f8*/ 	.byte	0x04, 0x12
        /*04fa*/ 	.short	(.L_213 - .L_212)
	.align		4
.L_212:
        /*04fc*/ 	.word	index@(_ZN5spral5ssids27cu_multinode_solve_n_few_64IdLj2EEEvPdS2_S2_S2_P15node_solve_dataIT_Ei)
        /*0500*/ 	.word	0x00000000


	//----- nvinfo : EIATTR_MIN_STACK_SIZE
	.align		4
.L_213:
        /*0504*/ 	.byte	0x04, 0x12
        /*0506*/ 	.short	(.L_215 - .L_214)
	.align		4
.L_214:
        /*0508*/ 	.word	index@(_ZN5spral5ssids27cu_multinode_solve_n_few_64IdLj3EEEvPdS2_S2_S2_P15node_solve_dataIT_Ei)
        /*050c*/ 	.word	0x00000000


	//----- nvinfo : EIATTR_MIN_STACK_SIZE
	.align		4
.L_215:
        /*0510*/ 	.byte	0x04, 0x12
        /*0512*/ 	.short	(.L_217 - .L_216)
	.align		4
.L_216:
        /*0514*/ 	.word	index@(_ZN5spral5ssids27cu_multinode_solve_n_few_64IdLj4EEEvPdS2_S2_S2_P15node_solve_dataIT_Ei)
        /*0518*/ 	.word	0x00000000


	//----- nvinfo : EIATTR_MIN_STACK_SIZE
	.align		4
.L_217:
        /*051c*/ 	.byte	0x04, 0x12
        /*051e*/ 	.short	(.L_219 - .L_218)
	.align		4
.L_218:
        /*0520*/ 	.word	index@(_ZN5spral5ssids27cu_multinode_solve_n_few_64IdLj5EEEvPdS2_S2_S2_P15node_solve_dataIT_Ei)
        /*0524*/ 	.word	0x00000000


	//----- nvinfo : EIATTR_MIN_STACK_SIZE
	.align		4
.L_219:
        /*0528*/ 	.byte	0x04, 0x12
        /*052a*/ 	.short	(.L_221 - .L_220)
	.align		4
.L_220:
        /*052c*/ 	.word	index@(_ZN5spral5ssids27cu_multinode_solve_n_few_64IdLj6EEEvPdS2_S2_S2_P15node_solve_dataIT_Ei)
        /*0530*/ 	.word	0x00000000


	//----- nvinfo : EIATTR_MIN_STACK_SIZE
	.align		4
.L_221:
        /*0534*/ 	.byte	0x04, 0x12
        /*0536*/ 	.short	(.L_223 - .L_222)
	.align		4
.L_222:
        /*0538*/ 	.word	index@(_ZN5spral5ssids27cu_multinode_solve_n_few_64IdLj7EEEvPdS2_S2_S2_P15node_solve_dataIT_Ei)
        /*053c*/ 	.word	0x00000000


	//----- nvinfo : EIATTR_MIN_STACK_SIZE
	.align		4
.L_223:
        /*0540*/ 	.byte	0x04, 0x12
        /*0542*/ 	.short	(.L_225 - .L_224)
	.align		4
.L_224:
        /*0544*/ 	.word	index@(_ZN5spral5ssids27cu_multinode_solve_n_few_64IdLj8EEEvPdS2_S2_S2_P15node_solve_dataIT_Ei)
        /*0548*/ 	.word	0x00000000


	//----- nvinfo : EIATTR_MIN_STACK_SIZE
	.align		4
.L_225:
        /*054c*/ 	.byte	0x04, 0x12
        /*054e*/ 	.short	(.L_227 - .L_226)
	.align		4
.L_226:
        /*0550*/ 	.word	index@(_ZN5spral5ssids27cu_multinode_solve_n_few_64IdLj9EEEvPdS2_S2_S2_P15node_solve_dataIT_Ei)
        /*0554*/ 	.word	0x00000000


	//----- nvinfo : EIATTR_MIN_STACK_SIZE
	.align		4
.L_227:
        /*0558*/ 	.byte	0x04, 0x12
        /*055a*/ 	.short	(.L_229 - .L_228)
	.align		4
.L_228:
        /*055c*/ 	.word	index@(_ZN5spral5ssids27cu_multinode_solve_n_few_64IdLj10EEEvPdS2_S2_S2_P15node_solve_dataIT_Ei)
        /*0560*/ 	.word	0x00000000


	//----- nvinfo : EIATTR_MIN_STACK_SIZE
	.align		4
.L_229:
        /*0564*/ 	.byte	0x04, 0x12
        /*0566*/ 	.short	(.L_231 - .L_230)
	.align		4
.L_230:
        /*0568*/ 	.word	index@(_ZN5spral5ssids27cu_multinode_solve_n_few_64IdLj11EEEvPdS2_S2_S2_P15node_solve_dataIT_Ei)
        /*056c*/ 	.word	0x00000000


	//----- nvinfo : EIATTR_MIN_STACK_SIZE
	.align		4
.L_231:
        /*0570*/ 	.byte	0x04, 0x12
        /*0572*/ 	.short	(.L_233 - .L_232)
	.align		4
.L_232:
        /*0574*/ 	.word	index@(_ZN5spral5ssids27cu_multinode_solve_n_few_64IdLj12EEEvPdS2_S2_S2_P15node_solve_dataIT_Ei)
        /*0578*/ 	.word	0x00000000


	//----- nvinfo : EIATTR_MIN_STACK_SIZE
	.align		4
.L_233:
        /*057c*/ 	.byte	0x04, 0x12
        /*057e*/ 	.short	(.L_235 - .L_234)
	.align		4
.L_234:
        /*0580*/ 	.word	index@(_ZN5spral5ssids27cu_multinode_solve_n_few_64IdLj13EEEvPdS2_S2_S2_P15node_solve_dataIT_Ei)
        /*0584*/ 	.word	0x00000000


	//----- nvinfo : EIATTR_MIN_STACK_SIZE
	.align		4
.L_235:
        /*0588*/ 	.byte	0x04, 0x12
        /*058a*/ 	.short	(.L_237 - .L_236)
	.align		4
.L_236:
        /*058c*/ 	.word	index@(_ZN5spral5ssids27cu_multinode_solve_n_few_64IdLj14EEEvPdS2_S2_S2_P15node_solve_dataIT_Ei)
        /*0590*/ 	.word	0x00000000


	//----- nvinfo : EIATTR_MIN_STACK_SIZE
	.align		4
.L_237:
        /*0594*/ 	.byte	0x04, 0x12
        /*0596*/ 	.short	(.L_239 - .L_238)
	.align		4
.L_238:
        /*0598*/ 	.word	index@(_ZN5spral5ssids25cu_multinode_solve_n_16x2IdEEviPdS2_S2_S2_P15node_solve_dataIT_Ei)
        /*059c*/ 	.word	0x00000000


	//----- nvinfo : EIATTR_MIN_STACK_SIZE
	.align		4
.L_239:
        /*05a0*/ 	.byte	0x04, 0x12
        /*05a2*/ 	.short	(.L_241 - .L_240)
	.align		4
.L_240:
        /*05a4*/ 	.word	index@(_ZN5spral5ssids20cu_multinode_dgemm_nIdEEvP15node_solve_dataIT_ES3_i)
        /*05a8*/ 	.word	0x00000000


	//----- nvinfo : EIATTR_MIN_STACK_SIZE
	.align		4
.L_241:
        /*05ac*/ 	.byte	0x04, 0x12
        /*05ae*/ 	.short	(.L_243 - .L_242)
	.align		4
.L_242:
        /*05b0*/ 	.word	index@(_ZN5spral5ssids10cu_apply_dIdEEviiPT_S3_iS3_iPKi)
        /*05b4*/ 	.word	0x00000000


	//----- nvinfo : EIATTR_MIN_STACK_SIZE
	.align		4
.L_243:
        /*05b8*/ 	.byte	0x04, 0x12
        /*05ba*/ 	.short	(.L_245 - .L_244)
	.align		4
.L_244:
        /*05bc*/ 	.word	index@(_ZN5spral5ssids12cu_gather_dxIdEEviiPT_S3_iS3_iPKiS5_)
        /*05c0*/ 	.word	0x00000000


	//----- nvinfo : EIATTR_MIN_STACK_SIZE
	.align		4
.L_245:
        /*05c4*/ 	.byte	0x04, 0x12
        /*05c6*/ 	.short	(.L_247 - .L_246)
	.align		4
.L_246:
        /*05c8*/ 	.word	index@(_ZN5spral5ssids14cu_gather_diagIdEEviPT_S3_Pl)
        /*05cc*/ 	.word	0x00000000


	//----- nvinfo : EIATTR_MIN_STACK_SIZE
	.align		4
.L_247:
        /*05d0*/ 	.byte	0x04, 0x12
        /*05d2*/ 	.short	(.L_249 - .L_248)
	.align		4
.L_248:
        /*05d4*/ 	.word	index@(_ZN5spral5ssids9cu_gatherIdEEviiPT_iS3_iPi)
        /*05d8*/ 	.word	0x00000000


	//----- nvinfo : EIATTR_MIN_STACK_SIZE
	.align		4
.L_249:
        /*05dc*/ 	.byte	0x04, 0x12
        /*05de*/ 	.short	(.L_251 - .L_250)
	.align		4
.L_250:
        /*05e0*/ 	.word	index@(_ZN5spral5ssids19cu_multi_l_inv_copyIdEEvPNS0_10l_inv_dataIT_EEi)
        /*05e4*/ 	.word	0x00000000


	//----- nvinfo : EIATTR_MIN_STACK_SIZE
	.align		4
.L_251:
        /*05e8*/ 	.byte	0x04, 0x12
        /*05ea*/ 	.short	(.L_253 - .L_252)
	.align		4
.L_252:
        /*05ec*/ 	.word	index@(_ZN5spral5ssids14cu_multi_l_invIdEEvPNS0_10l_inv_dataIT_EEii)
        /*05f0*/ 	.word	0x00000000


	//----- nvinfo : EIATTR_MIN_STACK_SIZE
	.align		4
.L_253:
        /*05f4*/ 	.byte	0x04, 0x12
        /*05f6*/ 	.short	(.L_255 - .L_254)
	.align		4
.L_254:
        /*05f8*/ 	.word	index@(_ZN5spral5ssids16cu_tile_presolveIdLb0EEEviP18tile_presolve_dataIT_E)
        /*05fc*/ 	.word	0x00000000


	//----- nvinfo : EIATTR_MIN_STACK_SIZE
	.align		4
.L_255:
        /*0600*/ 	.byte	0x04, 0x12
        /*0602*/ 	.short	(.L_257 - .L_256)
	.align		4
.L_256:
        /*0604*/ 	.word	index@(_ZN5spral5ssids16cu_tile_presolveIdLb1EEEviP18tile_presolve_dataIT_E)
        /*0608*/ 	.word	0x00000000


	//----- nvinfo : EIATTR_MIN_STACK_SIZE
	.align		4
.L_257:
        /*060c*/ 	.byte	0x04, 0x12
        /*060e*/ 	.short	(.L_259 - .L_258)
	.align		4
.L_258:
        /*0610*/ 	.word	index@(_ZN5spral5ssids16cu_init_presolveIdEEvP9node_dataIT_E)
        /*0614*/ 	.word	0x00000000
.L_259:


//--------------------- .nv.compat                --------------------------
	.section	.nv.compat,"",@"SHT_CUDA_COMPAT_INFO"
	.align	4
        /*0000*/ 	.byte	0x02, 0x09, 0x00, 0x00, 0x02, 0x02, 0x01, 0x00, 0x02, 0x05, 0x05, 0x00, 0x03, 0x07, 0x01, 0x01
        /*0010*/ 	.byte	0x02, 0x03, 0x00, 0x00, 0x02, 0x06, 0x01, 0x00, 0x04, 0x0b, 0x08, 0x00, 0x01, 0x00, 0x00, 0x00
        /*0020*/ 	.byte	0x00, 0x00, 0x00, 0x00


//--------------------- .nv.info._ZN5spral5ssids14cu_scatter_sumIdEEviiPT_iS3_iS3_iPKi --------------------------
	.section	.nv.info._ZN5spral5ssids14cu_scatter_sumIdEEviiPT_iS3_iS3_iPKi,"",@"SHT_CUDA_INFO"
	.sectionflags	@""
	.align	4


	//----- nvinfo : EIATTR_CUDA_API_VERSION
	.align		4
        /*0000*/ 	.byte	0x04, 0x37
        /*0002*/ 	.short	(.L_261 - .L_260)
.L_260:
        /*0004*/ 	.word	0x00000082


	//----- nvinfo : EIATTR_KPARAM_INFO
	.align		4
.L_261:
        /*0008*/ 	.byte	0x04, 0x17
        /*000a*/ 	.short	(.L_263 - .L_262)
.L_262:
        /*000c*/ 	.word	0x00000000
        /*0010*/ 	.short	0x0008
        /*0012*/ 	.short	0x0038
        /*0014*/ 	.byte	0x00, 0xf5, 0x21, 0x00


	//----- nvinfo : EIATTR_KPARAM_INFO
	.align		4
.L_263:
        /*0018*/ 	.byte	0x04, 0x17
        /*001a*/ 	.short	(.L_265 - .L_264)
.L_264:
        /*001c*/ 	.word	0x00000000
        /*0020*/ 	.short	0x0007
        /*0022*/ 	.short	0x0030
        /*0024*/ 	.byte	0x00, 0xf0, 0x11, 0x00


	//----- nvinfo : EIATTR_KPARAM_INFO
	.align		4
.L_265:
        /*0028*/ 	.byte	0x04, 0x17
        /*002a*/ 	.short	(.L_267 - .L_266)
.L_266:
        /*002c*/ 	.word	0x00000000
        /*0030*/ 	.short	0x0006
        /*0032*/ 	.short	0x0028
        /*0034*/ 	.byte	0x00, 0xf5, 0x21, 0x00


	//----- nvinfo : EIATTR_KPARAM_INFO
	.align		4
.L_267:
        /*0038*/ 	.byte	0x04, 0x17
        /*003a*/ 	.short	(.L_269 - .L_268)
.L_268:
        /*003c*/ 	.word	0x00000000
        /*0040*/ 	.short	0x0005
        /*0042*/ 	.short	0x0020
        /*0044*/ 	.byte	0x00, 0xf0, 0x11, 0x00


	//----- nvinfo : EIATTR_KPARAM_INFO
	.align		4
.L_269:
        /*0048*/ 	.byte	0x04, 0x17
        /*004a*/ 	.short	(.L_271 - .L_270)
.L_270:
        /*004c*/ 	.word	0x00000000
        /*0050*/ 	.short	0x0004
        /*0052*/ 	.short	0x0018
        /*0054*/ 	.byte	0x00, 0xf5, 0x21, 0x00


	//----- nvinfo : EIATTR_KPARAM_INFO
	.align		4
.L_271:
        /*0058*/ 	.byte	0x04, 0x17
        /*005a*/ 	.short	(.L_273 - .L_272)
.L_272:
        /*005c*/ 	.word	0x00000000
        /*0060*/ 	.short	0x0003
        /*0062*/ 	.short	0x0010
        /*0064*/ 	.byte	0x00, 0xf0, 0x11, 0x00


	//----- nvinfo : EIATTR_KPARAM_INFO
	.align		4
.L_273:
        /*0068*/ 	.byte	0x04, 0x17
        /*006a*/ 	.short	(.L_275 - .L_274)
.L_274:
        /*006c*/ 	.word	0x00000000
        /*0070*/ 	.short	0x0002
        /*0072*/ 	.short	0x0008
        /*0074*/ 	.byte	0x00, 0xf5, 0x21, 0x00


	//----- nvinfo : EIATTR_KPARAM_INFO
	.align		4
.L_275:
        /*0078*/ 	.byte	0x04, 0x17
        /*007a*/ 	.short	(.L_277 - .L_276)
.L_276:
        /*007c*/ 	.word	0x00000000
        /*0080*/ 	.short	0x0001
        /*0082*/ 	.short	0x0004
        /*0084*/ 	.byte	0x00, 0xf0, 0x11, 0x00


	//----- nvinfo : EIATTR_KPARAM_INFO
	.align		4
.L_277:
        /*0088*/ 	.byte	0x04, 0x17
        /*008a*/ 	.short	(.L_279 - .L_278)
.L_278:
        /*008c*/ 	.word	0x00000000
        /*0090*/ 	.short	0x0000
        /*0092*/ 	.short	0x0000
        /*0094*/ 	.byte	0x00, 0xf0, 0x11, 0x00


	//----- nvinfo : EIATTR_SPARSE_MMA_MASK
	.align		4
.L_279:
        /*0098*/ 	.byte	0x03, 0x50
        /*009a*/ 	.short	0x0000


	//----- nvinfo : EIATTR_MAXREG_COUNT
	.align		4
        /*009c*/ 	.byte	0x03, 0x1b
        /*009e*/ 	.short	0x00ff


	//----- nvinfo : EIATTR_MERCURY_ISA_VERSION
	.align		4
        /*00a0*/ 	.byte	0x03, 0x5f
        /*00a2*/ 	.short	0x0101


	//----- nvinfo : EIATTR_VRC_CTA_INIT_COUNT
	.align		4
        /*00a4*/ 	.byte	0x02, 0x4a
	.zero		1
	.zero		1


	//----- nvinfo : EIATTR_EXIT_INSTR_OFFSETS
	.align		4
        /*00a8*/ 	.byte	0x04, 0x1c
        /*00aa*/ 	.short	(.L_281 - .L_280)


	//   ....[0]....
.L_280:
        /*00ac*/ 	.word	0x00000070


	//   ....[1]....
        /*00b0*/ 	.word	0x00000350


	//----- nvinfo : EIATTR_CRS_STACK_SIZE
	.align		4
.L_281:
        /*00b4*/ 	.byte	0x04, 0x1e
        /*00b6*/ 	.short	(.L_283 - .L_282)
.L_282:
        /*00b8*/ 	.word	0x00000000


	//----- nvinfo : EIATTR_CBANK_PARAM_SIZE
	.align		4
.L_283:
        /*00bc*/ 	.byte	0x03, 0x19
        /*00be*/ 	.short	0x0040


	//----- nvinfo : EIATTR_PARAM_CBANK
	.align		4
        /*00c0*/ 	.byte	0x04, 0x0a
        /*00c2*/ 	.short	(.L_285 - .L_284)
	.align		4
.L_284:
        /*00c4*/ 	.word	index@(.nv.constant0._ZN5spral5ssids14cu_scatter_sumIdEEviiPT_iS3_iS3_iPKi)
        /*00c8*/ 	.short	0x0380
        /*00ca*/ 	.short	0x0040


	//----- nvinfo : EIATTR_SW_WAR
	.align		4
.L_285:
        /*00cc*/ 	.byte	0x04, 0x36
        /*00ce*/ 	.short	(.L_287 - .L_286)
.L_286:
        /*00d0*/ 	.word	0x00000008
.L_287:


//--------------------- .nv.info._ZN5spral5ssids10cu_scatterIdEEviiPT_iS3_iPKi --------------------------
	.section	.nv.info._ZN5spral5ssids10cu_scatterIdEEviiPT_iS3_iPKi,"",@"SHT_CUDA_INFO"
	.sectionflags	@""
	.align	4


	//----- nvinfo : EIATTR_CUDA_API_VERSION
	.align		4
        /*0000*/ 	.byte	0x04, 0x37
        /*0002*/ 	.short	(.L_289 - .L_288)
.L_288:
        /*0004*/ 	.word	0x00000082


	//----- nvinfo : EIATTR_KPARAM_INFO
	.align		4
.L_289:
        /*0008*/ 	.byte	0x04, 0x17
        /*000a*/ 	.short	(.L_291 - .L_290)
.L_290:
        /*000c*/ 	.word	0x00000000
        /*0010*/ 	.short	0x0006
        /*0012*/ 	.short	0x0028
        /*0014*/ 	.byte	0x00, 0xf5, 0x21, 0x00


	//----- nvinfo : EIATTR_KPARAM_INFO
	.align		4
.L_291:
        /*0018*/ 	.byte	0x04, 0x17
        /*001a*/ 	.short	(.L_293 - .L_292)
.L_292:
        /*001c*/ 	.word	0x00000000
        /*0020*/ 	.short	0x0005
        /*0022*/ 	.short	0x0020
        /*0024*/ 	.byte	0x00, 0xf0, 0x11, 0x00


	//----- nvinfo : EIATTR_KPARAM_INFO
	.align		4
.L_293:
        /*0028*/ 	.byte	0x04, 0x17
        /*002a*/ 	.short	(.L_295 - .L_294)
.L_294:
        /*002c*/ 	.word	0x00000000
        /*0030*/ 	.short	0x0004
        /*0032*/ 	.short	0x0018
        /*0034*/ 	.byte	0x00, 0xf5, 0x21, 0x00


	//----- nvinfo : EIATTR_KPARAM_INFO
	.align		4
.L_295:
        /*0038*/ 	.byte	0x04, 0x17
        /*003a*/ 	.short	(.L_297 - .L_296)
.L_296:
        /*003c*/ 	.word	0x00000000
        /*0040*/ 	.short	0x0003
        /*0042*/ 	.short	0x0010
        /*0044*/ 	.byte	0x00, 0xf0, 0x11, 0x00


	//----- nvinfo : EIATTR_KPARAM_INFO
	.align		4
.L_297:
        /*0048*/ 	.byte	0x04, 0x17
        /*004a*/ 	.short	(.L_299 - .L_298)
.L_298:
        /*004c*/ 	.word	0x00000000
        /*0050*/ 	.short	0x0002
        /*0052*/ 	.short	0x0008
        /*0054*/ 	.byte	0x00, 0xf5, 0x21, 0x00


	//----- nvinfo : EIATTR_KPARAM_INFO
	.align		4
.L_299:
        /*0058*/ 	.byte	0x04, 0x17
        /*005a*/ 	.short	(.L_301 - .L_300)
.L_300:
        /*005c*/ 	.word	0x00000000
        /*0060*/ 	.short	0x0001
        /*0062*/ 	.short	0x0004
        /*0064*/ 	.byte	0x00, 0xf0, 0x11, 0x00


	//----- nvinfo : EIATTR_KPARAM_INFO
	.align		4
.L_301:
        /*0068*/ 	.byte	0x04, 0x17
        /*006a*/ 	.short	(.L_303 - .L_302)
.L_302:
        /*006c*/ 	.word	0x00000000
        /*0070*/ 	.short	0x0000
        /*0072*/ 	.short	0x0000
        /*0074*/ 	.byte	0x00, 0xf0, 0x11, 0x00


	//----- nvinfo : EIATTR_SPARSE_MMA_MASK
	.align		4
.L_303:
        /*0078*/ 	.byte	0x03, 0x50
        /*007a*/ 	.short	0x0000


	//----- nvinfo : EIATTR_MAXREG_COUNT
	.align		4
        /*007c*/ 	.byte	0x03, 0x1b
        /*007e*/ 	.short	0x00ff


	//----- nvinfo : EIATTR_MERCURY_ISA_VERSION
	.align		4
        /*0080*/ 	.byte	0x03, 0x5f
        /*0082*/ 	.short	0x0101


	//----- nvinfo : EIATTR_VRC_CTA_INIT_COUNT
	.align		4
        /*0084*/ 	.byte	0x02, 0x4a
	.zero		1
	.zero		1


	//----- nvinfo : EIATTR_EXIT_INSTR_OFFSETS
	.align		4
        /*0088*/ 	.byte	0x04, 0x1c
        /*008a*/ 	.short	(.L_305 - .L_304)


	//   ....[0]....
.L_304:
        /*008c*/ 	.word	0x00000070


	//   ....[1]....
        /*0090*/ 	.word	0x000002f0


	//----- nvinfo : EIATTR_CRS_STACK_SIZE
	.align		4
.L_305:
        /*0094*/ 	.byte	0x04, 0x1e
        /*0096*/ 	.short	(.L_307 - .L_306)
.L_306:
        /*0098*/ 	.word	0x00000000


	//----- nvinfo : EIATTR_CBANK_PARAM_SIZE
	.align		4
.L_307:
        /*009c*/ 	.byte	0x03, 0x19
        /*009e*/ 	.short	0x0030


	//----- nvinfo : EIATTR_PARAM_CBANK
	.align		4
        /*00a0*/ 	.byte	0x04, 0x0a
        /*00a2*/ 	.short	(.L_309 - .L_308)
	.align		4
.L_308:
        /*00a4*/ 	.word	index@(.nv.constant0._ZN5spral5ssids10cu_scatterIdEEviiPT_iS3_iPKi)
        /*00a8*/ 	.short	0x0380
        /*00aa*/ 	.short	0x0030


	//----- nvinfo : EIATTR_SW_WAR
	.align		4
.L_309:
        /*00ac*/ 	.byte	0x04, 0x36
        /*00ae*/ 	.short	(.L_311 - .L_310)
.L_310:
        /*00b0*/ 	.word	0x00000008
.L_311:


//--------------------- .nv.info._ZN5spral5ssids8cu_scaleIdEEviiPT_iS3_Pi --------------------------
	.section	.nv.info._ZN5spral5ssids8cu_scaleIdEEviiPT_iS3_Pi,"",@"SHT_CUDA_INFO"
	.sectionflags	@""
	.align	4


	//----- nvinfo : EIATTR_CUDA_API_VERSION
	.align		4
        /*0000*/ 	.byte	0x04, 0x37
        /*0002*/ 	.short	(.L_313 - .L_312)
.L_312:
        /*0004*/ 	.word	0x00000082


	//----- nvinfo : EIATTR_KPARAM_INFO
	.align		4
.L_313:
        /*0008*/ 	.byte	0x04, 0x17
        /*000a*/ 	.short	(.L_315 - .L_314)
.L_314:
        /*000c*/ 	.word	0x00000000
        /*0010*/ 	.short	0x0005
        /*0012*/ 	.short	0x0020
        /*0014*/ 	.byte	0x00, 0xf5, 0x21, 0x00


	//----- nvinfo : EIATTR_KPARAM_INFO
	.align		4
.L_315:
        /*0018*/ 	.byte	0x04, 0x17
        /*001a*/ 	.short	(.L_317 - .L_316)
.L_316:
        /*001c*/ 	.word	0x00000000
        /*0020*/ 	.short	0x0004
        /*0022*/ 	.short	0x0018
        /*0024*/ 	.byte	0x00, 0xf5, 0x21, 0x00


	//----- nvinfo : EIATTR_KPARAM_INFO
	.align		4
.L_317:
        /*0028*/ 	.byte	0x04, 0x17
        /*002a*/ 	.short	(.L_319 - .L_318)
.L_318:
        /*002c*/ 	.word	0x00000000
        /*0030*/ 	.short	0x0003
        /*0032*/ 	.short	0x0010
        /*0034*/ 	.byte	0x00, 0xf0, 0x11, 0x00


	//----- nvinfo : EIATTR_KPARAM_INFO
	.align		4
.L_319:
        /*0038*/ 	.byte	0x04, 0x17
        /*003a*/ 	.short	(.L_321 - .L_320)
.L_320:
        /*003c*/ 	.word	0x00000000
        /*0040*/ 	.short	0x0002
        /*0042*/ 	.short	0x0008
        /*0044*/ 	.byte	0x00, 0xf5, 0x21, 0x00


	//----- nvinfo : EIATTR_KPARAM_INFO
	.align		4
.L_321:
        /*0048*/ 	.byte	0x04, 0x17
        /*004a*/ 	.short	(.L_323 - .L_322)
.L_322:
        /*004c*/ 	.word	0x00000000
        /*0050*/ 	.short	0x0001
        /*0052*/ 	.short	0x0004
        /*0054*/ 	.byte	0x00, 0xf0, 0x11, 0x00


	//----- nvinfo : EIATTR_KPARAM_INFO
	.align		4
.L_323:
        /*0058*/ 	.byte	0x04, 0x17
        /*005a*/ 	.short	(.L_325 - .L_324)
.L_324:
        /*005c*/ 	.word	0x00000000
        /*0060*/ 	.short	0x0000
        /*0062*/ 	.short	0x0000
        /*0064*/ 	.byte	0x00, 0xf0, 0x11, 0x00


	//----- nvinfo : EIATTR_SPARSE_MMA_MASK
	.align		4
.L_325:
        /*0068*/ 	.byte	0x03, 0x50
        /*006a*/ 	.short	0x0000


	//----- nvinfo : EIATTR_MAXREG_COUNT
	.align		4
        /*006c*/ 	.byte	0x03, 0x1b
        /*006e*/ 	.short	0x00ff


	//----- nvinfo : EIATTR_MERCURY_ISA_VERSION
	.align		4
        /*0070*/ 	.byte	0x03, 0x5f
        /*0072*/ 	.short	0x0101


	//----- nvinfo : EIATTR_VRC_CTA_INIT_COUNT
	.align		4
        /*0074*/ 	.byte	0x02, 0x4a
	.zero		1
	.zero		1


	//----- nvinfo : EIATTR_EXIT_INSTR_OFFSETS
	.align		4
        /*0078*/ 	.byte	0x04, 0x1c
        /*007a*/ 	.short	(.L_327 - .L_326)


	//   ....[0]....
.L_326:
        /*007c*/ 	.word	0x00000070


	//   ....[1]....
        /*0080*/ 	.word	0x000002c0


	//----- nvinfo : EIATTR_CRS_STACK_SIZE
	.align		4
.L_327:
        /*0084*/ 	.byte	0x04, 0x1e
        /*0086*/ 	.short	(.L_329 - .L_328)
.L_328:
        /*0088*/ 	.word	0x00000000


	//----- nvinfo : EIATTR_CBANK_PARAM_SIZE
	.align		4
.L_329:
        /*008c*/ 	.byte	0x03, 0x19
        /*008e*/ 	.short	0x0028


	//----- nvinfo : EIATTR_PARAM_CBANK
	.align		4
        /*0090*/ 	.byte	0x04, 0x0a
        /*0092*/ 	.short	(.L_331 - .L_330)
	.align		4
.L_330:
        /*0094*/ 	.word	index@(.nv.constant0._ZN5spral5ssids8cu_scaleIdEEviiPT_iS3_Pi)
        /*0098*/ 	.short	0x0380
        /*009a*/ 	.short	0x0028


	//----- nvinfo : EIATTR_SW_WAR
	.align		4
.L_331:
        /*009c*/ 	.byte	0x04, 0x36
        /*009e*/ 	.short	(.L_333 - .L_332)
.L_332:
        /*00a0*/ 	.word	0x00000008
.L_333:


//--------------------- .nv.info._ZN5spral5ssids28cu_multinode_solve_t_one_8x8IdEEvPdS2_S2_S2_P15node_solve_dataIT_Ei --------------------------
	.section	.nv.info._ZN5spral5ssids28cu_multinode_solve_t_one_8x8IdEEvPdS2_S2_S2_P15node_solve_dataIT_Ei,"",@"SHT_CUDA_INFO"
	.sectionflags	@""
	.align	4


	//----- nvinfo : EIATTR_CUDA_API_VERSION
	.align		4
        /*0000*/ 	.byte	0x04, 0x37
        /*0002*/ 	.short	(.L_335 - .L_334)
.L_334:
        /*0004*/ 	.word	0x00000082


	//----- nvinfo : EIATTR_KPARAM_INFO
	.align		4
.L_335:
        /*0008*/ 	.byte	0x04, 0x17
        /*000a*/ 	.short	(.L_337 - .L_336)
.L_336:
        /*000c*/ 	.word	0x00000000
        /*0010*/ 	.short	0x0005
        /*0012*/ 	.short	0x0028
        /*0014*/ 	.byte	0x00, 0xf0, 0x11, 0x00


	//----- nvinfo : EIATTR_KPARAM_INFO
	.align		4
.L_337:
        /*0018*/ 	.byte	0x04, 0x17
        /*001a*/ 	.short	(.L_339 - .L_338)
.L_338:
        /*001c*/ 	.word	0x00000000
        /*0020*/ 	.short	0x0004
        /*0022*/ 	.short	0x0020
        /*0024*/ 	.byte	0x00, 0xf5, 0x21, 0x00


	//----- nvinfo : EIATTR_KPARAM_INFO
	.align		4
.L_339:
        /*0028*/ 	.byte	0x04, 0x17
        /*002a*/ 	.short	(.L_341 - .L_340)
.L_340:
        /*002c*/ 	.word	0x00000000
        /*0030*/ 	.short	0x0003
        /*0032*/ 	.short	0x0018
        /*0034*/ 	.byte	0x00, 0xf5, 0x21, 0x00


	//----- nvinfo : EIATTR_KPARAM_INFO
	.align		4
.L_341:
        /*0038*/ 	.byte	0x04, 0x17
        /*003a*/ 	.short	(.L_343 - .L_342)
.L_342:
        /*003c*/ 	.word	0x00000000
        /*0040*/ 	.short	0x0002
        /*0042*/ 	.short	0x0010
        /*0044*/ 	.byte	0x00, 0xf5, 0x21, 0x00


	//----- nvinfo : EIATTR_KPARAM_INFO
	.align		4
.L_343:
        /*0048*/ 	.byte	0x04, 0x17
        /*004a*/ 	.short	(.L_345 - .L_344)
.L_344:
        /*004c*/ 	.word	0x00000000
        /*0050*/ 	.short	0x0001
        /*0052*/ 	.short	0x0008
        /*0054*/ 	.byte	0x00, 0xf5, 0x21, 0x00


	//----- nvinfo : EIATTR_KPARAM_INFO
	.align		4
.L_345:
        /*0058*/ 	.byte	0x04, 0x17
        /*005a*/ 	.short	(.L_347 - .L_346)
.L_346:
        /*005c*/ 	.word	0x00000000
        /*0060*/ 	.short	0x0000
        /*0062*/ 	.short	0x0000
        /*0064*/ 	.byte	0x00, 0xf5, 0x21, 0x00


	//----- nvinfo : EIATTR_SPARSE_MMA_MASK
	.align		4
.L_347:
        /*0068*/ 	.byte	0x03, 0x50
        /*006a*/ 	.short	0x0000


	//----- nvinfo : EIATTR_MAXREG_COUNT
	.align		4
        /*006c*/ 	.byte	0x03, 0x1b
        /*006e*/ 	.short	0x00ff


	//----- nvinfo : EIATTR_NUM_BARRIERS
	.align		4
        /*0070*/ 	.byte	0x02, 0x4c
        /*0072*/ 	.byte	0x01
	.zero		1


	//----- nvinfo : EIATTR_MERCURY_ISA_VERSION
	.align		4
        /*0074*/ 	.byte	0x03, 0x5f
        /*0076*/ 	.short	0x0101


	//----- nvinfo : EIATTR_VRC_CTA_INIT_COUNT
	.align		4
        /*0078*/ 	.byte	0x02, 0x4a
	.zero		1
	.zero		1


	//----- nvinfo : EIATTR_EXIT_INSTR_OFFSETS
	.align		4
        /*007c*/ 	.byte	0x04, 0x1c
        /*007e*/ 	.short	(.L_349 - .L_348)


	//   ....[0]....
.L_348:
        /*0080*/ 	.word	0x00000650


	//----- nvinfo : EIATTR_CRS_STACK_SIZE
	.align		4
.L_349:
        /*0084*/ 	.byte	0x04, 0x1e
        /*0086*/ 	.short	(.L_351 - .L_350)
.L_350:
        /*0088*/ 	.word	0x00000000


	//----- nvinfo : EIATTR_CBANK_PARAM_SIZE
	.align		4
.L_351:
        /*008c*/ 	.byte	0x03, 0x19
        /*008e*/ 	.short	0x002c


	//----- nvinfo : EIATTR_PARAM_CBANK
	.align		4
        /*0090*/ 	.byte	0x04, 0x0a
        /*0092*/ 	.short	(.L_353 - .L_352)
	.align		4
.L_352:
        /*0094*/ 	.word	index@(.nv.constant0._ZN5spral5ssids28cu_multinode_solve_t_one_8x8IdEEvPdS2_S2_S2_P15node_solve_dataIT_Ei)
        /*0098*/ 	.short	0x0380
        /*009a*/ 	.short	0x002c


	//----- nvinfo : EIATTR_SW_WAR
	.align		4
.L_353:
        /*009c*/ 	.byte	0x04, 0x36
        /*009e*/ 	.short	(.L_355 - .L_354)
.L_354:
        /*00a0*/ 	.word	0x00000008
.L_355:


//--------------------- .nv.info._ZN5spral5ssids28cu_multinode_solve_t_few_8x8IdLj2EEEvPdS2_S2_S2_P15node_solve_dataIT_Ei --------------------------
	.section	.nv.info._ZN5spral5ssids28cu_multinode_solve_t_few_8x8IdLj2EEEvPdS2_S2_S2_P15node_solve_dataIT_Ei,"",@"SHT_CUDA_INFO"
	.sectionflags	@""
	.align	4


	//----- nvinfo : EIATTR_CUDA_API_VERSION
	.align		4
        /*0000*/ 	.byte	0x04, 0x37
        /*0002*/ 	.short	(.L_357 - .L_356)
.L_356:
        /*0004*/ 	.word	0x00000082


	//----- nvinfo : EIATTR_KPARAM_INFO
	.align		4
.L_357:
        /*0008*/ 	.byte	0x04, 0x17
        /*000a*/ 	.short	(.L_359 - .L_358)
.L_358:
        /*000c*/ 	.word	0x00000000
        /*0010*/ 	.short	0x0005
        /*0012*/ 	.short	0x0028
        /*0014*/ 	.byte	0x00, 0xf0, 0x11, 0x00


	//----- nvinfo : EIATTR_KPARAM_INFO
	.align		4
.L_359:
        /*0018*/ 	.byte	0x04, 0x17
        /*001a*/ 	.short	(.L_361 - .L_360)
.L_360:
        /*001c*/ 	.word	0x00000000
        /*0020*/ 	.short	0x0004
        /*0022*/ 	.short	0x0020
        /*0024*/ 	.byte	0x00, 0xf5, 0x21, 0x00


	//----- nvinfo : EIATTR_KPARAM_INFO
	.align		4
.L_361:
        /*0028*/ 	.byte	0x04, 0x17
        /*002a*/ 	.short	(.L_363 - .L_362)
.L_362:
        /*002c*/ 	.word	0x00000000
        /*0030*/ 	.short	0x0003
        /*0032*/ 	.short	0x0018
        /*0034*/ 	.byte	0x00, 0xf5, 0x21, 0x00


	//----- nvinfo : EIATTR_KPARAM_INFO
	.align		4
.L_363:
        /*0038*/ 	.byte	0x04, 0x17
        /*003a*/ 	.short	(.L_365 - .L_364)
.L_364:
        /*003c*/ 	.word	0x00000000
        /*0040*/ 	.short	0x0002
        /*0042*/ 	.short	0x0010
        /*0044*/ 	.byte	0x00, 0xf5, 0x21, 0x00


	//----- nvinfo : EIATTR_KPARAM_INFO
	.align		4
.L_365:
        /*0048*/ 	.byte	0x04, 0x17
        /*004a*/ 	.short	(.L_367 - .L_366)
.L_366:
        /*004c*/ 	.word	0x00000000
        /*0050*/ 	.short	0x0001
        /*0052*/ 	.short	0x0008
        /*0054*/ 	.byte	0x00, 0xf5, 0x21, 0x00


	//----- nvinfo : EIATTR_KPARAM_INFO
	.align		4
.L_367:
        /*0058*/ 	.byte	0x04, 0x17
        /*005a*/ 	.short	(.L_369 - .L_368)
.L_368:
        /*005c*/ 	.word	0x00000000
        /*0060*/ 	.short	0x0000
        /*0062*/ 	.short	0x0000
        /*0064*/ 	.byte	0x00, 0xf5, 0x21, 0x00


	//----- nvinfo : EIATTR_SPARSE_MMA_MASK
	.align		4
.L_369:
        /*0068*/ 	.byte	0x03, 0x50
        /*006a*/ 	.short	0x0000


	//----- nvinfo : EIATTR_MAXREG_COUNT
	.align		4
        /*006c*/ 	.byte	0x03, 0x1b
        /*006e*/ 	.short	0x00ff


	//----- nvinfo : EIATTR_NUM_BARRIERS
	.align		4
        /*0070*/ 	.byte	0x02, 0x4c
        /*0072*/ 	.byte	0x01
	.zero		1


	//----- nvinfo : EIATTR_MERCURY_ISA_VERSION
	.align		4
        /*0074*/ 	.byte	0x03, 0x5f
        /*0076*/ 	.short	0x0101


	//----- nvinfo : EIATTR_VRC_CTA_INIT_COUNT
	.align		4
        /*0078*/ 	.byte	0x02, 0x4a
	.zero		1
	.zero		1


	//----- nvinfo : EIATTR_EXIT_INSTR_OFFSETS
	.align		4
        /*007c*/ 	.byte	0x04, 0x1c
        /*007e*/ 	.short	(.L_371 - .L_370)


	//   ....[0]....
.L_370:
        /*0080*/ 	.word	0x000014b0


	//----- nvinfo : EIATTR_CRS_STACK_SIZE
	.align		4
.L_371:
        /*0084*/ 	.byte	0x04, 0x1e
        /*0086*/ 	.short	(.L_373 - .L_372)
.L_372:
        /*0088*/ 	.word	0x00000000


	//----- nvinfo : EIATTR_CBANK_PARAM_SIZE
	.align		4
.L_373:
        /*008c*/ 	.byte	0x03, 0x19
        /*008e*/ 	.short	0x002c


	//----- nvinfo : EIATTR_PARAM_CBANK
	.align		4
        /*0090*/ 	.byte	0x04, 0x0a
        /*0092*/ 	.short	(.L_375 - .L_374)
	.align		4
.L_374:
        /*0094*/ 	.word	index@(.nv.constant0._ZN5spral5ssids28cu_multinode_solve_t_few_8x8IdLj2EEEvPdS2_S2_S2_P15node_solve_dataIT_Ei)
        /*0098*/ 	.short	0x0380
        /*009a*/ 	.short	0x002c


	//----- nvinfo : EIATTR_SW_WAR
	.align		4
.L_375:
        /*009c*/ 	.byte	0x04, 0x36
        /*009e*/ 	.short	(.L_377 - .L_376)
.L_376:
        /*00a0*/ 	.word	0x00000008
.L_377:


//--------------------- .nv.info._ZN5spral5ssids28cu_multinode_solve_t_few_8x8IdLj3EEEvPdS2_S2_S2_P15node_solve_dataIT_Ei --------------------------
	.section	.nv.info._ZN5spral5ssids28cu_multinode_solve_t_few_8x8IdLj3EEEvPdS2_S2_S2_P15node_solve_dataIT_Ei,"",@"SHT_CUDA_INFO"
	.sectionflags	@""
	.align	4


	//----- nvinfo : EIATTR_CUDA_API_VERSION
	.align		4
        /*0000*/ 	.byte	0x04, 0x37
        /*0002*/ 	.short	(.L_379 - .L_378)
.L_378:
        /*0004*/ 	.word	0x00000082


	//----- nvinfo : EIATTR_KPARAM_INFO
	.align		4
.L_379:
        /*0008*/ 	.byte	0x04, 0x17
        /*000a*/ 	.short	(.L_381 - .L_380)
.L_380:
        /*000c*/ 	.word	0x00000000
        /*0010*/ 	.short	0x0005
        /*0012*/ 	.short	0x0028
        /*0014*/ 	.byte	0x00, 0xf0, 0x11, 0x00


	//----- nvinfo : EIATTR_KPARAM_INFO
	.align		4
.L_381:
        /*0018*/ 	.byte	0x04, 0x17
        /*001a*/ 	.short	(.L_383 - .L_382)
.L_382:
        /*001c*/ 	.word	0x00000000
        /*0020*/ 	.short	0x0004
        /*0022*/ 	.short	0x0020
        /*0024*/ 	.byte	0x00, 0xf5, 0x21, 0x00


	//----- nvinfo : EIATTR_KPARAM_INFO
	.align		4
.L_383:
        /*0028*/ 	.byte	0x04, 0x17
        /*002a*/ 	.short	(.L_385 - .L_384)
.L_384:
        /*002c*/ 	.word	0x00000000
        /*0030*/ 	.short	0x0003
        /*0032*/ 	.short	0x0018
        /*0034*/ 	.byte	0x00, 0xf5, 0x21, 0x00


	//----- nvinfo : EIATTR_KPARAM_INFO
	.align		4
.L_385:
        /*0038*/ 	.byte	0x04, 0x17
        /*003a*/ 	.short	(.L_387 - .L_386)
.L_386:
        /*003c*/ 	.word	0x00000000
        /*0040*/ 	.short	0x0002
        /*0042*/ 	.short	0x0010
        /*0044*/ 	.byte	0x00, 0xf5, 0x21, 0x00


	//----- nvinfo : EIATTR_KPARAM_INFO
	.align		4
.L_387:
        /*0048*/ 	.byte	0x04, 0x17
        /*004a*/ 	.short	(.L_389 - .L_388)
.L_388:
        /*004c*/ 	.word	0x00000000
        /*0050*/ 	.short	0x0001
        /*0052*/ 	.short	0x0008
        /*0054*/ 	.byte	0x00, 0xf5, 0x21, 0x00


	//----- nvinfo : EIATTR_KPARAM_INFO
	.align		4
.L_389:
        /*0058*/ 	.byte	0x04, 0x17
        /*005a*/ 	.short	(.L_391 - .L_390)
.L_390:
        /*005c*/ 	.word	0x00000000
        /*0060*/ 	.short	0x0000
        /*0062*/ 	.short	0x0000
        /*0064*/ 	.byte	0x00, 0xf5, 0x21, 0x00


	//----- nvinfo : EIATTR_SPARSE_MMA_MASK
	.align		4
.L_391:
        /*0068*/ 	.byte	0x03, 0x50
        /*006a*/ 	.short	0x0000


	//----- nvinfo : EIATTR_MAXREG_COUNT
	.align		4
        /*006c*/ 	.byte	0x03, 0x1b
        /*006e*/ 	.short	0x00ff


	//----- nvinfo : EIATTR_NUM_BARRIERS
	.align		4
        /*0070*/ 	.byte	0x02, 0x4c
        /*0072*/ 	.byte	0x01
	.zero		1


	//----- nvinfo : EIATTR_MERCURY_ISA_VERSION
	.align		4
        /*0074*/ 	.byte	0x03, 0x5f
        /*0076*/ 	.short	0x0101


	//----- nvinfo : EIATTR_VRC_CTA_INIT_COUNT
	.align		4
        /*0078*/ 	.byte	0x02, 0x4a
	.zero		1
	.zero		1


	//----- nvinfo : EIATTR_EXIT_INSTR_OFFSETS
	.align		4
        /*007c*/ 	.byte	0x04, 0x1c
        /*007e*/ 	.short	(.L_393 - .L_392)


	//   ....[0]....
.L_392:
        /*0080*/ 	.word	0x00000c50


	//----- nvinfo : EIATTR_CRS_STACK_SIZE
	.align		4
.L_393:
        /*0084*/ 	.byte	0x04, 0x1e
        /*0086*/ 	.short	(.L_395 - .L_394)
.L_394:
        /*0088*/ 	.word	0x00000000


	//----- nvinfo : EIATTR_CBANK_PARAM_SIZE
	.align		4
.L_395:
        /*008c*/ 	.byte	0x03, 0x19
        /*008e*/ 	.short	0x002c


	//----- nvinfo : EIATTR_PARAM_CBANK
	.align		4
        /*0090*/ 	.byte	0x04, 0x0a
        /*0092*/ 	.short	(.L_397 - .L_396)
	.align		4
.L_396:
        /*0094*/ 	.word	index@(.nv.constant0._ZN5spral5ssids28cu_multinode_solve_t_few_8x8IdLj3EEEvPdS2_S2_S2_P15node_solve_dataIT_Ei)
        /*0098*/ 	.short	0x0380
        /*009a*/ 	.short	0x002c


	//----- nvinfo : EIATTR_SW_WAR
	.align		4
.L_397:
        /*009c*/ 	.byte	0x04, 0x36
        /*009e*/ 	.short	(.L_399 - .L_398)
.L_398:
        /*00a0*/ 	.word	0x00000008
.L_399:


//--------------------- .nv.info._ZN5spral5ssids28cu_multinode_solve_t_few_8x8IdLj4EEEvPdS2_S2_S2_P15node_solve_dataIT_Ei --------------------------
	.section	.nv.info._ZN5spral5ssids28cu_multinode_solve_t_few_8x8IdLj4EEEvPdS2_S2_S2_P15node_solve_dataIT_Ei,"",@"SHT_CUDA_INFO"
	.sectionflags	@""
	.align	4


	//----- nvinfo : EIATTR_CUDA_API_VERSION
	.align		4
        /*0000*/ 	.byte	0x04, 0x37
        /*0002*/ 	.short	(.L_401 - .L_400)
.L_400:
        /*0004*/ 	.word	0x00000082


	//----- nvinfo : EIATTR_KPARAM_INFO
	.align		4
.L_401:
        /*0008*/ 	.byte	0x04, 0x17
        /*000a*/ 	.short	(.L_403 - .L_402)
.L_402:
        /*000c*/ 	.word	0x00000000
        /*0010*/ 	.short	0x0005
        /*0012*/ 	.short	0x0028
        /*0014*/ 	.byte	0x00, 0xf0, 0x11, 0x00


	//----- nvinfo : EIATTR_KPARAM_INFO
	.align		4
.L_403:
        /*0018*/ 	.byte	0x04, 0x17
        /*001a*/ 	.short	(.L_405 - .L_404)
.L_404:
        /*001c*/ 	.word	0x00000000
        /*0020*/ 	.short	0x0004
        /*0022*/ 	.short	0x0020
        /*0024*/ 	.byte	0x00, 0xf5, 0x21, 0x00


	//----- nvinfo : EIATTR_KPARAM_INFO
	.align		4
.L_405:
        /*0028*/ 	.byte	0x04, 0x17
        /*002a*/ 	.short	(.L_407 - .L_406)
.L_406:
        /*002c*/ 	.word	0x00000000
        /*0030*/ 	.short	0x0003
        /*0032*/ 	.short	0x0018
        /*0034*/ 	.byte	0x00, 0xf5, 0x21, 0x00


	//----- nvinfo : EIATTR_KPARAM_INFO
	.align		4
.L_407:
        /*0038*/ 	.byte	0x04, 0x17
        /*003a*/ 	.short	(.L_409 - .L_408)
.L_408:
        /*003c*/ 	.word	0x00000000
        /*0040*/ 	.short	0x0002
        /*0042*/ 	.short	0x0010
        /*0044*/ 	.byte	0x00, 0xf5, 0x21, 0x00


	//----- nvinfo : EIATTR_KPARAM_INFO
	.align		4
.L_409:
        /*0048*/ 	.byte	0x04, 0x17
        /*004a*/ 	.short	(.L_411 - .L_410)
.L_410:
        /*004c*/ 	.word	0x00000000
        /*0050*/ 	.short	0x0001
        /*0052*/ 	.short	0x0008
        /*0054*/ 	.byte	0x00, 0xf5, 0x21, 0x00


	//----- nvinfo : EIATTR_KPARAM_INFO
	.align		4
.L_411:
        /*0058*/ 	.byte	0x04, 0x17
        /*005a*/ 	.short	(.L_413 - .L_412)
.L_412:
        /*005c*/ 	.word	0x00000000
        /*0060*/ 	.short	0x0000
        /*0062*/ 	.short	0x0000
        /*0064*/ 	.byte	0x00, 0xf5, 0x21, 0x00


	//----- nvinfo : EIATTR_SPARSE_MMA_MASK
	.align		4
.L_413:
        /*0068*/ 	.byte	0x03, 0x50
        /*006a*/ 	.short	0x0000


	//----- nvinfo : EIATTR_MAXREG_COUNT
	.align		4
        /*006c*/ 	.byte	0x03, 0x1b
        /*006e*/ 	.short	0x00ff


	//----- nvinfo : EIATTR_NUM_BARRIERS
	.align		4
        /*0070*/ 	.byte	0x02, 0x4c
        /*0072*/ 	.byte	0x01
	.zero		1


	//----- nvinfo : EIATTR_MERCURY_ISA_VERSION
	.align		4
        /*0074*/ 	.byte	0x03, 0x5f
        /*0076*/ 	.short	0x0101


	//----- nvinfo : EIATTR_VRC_CTA_INIT_COUNT
	.align		4
        /*0078*/ 	.byte	0x02, 0x4a
	.zero		1
	.zero		1


	//----- nvinfo : EIATTR_EXIT_INSTR_OFFSETS
	.align		4
        /*007c*/ 	.byte	0x04, 0x1c
        /*007e*/ 	.short	(.L_415 - .L_414)


	//   ....[0]....
.L_414:
        /*0080*/ 	.word	0x00000e90


	//----- nvinfo : EIATTR_CRS_STACK_SIZE
	.align		4
.L_415:
        /*0084*/ 	.byte	0x04, 0x1e
        /*0086*/ 	.short	(.L_417 - .L_416)
.L_416:
        /*0088*/ 	.word	0x00000000


	//----- nvinfo : EIATTR_CBANK_PARAM_SIZE
	.align		4
.L_417:
        /*008c*/ 	.byte	0x03, 0x19
        /*008e*/ 	.short	0x002c


	//----- nvinfo : EIATTR_PARAM_CBANK
	.align		4
        /*0090*/ 	.byte	0x04, 0x0a
        /*0092*/ 	.short	(.L_419 - .L_418)
	.align		4
.L_418:
        /*0094*/ 	.word	index@(.nv.constant0._ZN5spral5ssids28cu_multinode_solve_t_few_8x8IdLj4EEEvPdS2_S2_S2_P15node_solve_dataIT_Ei)
        /*0098*/ 	.short	0x0380
        /*009a*/ 	.short	0x002c


	//----- nvinfo : EIATTR_SW_WAR
	.align		4
.L_419:
        /*009c*/ 	.byte	0x04, 0x36
        /*009e*/ 	.short	(.L_421 - .L_420)
.L_420:
        /*00a0*/ 	.word	0x00000008
.L_421:


//--------------------- .nv.info._ZN5spral5ssids28cu_multinode_solve_t_few_8x8IdLj5EEEvPdS2_S2_S2_P15node_solve_dataIT_Ei --------------------------
	.section	.nv.info._ZN5spral5ssids28cu_multinode_solve_t_few_8x8IdLj5EEEvPdS2_S2_S2_P15node_solve_dataIT_Ei,"",@"SHT_CUDA_INFO"
	.sectionflags	@""
	.align	4


	//----- nvinfo : EIATTR_CUDA_API_VERSION
	.align		4
        /*0000*/ 	.byte	0x04, 0x37
        /*0002*/ 	.short	(.L_423 - .L_422)
.L_422:
        /*0004*/ 	.word	0x00000082


	//----- nvinfo : EIATTR_KPARAM_INFO
	.align		4
.L_423:
        /*0008*/ 	.byte	0x04, 0x17
        /*000a*/ 	.short	(.L_425 - .L_424)
.L_424:
        /*000c*/ 	.word	0x00000000
        /*0010*/ 	.short	0x0005
        /*0012*/ 	.short	0x0028
        /*0014*/ 	.byte	0x00, 0xf0, 0x11, 0x00


	//----- nvinfo : EIATTR_KPARAM_INFO
	.align		4
.L_425:
        /*0018*/ 	.byte	0x04, 0x17
        /*001a*/ 	.short	(.L_427 - .L_426)
.L_426:
        /*001c*/ 	.word	0x00000000
        /*0020*/ 	.short	0x0004
        /*0022*/ 	.short	0x0020
        /*0024*/ 	.byte	0x00, 0xf5, 0x21, 0x00


	//----- nvinfo : EIATTR_KPARAM_INFO
	.align		4
.L_427:
        /*0028*/ 	.byte	0x04, 0x17
        /*002a*/ 	.short	(.L_429 - .L_428)
.L_428:
        /*002c*/ 	.word	0x00000000
        /*0030*/ 	.short	0x0003
        /*0032*/ 	.short	0x0018
        /*0034*/ 	.byte	0x00, 0xf5, 0x21, 0x00


	//----- nvinfo : EIATTR_KPARAM_INFO
	.align		4
.L_429:
        /*0038*/ 	.byte	0x04, 0x17
        /*003a*/ 	.short	(.L_431 - .L_430)
.L_430:
        /*003c*/ 	.word	0x00000000
        /*0040*/ 	.short	0x0002
        /*0042*/ 	.short	0x0010
        /*0044*/ 	.byte	0x00, 0xf5, 0x21, 0x00


	//----- nvinfo : EIATTR_KPARAM_INFO
	.align		4
.L_431:
        /*0048*/ 	.byte	0x04, 0x17
        /*004a*/ 	.short	(.L_433 - .L_432)
.L_432:
        /*004c*/ 	.word	0x00000000
        /*0050*/ 	.short	0x0001
        /*0052*/ 	.short	0x0008
        /*0054*/ 	.byte	0x00, 0xf5, 0x21, 0x00


	//----- nvinfo : EIATTR_KPARAM_INFO
	.align		4
.L_433:
        /*0058*/ 	.byte	0x04, 0x17
        /*005a*/ 	.short	(.L_435 - .L_434)
.L_434:
        /*005c*/ 	.word	0x00000000
        /*0060*/ 	.short	0x0000
        /*0062*/ 	.short	0x0000
        /*0064*/ 	.byte	0x00, 0xf5, 0x21, 0x00


	//----- nvinfo : EIATTR_SPARSE_MMA_MASK
	.align		4
.L_435:
        /*0068*/ 	.byte	0x03, 0x50
        /*006a*/ 	.short	0x0000


	//----- nvinfo : EIATTR_MAXREG_COUNT
	.align		4
        /*006c*/ 	.byte	0x03, 0x1b
        /*006e*/ 	.short	0x00ff


	//----- nvinfo : EIATTR_NUM_BARRIERS
	.align		4
        /*0070*/ 	.byte	0x02, 0x4c
        /*0072*/ 	.byte	0x01
	.zero		1


	//----- nvinfo : EIATTR_MERCURY_ISA_VERSION
	.align		4
        /*0074*/ 	.byte	0x03, 0x5f
        /*0076*/ 	.short	0x0101


	//----- nvinfo : EIATTR_VRC_CTA_INIT_COUNT
	.align		4
        /*0078*/ 	.byte	0x02, 0x4a
	.zero		1
	.zero		1


	//----- nvinfo : EIATTR_EXIT_INSTR_OFFSETS
	.align		4
        /*007c*/ 	.byte	0x04, 0x1c
        /*007e*/ 	.short	(.L_437 - .L_436)


	//   ....[0]....
.L_436:
        /*0080*/ 	.word	0x000010b0


	//----- nvinfo : EIATTR_CRS_STACK_SIZE
	.align		4
.L_437:
        /*0084*/ 	.byte	0x04, 0x1e
        /*0086*/ 	.short	(.L_439 - .L_438)
.L_438:
        /*0088*/ 	.word	0x00000000


	//----- nvinfo : EIATTR_CBANK_PARAM_SIZE
	.align		4
.L_439:
        /*008c*/ 	.byte	0x03, 0x19
        /*008e*/ 	.short	0x002c


	//----- nvinfo : EIATTR_PARAM_CBANK
	.align		4
        /*0090*/ 	.byte	0x04, 0x0a
        /*0092*/ 	.short	(.L_441 - .L_440)
	.align		4
.L_440:
        /*0094*/ 	.word	index@(.nv.constant0._ZN5spral5ssids28cu_multinode_solve_t_few_8x8IdLj5EEEvPdS2_S2_S2_P15node_solve_dataIT_Ei)
        /*0098*/ 	.short	0x0380
        /*009a*/ 	.short	0x002c


	//----- nvinfo : EIATTR_SW_WAR
	.align		4
.L_441:
        /*009c*/ 	.byte	0x04, 0x36
        /*009e*/ 	.short	(.L_443 - .L_442)
.L_442:
        /*00a0*/ 	.word	0x00000008
.L_443:


//--------------------- .nv.info._ZN5spral5ssids28cu_multinode_solve_t_few_8x8IdLj6EEEvPdS2_S2_S2_P15node_solve_dataIT_Ei --------------------------
	.section	.nv.info._ZN5spral5ssids28cu_multinode_solve_t_few_8x8IdLj6EEEvPdS2_S2_S2_P15node_solve_dataIT_Ei,"",@"SHT_CUDA_INFO"
	.sectionflags	@""
	.align	4


	//----- nvinfo : EIATTR_CUDA_API_VERSION
	.align		4
        /*0000*/ 	.byte	0x04, 0x37
        /*0002*/ 	.short	(.L_445 - .L_444)
.L_444:
        /*0004*/ 	.word	0x00000082


	//----- nvinfo : EIATTR_KPARAM_INFO
	.align		4
.L_445:
        /*0008*/ 	.byte	0x04, 0x17
        /*000a*/ 	.short	(.L_447 - .L_446)
.L_446:
        /*000c*/ 	.word	0x00000000
        /*0010*/ 	.short	0x0005
        /*0012*/ 	.short	0x0028
        /*0014*/ 	.byte	0x00, 0xf0, 0x11, 0x00


	//----- nvinfo : EIATTR_KPARAM_INFO
	.align		4
.L_447:
        /*0018*/ 	.byte	0x04, 0x17
        /*001a*/ 	.short	(.L_449 - .L_448)
.L_448:
        /*001c*/ 	.word	0x00000000
        /*0020*/ 	.short	0x0004
        /*0022*/ 	.short	0x0020
        /*0024*/ 	.byte	0x00, 0xf5, 0x21, 0x00


	//----- nvinfo : EIATTR_KPARAM_INFO
	.align		4
.L_449:
        /*0028*/ 	.byte	0x04, 0x17
        /*002a*/ 	.short	(.L_451 - .L_450)
.L_450:
        /*002c*/ 	.word	0x00000000
        /*0030*/ 	.short	0x0003
        /*0032*/ 	.short	0x0018
        /*0034*/ 	.byte	0x00, 0xf5, 0x21, 0x00


	//----- nvinfo : EIATTR_KPARAM_INFO
	.align		4
.L_451:
        /*0038*/ 	.byte	0x04, 0x17
        /*003a*/ 	.short	(.L_453 - .L_452)
.L_452:
        /*003c*/ 	.word	0x00000000
        /*0040*/ 	.short	0x0002
        /*0042*/ 	.short	0x0010
        /*0044*/ 	.byte	0x00, 0xf5, 0x21, 0x00


	//----- nvinfo : EIATTR_KPARAM_INFO
	.align		4
.L_453:
        /*0048*/ 	.byte	0x04, 0x17
        /*004a*/ 	.short	(.L_455 - .L_454)
.L_454:
        /*004c*/ 	.word	0x00000000
        /*0050*/ 	.short	0x0001
        /*0052*/ 	.short	0x0008
        /*0054*/ 	.byte	0x00, 0xf5, 0x21, 0x00


	//----- nvinfo : EIATTR_KPARAM_INFO
	.align		4
.L_455:
        /*0058*/ 	.byte	0x04, 0x17
        /*005a*/ 	.short	(.L_457 - .L_456)
.L_456:
        /*005c*/ 	.word	0x00000000
        /*0060*/ 	.short	0x0000
        /*0062*/ 	.short	0x0000
        /*0064*/ 	.byte	0x00, 0xf5, 0x21, 0x00


	//----- nvinfo : EIATTR_SPARSE_MMA_MASK
	.align		4
.L_457:
        /*0068*/ 	.byte	0x03, 0x50
        /*006a*/ 	.short	0x0000


	//----- nvinfo : EIATTR_MAXREG_COUNT
	.align		4
        /*006c*/ 	.byte	0x03, 0x1b
        /*006e*/ 	.short	0x00ff


	//----- nvinfo : EIATTR_NUM_BARRIERS
	.align		4
        /*0070*/ 	.byte	0x02, 0x4c
        /*0072*/ 	.byte	0x01
	.zero		1


	//----- nvinfo : EIATTR_MERCURY_ISA_VERSION
	.align		4
        /*0074*/ 	.byte	0x03, 0x5f
        /*0076*/ 	.short	0x0101


	//----- nvinfo : EIATTR_VRC_CTA_INIT_COUNT
	.align		4
        /*0078*/ 	.byte	0x02, 0x4a
	.zero		1
	.zero		1


	//----- nvinfo : EIATTR_EXIT_INSTR_OFFSETS
	.align		4
        /*007c*/ 	.byte	0x04, 0x1c
        /*007e*/ 	.short	(.L_459 - .L_458)


	//   ....[0]....
.L_458:
        /*0080*/ 	.word	0x000012e0


	//----- nvinfo : EIATTR_CRS_STACK_SIZE
	.align		4
.L_459:
        /*0084*/ 	.byte	0x04, 0x1e
        /*0086*/ 	.short	(.L_461 - .L_460)
.L_460:
        /*0088*/ 	.word	0x00000000


	//----- nvinfo : EIATTR_CBANK_PARAM_SIZE
	.align		4
.L_461:
        /*008c*/ 	.byte	0x03, 0x19
        /*008e*/ 	.short	0x002c


	//----- nvinfo : EIATTR_PARAM_CBANK
	.align		4
        /*0090*/ 	.byte	0x04, 0x0a
        /*0092*/ 	.short	(.L_463 - .L_462)
	.align		4
.L_462:
        /*0094*/ 	.word	index@(.nv.constant0._ZN5spral5ssids28cu_multinode_solve_t_few_8x8IdLj6EEEvPdS2_S2_S2_P15node_solve_dataIT_Ei)
        /*0098*/ 	.short	0x0380
        /*009a*/ 	.short	0x002c


	//----- nvinfo : EIATTR_SW_WAR
	.align		4
.L_463:
        /*009c*/ 	.byte	0x04, 0x36
        /*009e*/ 	.short	(.L_465 - .L_464)
.L_464:
        /*00a0*/ 	.word	0x00000008
.L_465:


//--------------------- .nv.info._ZN5spral5ssids28cu_multinode_solve_t_few_8x8IdLj7EEEvPdS2_S2_S2_P15node_solve_dataIT_Ei --------------------------
	.section	.nv.info._ZN5spral5ssids28cu_multinode_solve_t_few_8x8IdLj7EEEvPdS2_S2_S2_P15node_solve_dataIT_Ei,"",@"SHT_CUDA_INFO"
	.sectionflags	@""
	.align	4


	//----- nvinfo : EIATTR_CUDA_API_VERSION
	.align		4
        /*0000*/ 	.byte	0x04, 0x37
        /*0002*/ 	.short	(.L_467 - .L_466)
.L_466:
        /*0004*/ 	.word	0x00000082


	//----- nvinfo : EIATTR_KPARAM_INFO
	.align		4
.L_467:
        /*0008*/ 	.byte	0x04, 0x17
        /*000a*/ 	.short	(.L_469 - .L_468)
.L_468:
        /*000c*/ 	.word	0x00000000
        /*0010*/ 	.short	0x0005
        /*0012*/ 	.short	0x0028
        /*0014*/ 	.byte	0x00, 0xf0, 0x11, 0x00


	//----- nvinfo : EIATTR_KPARAM_INFO
	.align		4
.L_469:
        /*0018*/ 	.byte	0x04, 0x17
        /*001a*/ 	.short	(.L_471 - .L_470)
.L_470:
        /*001c*/ 	.word	0x00000000
        /*0020*/ 	.short	0x0004
        /*0022*/ 	.short	0x0020
        /*0024*/ 	.byte	0x00, 0xf5, 0x21, 0x00


	//----- nvinfo : EIATTR_KPARAM_INFO
	.align		4
.L_471:
        /*0028*/ 	.byte	0x04, 0x17
        /*002a*/ 	.short	(.L_473 - .L_472)
.L_472:
        /*002c*/ 	.word	0x00000000
        /*0030*/ 	.short	0x0003
        /*0032*/ 	.short	0x0018
        /*0034*/ 	.byte	0x00, 0xf5, 0x21, 0x00


	//----- nvinfo : EIATTR_KPARAM_INFO
	.align		4
.L_473:
        /*0038*/ 	.byte	0x04, 0x17
        /*003a*/ 	.short	(.L_475 - .L_474)
.L_474:
        /*003c*/ 	.word	0x00000000
        /*0040*/ 	.short	0x0002
        /*0042*/ 	.short	0x0010
        /*0044*/ 	.byte	0x00, 0xf5, 0x21, 0x00


	//----- nvinfo : EIATTR_KPARAM_INFO
	.align		4
.L_475:
        /*0048*/ 	.byte	0x04, 0x17
        /*004a*/ 	.short	(.L_477 - .L_476)
.L_476:
        /*004c*/ 	.word	0x00000000
        /*0050*/ 	.short	0x0001
        /*0052*/ 	.short	0x0008
        /*0054*/ 	.byte	0x00, 0xf5, 0x21, 0x00


	//----- nvinfo : EIATTR_KPARAM_INFO
	.align		4
.L_477:
        /*0058*/ 	.byte	0x04, 0x17
        /*005a*/ 	.short	(.L_479 - .L_478)
.L_478:
        /*005c*/ 	.word	0x00000000
        /*0060*/ 	.short	0x0000
        /*0062*/ 	.short	0x0000
        /*0064*/ 	.byte	0x00, 0xf5, 0x21, 0x00


	//----- nvinfo : EIATTR_SPARSE_MMA_MASK
	.align		4
.L_479:
        /*0068*/ 	.byte	0x03, 0x50
        /*006a*/ 	.short	0x0000


	//----- nvinfo : EIATTR_MAXREG_COUNT
	.align		4
        /*006c*/ 	.byte	0x03, 0x1b
        /*006e*/ 	.short	0x00ff


	//----- nvinfo : EIATTR_NUM_BARRIERS
	.align		4
        /*0070*/ 	.byte	0x02, 0x4c
        /*0072*/ 	.byte	0x01
	.zero		1


	//----- nvinfo : EIATTR_MERCURY_ISA_VERSION
	.align		4
        /*0074*/ 	.byte	0x03, 0x5f
        /*0076*/ 	.short	0x0101


	//----- nvinfo : EIATTR_VRC_CTA_INIT_COUNT
	.align		4
        /*0078*/ 	.byte	0x02, 0x4a
	.zero		1
	.zero		1


	//----- nvinfo : EIATTR_EXIT_INSTR_OFFSETS
	.align		4
        /*007c*/ 	.byte	0x04, 0x1c
        /*007e*/ 	.short	(.L_481 - .L_480)


	//   ....[0]....
.L_480:
        /*0080*/ 	.word	0x000012b0


	//----- nvinfo : EIATTR_CRS_STACK_SIZE
	.align		4
.L_481:
        /*0084*/ 	.byte	0x04, 0x1e
        /*0086*/ 	.short	(.L_483 - .L_482)
.L_482:
        /*0088*/ 	.word	0x00000000


	//----- nvinfo : EIATTR_CBANK_PARAM_SIZE
	.align		4
.L_483:
        /*008c*/ 	.byte	0x03, 0x19
        /*008e*/ 	.short	0x002c


	//----- nvinfo : EIATTR_PARAM_CBANK
	.align		4
        /*0090*/ 	.byte	0x04, 0x0a
        /*0092*/ 	.short	(.L_485 - .L_484)
	.align		4
.L_484:
        /*0094*/ 	.word	index@(.nv.constant0._ZN5spral5ssids28cu_multinode_solve_t_few_8x8IdLj7EEEvPdS2_S2_S2_P15node_solve_dataIT_Ei)
        /*0098*/ 	.short	0x0380
        /*009a*/ 	.short	0x002c


	//----- nvinfo : EIATTR_SW_WAR
	.align		4
.L_485:
        /*009c*/ 	.byte	0x04, 0x36
        /*009e*/ 	.short	(.L_487 - .L_486)
.L_486:
        /*00a0*/ 	.word	0x00000008
.L_487:


//--------------------- .nv.info._ZN5spral5ssids28cu_multinode_solve_t_few_8x8IdLj8EEEvPdS2_S2_S2_P15node_solve_dataIT_Ei --------------------------
	.section	.nv.info._ZN5spral5ssids28cu_multinode_solve_t_few_8x8IdLj8EEEvPdS2_S2_S2_P15node_solve_dataIT_Ei,"",@"SHT_CUDA_INFO"
	.sectionflags	@""
	.align	4


	//----- nvinfo : EIATTR_CUDA_API_VERSION
	.align		4
        /*0000*/ 	.byte	0x04, 0x37
        /*0002*/ 	.short	(.L_489 - .L_488)
.L_488:
        /*0004*/ 	.word	0x00000082


	//----- nvinfo : EIATTR_KPARAM_INFO
	.align		4
.L_489:
        /*0008*/ 	.byte	0x04, 0x17
        /*000a*/ 	.short	(.L_491 - .L_490)
.L_490:
        /*000c*/ 	.word	0x00000000
        /*0010*/ 	.short	0x0005
        /*0012*/ 	.short	0x0028
        /*0014*/ 	.byte	0x00, 0xf0, 0x11, 0x00


	//----- nvinfo : EIATTR_KPARAM_INFO
	.align		4
.L_491:
        /*0018*/ 	.byte	0x04, 0x17
        /*001a*/ 	.short	(.L_493 - .L_492)
.L_492:
        /*001c*/ 	.word	0x00000000
        /*0020*/ 	.short	0x0004
        /*0022*/ 	.short	0x0020
        /*0024*/ 	.byte	0x00, 0xf5, 0x21, 0x00


	//----- nvinfo : EIATTR_KPARAM_INFO
	.align		4
.L_493:
        /*0028*/ 	.byte	0x04, 0x17
        /*002a*/ 	.short	(.L_495 - .L_494)
.L_494:
        /*002c*/ 	.word	0x00000000
        /*0030*/ 	.short	0x0003
        /*0032*/ 	.short	0x0018
        /*0034*/ 	.byte	0x00, 0xf5, 0x21, 0x00


	//----- nvinfo : EIATTR_KPARAM_INFO
	.align		4
.L_495:
        /*0038*/ 	.byte	0x04, 0x17
        /*003a*/ 	.short	(.L_497 - .L_496)
.L_496:
        /*003c*/ 	.word	0x00000000
        /*0040*/ 	.short	0x0002
        /*0042*/ 	.short	0x0010
        /*0044*/ 	.byte	0x00, 0xf5, 0x21, 0x00


	//----- nvinfo : EIATTR_KPARAM_INFO
	.align		4
.L_497:
        /*0048*/ 	.byte	0x04, 0x17
        /*004a*/ 	.short	(.L_499 - .L_498)
.L_498:
        /*004c*/ 	.word	0x00000000
        /*0050*/ 	.short	0x0001
        /*0052*/ 	.short	0x0008
        /*0054*/ 	.byte	0x00, 0xf5, 0x21, 0x00


	//----- nvinfo : EIATTR_KPARAM_INFO
	.align		4
.L_499:
        /*0058*/ 	.byte	0x04, 0x17
        /*005a*/ 	.short	(.L_501 - .L_500)
.L_500:
        /*005c*/ 	.word	0x00000000
        /*0060*/ 	.short	0x0000
        /*0062*/ 	.short	0x0000
        /*0064*/ 	.byte	0x00, 0xf5, 0x21, 0x00


	//----- nvinfo : EIATTR_SPARSE_MMA_MASK
	.align		4
.L_501:
        /*0068*/ 	.byte	0x03, 0x50
        /*006a*/ 	.short	0x0000


	//----- nvinfo : EIATTR_MAXREG_COUNT
	.align		4
        /*006c*/ 	.byte	0x03, 0x1b
        /*006e*/ 	.short	0x00ff


	//----- nvinfo : EIATTR_NUM_BARRIERS
	.align		4
        /*0070*/ 	.byte	0x02, 0x4c
        /*0072*/ 	.byte	0x01
	.zero		1


	//----- nvinfo : EIATTR_MERCURY_ISA_VERSION
	.align		4
        /*0074*/ 	.byte	0x03, 0x5f
        /*0076*/ 	.short	0x0101


	//----- nvinfo : EIATTR_VRC_CTA_INIT_COUNT
	.align		4
        /*0078*/ 	.byte	0x02, 0x4a
	.zero		1
	.zero		1


	//----- nvinfo : EIATTR_EXIT_INSTR_OFFSETS
	.align		4
        /*007c*/ 	.byte	0x04, 0x1c
        /*007e*/ 	.short	(.L_503 - .L_502)


	//   ....[0]....
.L_502:
        /*0080*/ 	.word	0x00001480


	//----- nvinfo : EIATTR_CRS_STACK_SIZE
	.align		4
.L_503:
        /*0084*/ 	.byte	0x04, 0x1e
        /*0086*/ 	.short	(.L_505 - .L_504)
.L_504:
        /*0088*/ 	.word	0x00000000


	//----- nvinfo : EIATTR_CBANK_PARAM_SIZE
	.align		4
.L_505:
        /*008c*/ 	.byte	0x03, 0x19
        /*008e*/ 	.short	0x002c


	//----- nvinfo : EIATTR_PARAM_CBANK
	.align		4
        /*0090*/ 	.byte	0x04, 0x0a
        /*0092*/ 	.short	(.L_507 - .L_506)
	.align		4
.L_506:
        /*0094*/ 	.word	index@(.nv.constant0._ZN5spral5ssids28cu_multinode_solve_t_few_8x8IdLj8EEEvPdS2_S2_S2_P15node_solve_dataIT_Ei)
        /*0098*/ 	.short	0x0380
        /*009a*/ 	.short	0x002c


	//----- nvinfo : EIATTR_SW_WAR
	.align		4
.L_507:
        /*009c*/ 	.byte	0x04, 0x36
        /*009e*/ 	.short	(.L_509 - .L_508)
.L_508:
        /*00a0*/ 	.word	0x00000008
.L_509:


//--------------------- .nv.info._ZN5spral5ssids28cu_multinode_solve_t_few_8x8IdLj9EEEvPdS2_S2_S2_P15node_solve_dataIT_Ei --------------------------
	.section	.nv.info._ZN5spral5ssids28cu_multinode_solve_t_few_8x8IdLj9EEEvPdS2_S2_S2_P15node_solve_dataIT_Ei,"",@"SHT_CUDA_INFO"
	.sectionflags	@""
	.align	4


	//----- nvinfo : EIATTR_CUDA_API_VERSION
	.align		4
        /*0000*/ 	.byte	0x04, 0x37
        /*0002*/ 	.short	(.L_511 - .L_510)
.L_510:
        /*0004*/ 	.word	0x00000082


	//----- nvinfo : EIATTR_KPARAM_INFO
	.align		4
.L_511:
        /*0008*/ 	.byte	0x04, 0x17
        /*000a*/ 	.short	(.L_513 - .L_512)
.L_512:
        /*000c*/ 	.word	0x00000000
        /*0010*/ 	.short	0x0005
        /*0012*/ 	.short	0x0028
        /*0014*/ 	.byte	0x00, 0xf0, 0x11, 0x00


	//----- nvinfo : EIATTR_KPARAM_INFO
	.align		4
.L_513:
        /*0018*/ 	.byte	0x04, 0x17
        /*001a*/ 	.short	(.L_515 - .L_514)
.L_514:
        /*001c*/ 	.word	0x00000000
        /*0020*/ 	.short	0x0004
        /*0022*/ 	.short	0x0020
        /*0024*/ 	.byte	0x00, 0xf5, 0x21, 0x00


	//----- nvinfo : EIATTR_KPARAM_INFO
	.align		4
.L_515:
        /*0028*/ 	.byte	0x04, 0x17
        /*002a*/ 	.short	(.L_517 - .L_516)
.L_516:
        /*002c*/ 	.word	0x00000000
        /*0030*/ 	.short	0x0003
        /*0032*/ 	.short	0x0018
        /*0034*/ 	.byte	0x00, 0xf5, 0x21, 0x00


	//----- nvinfo : EIATTR_KPARAM_INFO
	.align		4
.L_517:
        /*0038*/ 	.byte	0x04, 0x17
        /*003a*/ 	.short	(.L_519 - .L_518)
.L_518:
        /*003c*/ 	.word	0x00000000
        /*0040*/ 	.short	0x0002
        /*0042*/ 	.short	0x0010
        /*0044*/ 	.byte	0x00, 0xf5, 0x21, 0x00


	//----- nvinfo : EIATTR_KPARAM_INFO
	.align		4
.L_519:
        /*0048*/ 	.byte	0x04, 0x17
        /*004a*/ 	.short	(.L_521 - .L_520)
.L_520:
        /*004c*/ 	.word	0x00000000
        /*0050*/ 	.short	0x0001
        /*0052*/ 	.short	0x0008
        /*0054*/ 	.byte	0x00, 0xf5, 0x21, 0x00


	//----- nvinfo : EIATTR_KPARAM_INFO
	.align		4
.L_521:
        /*0058*/ 	.byte	0x04, 0x17
        /*005a*/ 	.short	(.L_523 - .L_522)
.L_522:
        /*005c*/ 	.word	0x00000000
        /*0060*/ 	.short	0x0000
        /*0062*/ 	.short	0x0000
        /*0064*/ 	.byte	0x00, 0xf5, 0x21, 0x00


	//----- nvinfo : EIATTR_SPARSE_MMA_MASK
	.align		4
.L_523:
        /*0068*/ 	.byte	0x03, 0x50
        /*006a*/ 	.short	0x0000


	//----- nvinfo : EIATTR_MAXREG_COUNT
	.align		4
        /*006c*/ 	.byte	0x03, 0x1b
        /*006e*/ 	.short	0x00ff


	//----- nvinfo : EIATTR_NUM_BARRIERS
	.align		4
        /*0070*/ 	.byte	0x02, 0x4c
        /*0072*/ 	.byte	0x01
	.zero		1


	//----- nvinfo : EIATTR_MERCURY_ISA_VERSION
	.align		4
        /*0074*/ 	.byte	0x03, 0x5f
        /*0076*/ 	.short	0x0101


	//----- nvinfo : EIATTR_VRC_CTA_INIT_COUNT
	.align		4
        /*0078*/ 	.byte	0x02, 0x4a
	.zero		1
	.zero		1


	//----- nvinfo : EIATTR_EXIT_INSTR_OFFSETS
	.align		4
        /*007c*/ 	.byte	0x04, 0x1c
        /*007e*/ 	.short	(.L_525 - .L_524)


	//   ....[0]....
.L_524:
        /*0080*/ 	.word	0x00001670


	//----- nvinfo : EIATTR_CRS_STACK_SIZE
	.align		4
.L_525:
        /*0084*/ 	.byte	0x04, 0x1e
        /*0086*/ 	.short	(.L_527 - .L_526)
.L_526:
        /*0088*/ 	.word	0x00000000


	//----- nvinfo : EIATTR_CBANK_PARAM_SIZE
	.align		4
.L_527:
        /*008c*/ 	.byte	0x03, 0x19
        /*008e*/ 	.short	0x002c


	//----- nvinfo : EIATTR_PARAM_CBANK
	.align		4
        /*0090*/ 	.byte	0x04, 0x0a
        /*0092*/ 	.short	(.L_529 - .L_528)
	.align		4
.L_528:
        /*0094*/ 	.word	index@(.nv.constant0._ZN5spral5ssids28cu_multinode_solve_t_few_8x8IdLj9EEEvPdS2_S2_S2_P15node_solve_dataIT_Ei)
        /*0098*/ 	.short	0x0380
        /*009a*/ 	.short	0x002c


	//----- nvinfo : EIATTR_SW_WAR
	.align		4
.L_529:
        /*009c*/ 	.byte	0x04, 0x36
        /*009e*/ 	.short	(.L_531 - .L_530)
.L_530:
        /*00a0*/ 	.word	0x00000008
.L_531:


//--------------------- .nv.info._ZN5spral5ssids28cu_multinode_solve_t_few_8x8IdLj10EEEvPdS2_S2_S2_P15node_solve_dataIT_Ei --------------------------
	.section	.nv.info._ZN5spral5ssids28cu_multinode_solve_t_few_8x8IdLj10EEEvPdS2_S2_S2_P15node_solve_dataIT_Ei,"",@"SHT_CUDA_INFO"
	.sectionflags	@""
	.align	4


	//----- nvinfo : EIATTR_CUDA_API_VERSION
	.align		4
        /*0000*/ 	.byte	0x04, 0x37
        /*0002*/ 	.short	(.L_533 - .L_532)
.L_532:
        /*0004*/ 	.word	0x00000082


	//----- nvinfo : EIATTR_KPARAM_INFO
	.align		4
.L_533:
        /*0008*/ 	.byte	0x04, 0x17
        /*000a*/ 	.short	(.L_535 - .L_534)
.L_534:
        /*000c*/ 	.word	0x00000000
        /*0010*/ 	.short	0x0005
        /*0012*/ 	.short	0x0028
        /*0014*/ 	.byte	0x00, 0xf0, 0x11, 0x00


	//----- nvinfo : EIATTR_KPARAM_INFO
	.align		4
.L_535:
        /*0018*/ 	.byte	0x04, 0x17
        /*001a*/ 	.short	(.L_537 - .L_536)
.L_536:
        /*001c*/ 	.word	0x00000000
        /*0020*/ 	.short	0x0004
        /*0022*/ 	.short	0x0020
        /*0024*/ 	.byte	0x00, 0xf5, 0x21, 0x00


	//----- nvinfo : EIATTR_KPARAM_INFO
	.align		4
.L_537:
        /*0028*/ 	.byte	0x04, 0x17
        /*002a*/ 	.short	(.L_539 - .L_538)
.L_538:
        /*002c*/ 	.word	0x00000000
        /*0030*/ 	.short	0x0003
        /*0032*/ 	.short	0x0018
        /*0034*/ 	.byte	0x00, 0xf5, 0x21, 0x00


	//----- nvinfo : EIATTR_KPARAM_INFO
	.align		4
.L_539:
        /*0038*/ 	.byte	0x04, 0x17
        /*003a*/ 	.short	(.L_541 - .L_540)
.L_540:
        /*003c*/ 	.word	0x00000000
        /*0040*/ 	.short	0x0002
        /*0042*/ 	.short	0x0010
        /*0044*/ 	.byte	0x00, 0xf5, 0x21, 0x00


	//----- nvinfo : EIATTR_KPARAM_INFO
	.align		4
.L_541:
        /*0048*/ 	.byte	0x04, 0x17
        /*004a*/ 	.short	(.L_543 - .L_542)
.L_542:
        /*004c*/ 	.word	0x00000000
        /*0050*/ 	.short	0x0001
        /*0052*/ 	.short	0x0008
        /*0054*/ 	.byte	0x00, 0xf5, 0x21, 0x00


	//----- nvinfo : EIATTR_KPARAM_INFO
	.align		4
.L_543:
        /*0058*/ 	.byte	0x04, 0x17
        /*005a*/ 	.short	(.L_545 - .L_544)
.L_544:
        /*005c*/ 	.word	0x00000000
        /*0060*/ 	.short	0x0000
        /*0062*/ 	.short	0x0000
        /*0064*/ 	.byte	0x00, 0xf5, 0x21, 0x00


	//----- nvinfo : EIATTR_SPARSE_MMA_MASK
	.align		4
.L_545:
        /*0068*/ 	.byte	0x03, 0x50
        /*006a*/ 	.short	0x0000


	//----- nvinfo : EIATTR_MAXREG_COUNT
	.align		4
        /*006c*/ 	.byte	0x03, 0x1b
        /*006e*/ 	.short	0x00ff


	//----- nvinfo : EIATTR_NUM_BARRIERS
	.align		4
        /*0070*/ 	.byte	0x02, 0x4c
        /*0072*/ 	.byte	0x01
	.zero		1


	//----- nvinfo : EIATTR_MERCURY_ISA_VERSION
	.align		4
        /*0074*/ 	.byte	0x03, 0x5f
        /*0076*/ 	.short	0x0101


	//----- nvinfo : EIATTR_VRC_CTA_INIT_COUNT
	.align		4
        /*0078*/ 	.byte	0x02, 0x4a
	.zero		1
	.zero		1


	//----- nvinfo : EIATTR_EXIT_INSTR_OFFSETS
	.align		4
        /*007c*/ 	.byte	0x04, 0x1c
        /*007e*/ 	.short	(.L_547 - .L_546)


	//   ....[0]....
.L_546:
        /*0080*/ 	.word	0x000018c0


	//----- nvinfo : EIATTR_CRS_STACK_SIZE
	.align		4
.L_547:
        /*0084*/ 	.byte	0x04, 0x1e
        /*0086*/ 	.short	(.L_549 - .L_548)
.L_548:
        /*0088*/ 	.word	0x00000000


	//----- nvinfo : EIATTR_CBANK_PARAM_SIZE
	.align		4
.L_549:
        /*008c*/ 	.byte	0x03, 0x19
        /*008e*/ 	.short	0x002c


	//----- nvinfo : EIATTR_PARAM_CBANK
	.align		4
        /*0090*/ 	.byte	0x04, 0x0a
        /*0092*/ 	.short	(.L_551 - .L_550)
	.align		4
.L_550:
        /*0094*/ 	.word	index@(.nv.constant0._ZN5spral5ssids28cu_multinode_solve_t_few_8x8IdLj10EEEvPdS2_S2_S2_P15node_solve_dataIT_Ei)
        /*0098*/ 	.short	0x0380
        /*009a*/ 	.short	0x002c


	//----- nvinfo : EIATTR_SW_WAR
	.align		4
.L_551:
        /*009c*/ 	.byte	0x04, 0x36
        /*009e*/ 	.short	(.L_553 - .L_552)
.L_552:
        /*00a0*/ 	.word	0x00000008
.L_553:


//--------------------- .nv.info._ZN5spral5ssids28cu_multinode_solve_t_few_8x8IdLj11EEEvPdS2_S2_S2_P15node_solve_dataIT_Ei --------------------------
	.section	.nv.info._ZN5spral5ssids28cu_multinode_solve_t_few_8x8IdLj11EEEvPdS2_S2_S2_P15node_solve_dataIT_Ei,"",@"SHT_CUDA_INFO"
	.sectionflags	@""
	.align	4


	//----- nvinfo : EIATTR_CUDA_API_VERSION
	.align		4
        /*0000*/ 	.byte	0x04, 0x37
        /*0002*/ 	.short	(.L_555 - .L_554)
.L_554:
        /*0004*/ 	.word	0x00000082


	//----- nvinfo : EIATTR_KPARAM_INFO
	.align		4
.L_555:
        /*0008*/ 	.byte	0x04, 0x17
        /*000a*/ 	.short	(.L_557 - .L_556)
.L_556:
        /*000c*/ 	.word	0x00000000
        /*0010*/ 	.short	0x0005
        /*0012*/ 	.short	0x0028
        /*0014*/ 	.byte	0x00, 0xf0, 0x11, 0x00


	//----- nvinfo : EIATTR_KPARAM_INFO
	.align		4
.L_557:
        /*0018*/ 	.byte	0x04, 0x17
        /*001a*/ 	.short	(.L_559 - .L_558)
.L_558:
        /*001c*/ 	.word	0x00000000
        /*0020*/ 	.short	0x0004
        /*0022*/ 	.short	0x0020
        /*0024*/ 	.byte	0x00, 0xf5, 0x21, 0x00


	//----- nvinfo : EIATTR_KPARAM_INFO
	.align		4
.L_559:
        /*0028*/ 	.byte	0x04, 0x17
        /*002a*/ 	.short	(.L_561 - .L_560)
.L_560:
        /*002c*/ 	.word	0x00000000
        /*0030*/ 	.short	0x0003
        /*0032*/ 	.short	0x0018
        /*0034*/ 	.byte	0x00, 0xf5, 0x21, 0x00


	//----- nvinfo : EIATTR_KPARAM_INFO
	.align		4
.L_561:
        /*0038*/ 	.byte	0x04, 0x17
        /*003a*/ 	.short	(.L_563 - .L_562)
.L_562:
        /*003c*/ 	.word	0x00000000
        /*0040*/ 	.short	0x0002
        /*0042*/ 	.short	0x0010
        /*0044*/ 	.byte	0x00, 0xf5, 0x21, 0x00


	//----- nvinfo : EIATTR_KPARAM_INFO
	.align		4
.L_563:
        /*0048*/ 	.byte	0x04, 0x17
        /*004a*/ 	.short	(.L_565 - .L_564)
.L_564:
        /*004c*/ 	.word	0x00000000
        /*0050*/ 	.short	0x0001
        /*0052*/ 	.short	0x0008
        /*0054*/ 	.byte	0x00, 0xf5, 0x21, 0x00


	//----- nvinfo : EIATTR_KPARAM_INFO
	.align		4
.L_565:
        /*0058*/ 	.byte	0x04, 0x17
        /*005a*/ 	.short	(.L_567 - .L_566)
.L_566:
        /*005c*/ 	.word	0x00000000
        /*0060*/ 	.short	0x0000
        /*0062*/ 	.short	0x0000
        /*0064*/ 	.byte	0x00, 0xf5, 0x21, 0x00


	//----- nvinfo : EIATTR_SPARSE_MMA_MASK
	.align		4
.L_567:
        /*0068*/ 	.byte	0x03, 0x50
        /*006a*/ 	.short	0x0000


	//----- nvinfo : EIATTR_MAXREG_COUNT
	.align		4
        /*006c*/ 	.byte	0x03, 0x1b
        /*006e*/ 	.short	0x00ff


	//----- nvinfo : EIATTR_NUM_BARRIERS
	.align		4
        /*0070*/ 	.byte	0x02, 0x4c
        /*0072*/ 	.byte	0x01
	.zero		1


	//----- nvinfo : EIATTR_MERCURY_ISA_VERSION
	.align		4
        /*0074*/ 	.byte	0x03, 0x5f
        /*0076*/ 	.short	0x0101


	//----- nvinfo : EIATTR_VRC_CTA_INIT_COUNT
	.align		4
        /*0078*/ 	.byte	0x02, 0x4a
	.zero		1
	.zero		1


	//----- nvinfo : EIATTR_EXIT_INSTR_OFFSETS
	.align		4
        /*007c*/ 	.byte	0x04, 0x1c
        /*007e*/ 	.short	(.L_569 - .L_568)


	//   ....[0]....
.L_568:
        /*0080*/ 	.word	0x00001a50


	//----- nvinfo : EIATTR_CRS_STACK_SIZE
	.align		4
.L_569:
        /*0084*/ 	.byte	0x04, 0x1e
        /*0086*/ 	.short	(.L_571 - .L_570)
.L_570:
        /*0088*/ 	.word	0x00000000


	//----- nvinfo : EIATTR_CBANK_PARAM_SIZE
	.align		4
.L_571:
        /*008c*/ 	.byte	0x03, 0x19
        /*008e*/ 	.short	0x002c


	//----- nvinfo : EIATTR_PARAM_CBANK
	.align		4
        /*0090*/ 	.byte	0x04, 0x0a
        /*0092*/ 	.short	(.L_573 - .L_572)
	.align		4
.L_572:
        /*0094*/ 	.word	index@(.nv.constant0._ZN5spral5ssids28cu_multinode_solve_t_few_8x8IdLj11EEEvPdS2_S2_S2_P15node_solve_dataIT_Ei)
        /*0098*/ 	.short	0x0380
        /*009a*/ 	.short	0x002c


	//----- nvinfo : EIATTR_SW_WAR
	.align		4
.L_573:
        /*009c*/ 	.byte	0x04, 0x36
        /*009e*/ 	.short	(.L_575 - .L_574)
.L_574:
        /*00a0*/ 	.word	0x00000008
.L_575:


//--------------------- .nv.info._ZN5spral5ssids28cu_multinode_solve_t_few_8x8IdLj12EEEvPdS2_S2_S2_P15node_solve_dataIT_Ei --------------------------
	.section	.nv.info._ZN5spral5ssids28cu_multinode_solve_t_few_8x8IdLj12EEEvPdS2_S2_S2_P15node_solve_dataIT_Ei,"",@"SHT_CUDA_INFO"
	.sectionflags	@""
	.align	4


	//----- nvinfo : EIATTR_CUDA_API_VERSION
	.align		4
        /*0000*/ 	.byte	0x04, 0x37
        /*0002*/ 	.short	(.L_577 - .L_576)
.L_576:
        /*0004*/ 	.word	0x00000082


	//----- nvinfo : EIATTR_KPARAM_INFO
	.align		4
.L_577:
        /*0008*/ 	.byte	0x04, 0x17
        /*000a*/ 	.short	(.L_579 - .L_578)
.L_578:
        /*000c*/ 	.word	0x00000000
        /*0010*/ 	.short	0x0005
        /*0012*/ 	.short	0x0028
        /*0014*/ 	.byte	0x00, 0xf0, 0x11, 0x00


	//----- nvinfo : EIATTR_KPARAM_INFO
	.align		4
.L_579:
        /*0018*/ 	.byte	0x04, 0x17
        /*001a*/ 	.short	(.L_581 - .L_580)
.L_580:
        /*001c*/ 	.word	0x00000000
        /*0020*/ 	.short	0x0004
        /*0022*/ 	.short	0x0020
        /*0024*/ 	.byte	0x00, 0xf5, 0x21, 0x00


	//----- nvinfo : EIATTR_KPARAM_INFO
	.align		4
.L_581:
        /*0028*/ 	.byte	0x04, 0x17
        /*002a*/ 	.short	(.L_583 - .L_582)
.L_582:
        /*002c*/ 	.word	0x00000000
        /*0030*/ 	.short	0x0003
        /*0032*/ 	.short	0x0018
        /*0034*/ 	.byte	0x00, 0xf5, 0x21, 0x00


	//----- nvinfo : EIATTR_KPARAM_INFO
	.align		4
.L_583:
        /*0038*/ 	.byte	0x04, 0x17
        /*003a*/ 	.short	(.L_585 - .L_584)
.L_584:
        /*003c*/ 	.word	0x00000000
        /*0040*/ 	.short	0x0002
        /*0042*/ 	.short	0x0010
        /*0044*/ 	.byte	0x00, 0xf5, 0x21, 0x00


	//----- nvinfo : EIATTR_KPARAM_INFO
	.align		4
.L_585:
        /*0048*/ 	.byte	0x04, 0x17
        /*004a*/ 	.short	(.L_587 - .L_586)
.L_586:
        /*004c*/ 	.word	0x00000000
        /*0050*/ 	.short	0x0001
        /*0052*/ 	.short	0x0008
        /*0054*/ 	.byte	0x00, 0xf5, 0x21, 0x00


	//----- nvinfo : EIATTR_KPARAM_INFO
	.align		4
.L_587:
        /*0058*/ 	.byte	0x04, 0x17
        /*005a*/ 	.short	(.L_589 - .L_588)
.L_588:
        /*005c*/ 	.word	0x00000000
        /*0060*/ 	.short	0x0000
        /*0062*/ 	.short	0x0000
        /*0064*/ 	.byte	0x00, 0xf5, 0x21, 0x00


	//----- nvinfo : EIATTR_SPARSE_MMA_MASK
	.align		4
.L_589:
        /*0068*/ 	.byte	0x03, 0x50
        /*006a*/ 	.short	0x0000


	//----- nvinfo : EIATTR_MAXREG_COUNT
	.align		4
        /*006c*/ 	.byte	0x03, 0x1b
        /*006e*/ 	.short	0x00ff


	//----- nvinfo : EIATTR_NUM_BARRIERS
	.align		4
        /*0070*/ 	.byte	0x02, 0x4c
        /*0072*/ 	.byte	0x01
	.zero		1


	//----- nvinfo : EIATTR_MERCURY_ISA_VERSION
	.align		4
        /*0074*/ 	.byte	0x03, 0x5f
        /*0076*/ 	.short	0x0101


	//----- nvinfo : EIATTR_VRC_CTA_INIT_COUNT
	.align		4
        /*0078*/ 	.byte	0x02, 0x4a
	.zero		1
	.zero		1


	//----- nvinfo : EIATTR_EXIT_INSTR_OFFSETS
	.align		4
        /*007c*/ 	.byte	0x04, 0x1c
        /*007e*/ 	.short	(.L_591 - .L_590)


	//   ....[0]....
.L_590:
        /*0080*/ 	.word	0x00001c40


	//----- nvinfo : EIATTR_CRS_STACK_SIZE
	.align		4
.L_591:
        /*0084*/ 	.byte	0x04, 0x1e
        /*0086*/ 	.short	(.L_593 - .L_592)
.L_592:
        /*0088*/ 	.word	0x00000000


	//----- nvinfo : EIATTR_CBANK_PARAM_SIZE
	.align		4
.L_593:
        /*008c*/ 	.byte	0x03, 0x19
        /*008e*/ 	.short	0x002c


	//----- nvinfo : EIATTR_PARAM_CBANK
	.align		4
        /*0090*/ 	.byte	0x04, 0x0a
        /*0092*/ 	.short	(.L_595 - .L_594)
	.align		4
.L_594:
        /*0094*/ 	.word	index@(.nv.constant0._ZN5spral5ssids28cu_multinode_solve_t_few_8x8IdLj12EEEvPdS2_S2_S2_P15node_solve_dataIT_Ei)
        /*0098*/ 	.short	0x0380
        /*009a*/ 	.short	0x002c


	//----- nvinfo : EIATTR_SW_WAR
	.align		4
.L_595:
        /*009c*/ 	.byte	0x04, 0x36
        /*009e*/ 	.short	(.L_597 - .L_596)
.L_596:
        /*00a0*/ 	.word	0x00000008
.L_597:


//--------------------- .nv.info._ZN5spral5ssids28cu_multinode_solve_t_few_8x8IdLj13EEEvPdS2_S2_S2_P15node_solve_dataIT_Ei --------------------------
	.section	.nv.info._ZN5spral5ssids28cu_multinode_solve_t_few_8x8IdLj13EEEvPdS2_S2_S2_P15node_solve_dataIT_Ei,"",@"SHT_CUDA_INFO"
	.sectionflags	@""
	.align	4


	//----- nvinfo : EIATTR_CUDA_API_VERSION
	.align		4
        /*0000*/ 	.byte	0x04, 0x37
        /*0002*/ 	.short	(.L_599 - .L_598)
.L_598:
        /*0004*/ 	.word	0x00000082


	//----- nvinfo : EIATTR_KPARAM_INFO
	.align		4
.L_599:
        /*0008*/ 	.byte	0x04, 0x17
        /*000a*/ 	.short	(.L_601 - .L_600)
.L_600:
        /*000c*/ 	.word	0x00000000
        /*0010*/ 	.short	0x0005
        /*0012*/ 	.short	0x0028
        /*0014*/ 	.byte	0x00, 0xf0, 0x11, 0x00


	//----- nvinfo : EIATTR_KPARAM_INFO
	.align		4
.L_601:
        /*0018*/ 	.byte	0x04, 0x17
        /*001a*/ 	.short	(.L_603 - .L_602)
.L_602:
        /*001c*/ 	.word	0x00000000
        /*0020*/ 	.short	0x0004
        /*0022*/ 	.short	0x0020
        /*0024*/ 	.byte	0x00, 0xf5, 0x21, 0x00


	//----- nvinfo : EIATTR_KPARAM_INFO
	.align		4
.L_603:
        /*0028*/ 	.byte	0x04, 0x17
        /*002a*/ 	.short	(.L_605 - .L_604)
.L_604:
        /*002c*/ 	.word	0x00000000
        /*0030*/ 	.short	0x0003
        /*0032*/ 	.short	0x0018
        /*0034*/ 	.byte	0x00, 0xf5, 0x21, 0x00


	//----- nvinfo : EIATTR_KPARAM_INFO
	.align		4
.L_605:
        /*0038*/ 	.byte	0x04, 0x17
        /*003a*/ 	.short	(.L_607 - .L_606)
.L_606:
        /*003c*/ 	.word	0x00000000
        /*0040*/ 	.short	0x0002
        /*0042*/ 	.short	0x0010
        /*0044*/ 	.byte	0x00, 0xf5, 0x21, 0x00


	//----- nvinfo : EIATTR_KPARAM_INFO
	.align		4
.L_607:
        /*0048*/ 	.byte	0x04, 0x17
        /*004a*/ 	.short	(.L_609 - .L_608)
.L_608:
        /*004c*/ 	.word	0x00000000
        /*0050*/ 	.short	0x0001
        /*0052*/ 	.short	0x0008
        /*0054*/ 	.byte	0x00, 0xf5, 0x21, 0x00


	//----- nvinfo : EIATTR_KPARAM_INFO
	.align		4
.L_609:
        /*0058*/ 	.byte	0x04, 0x17
        /*005a*/ 	.short	(.L_611 - .L_610)
.L_610:
        /*005c*/ 	.word	0x00000000
        /*0060*/ 	.short	0x0000
        /*0062*/ 	.short	0x0000
        /*0064*/ 	.byte	0x00, 0xf5, 0x21, 0x00


	//----- nvinfo : EIATTR_SPARSE_MMA_MASK
	.align		4
.L_611:
        /*0068*/ 	.byte	0x03, 0x50
        /*006a*/ 	.short	0x0000


	//----- nvinfo : EIATTR_MAXREG_COUNT
	.align		4
        /*006c*/ 	.byte	0x03, 0x1b
        /*006e*/ 	.short	0x00ff


	//----- nvinfo : EIATTR_NUM_BARRIERS
	.align		4
        /*0070*/ 	.byte	0x02, 0x4c
        /*0072*/ 	.byte	0x01
	.zero		1


	//----- nvinfo : EIATTR_MERCURY_ISA_VERSION
	.align		4
        /*0074*/ 	.byte	0x03, 0x5f
        /*0076*/ 	.short	0x0101


	//----- nvinfo : EIATTR_VRC_CTA_INIT_COUNT
	.align		4
        /*0078*/ 	.byte	0x02, 0x4a
	.zero		1
	.zero		1


	//----- nvinfo : EIATTR_EXIT_INSTR_OFFSETS
	.align		4
        /*007c*/ 	.byte	0x04, 0x1c
        /*007e*/ 	.short	(.L_613 - .L_612)


	//   ....[0]....
.L_612:
        /*0080*/ 	.word	0x000019b0


	//----- nvinfo : EIATTR_CRS_STACK_SIZE
	.align		4
.L_613:
        /*0084*/ 	.byte	0x04, 0x1e
        /*0086*/ 	.short	(.L_615 - .L_614)
.L_614:
        /*0088*/ 	.word	0x00000000


	//----- nvinfo : EIATTR_CBANK_PARAM_SIZE
	.align		4
.L_615:
        /*008c*/ 	.byte	0x03, 0x19
        /*008e*/ 	.short	0x002c


	//----- nvinfo : EIATTR_PARAM_CBANK
	.align		4
        /*0090*/ 	.byte	0x04, 0x0a
        /*0092*/ 	.short	(.L_617 - .L_616)
	.align		4
.L_616:
        /*0094*/ 	.word	index@(.nv.constant0._ZN5spral5ssids28cu_multinode_solve_t_few_8x8IdLj13EEEvPdS2_S2_S2_P15node_solve_dataIT_Ei)
        /*0098*/ 	.short	0x0380
        /*009a*/ 	.short	0x002c


	//----- nvinfo : EIATTR_SW_WAR
	.align		4
.L_617:
        /*009c*/ 	.byte	0x04, 0x36
        /*009e*/ 	.short	(.L_619 - .L_618)
.L_618:
        /*00a0*/ 	.word	0x00000008
.L_619:


//--------------------- .nv.info._ZN5spral5ssids28cu_multinode_solve_t_few_8x8IdLj14EEEvPdS2_S2_S2_P15node_solve_dataIT_Ei --------------------------
	.section	.nv.info._ZN5spral5ssids28cu_multinode_solve_t_few_8x8IdLj14EEEvPdS2_S2_S2_P15node_solve_dataIT_Ei,"",@"SHT_CUDA_INFO"
	.sectionflags	@""
	.align	4


	//----- nvinfo : EIATTR_CUDA_API_VERSION
	.align		4
        /*0000*/ 	.byte	0x04, 0x37
        /*0002*/ 	.short	(.L_621 - .L_620)
.L_620:
        /*0004*/ 	.word	0x00000082


	//----- nvinfo : EIATTR_KPARAM_INFO
	.align		4
.L_621:
        /*0008*/ 	.byte	0x04, 0x17
        /*000a*/ 	.short	(.L_623 - .L_622)
.L_622:
        /*000c*/ 	.word	0x00000000
        /*0010*/ 	.short	0x0005
        /*0012*/ 	.short	0x0028
        /*0014*/ 	.byte	0x00, 0xf0, 0x11, 0x00


	//----- nvinfo : EIATTR_KPARAM_INFO
	.align		4
.L_623:
        /*0018*/ 	.byte	0x04, 0x17
        /*001a*/ 	.short	(.L_625 - .L_624)
.L_624:
        /*001c*/ 	.word	0x00000000
        /*0020*/ 	.short	0x0004
        /*0022*/ 	.short	0x0020
        /*0024*/ 	.byte	0x00, 0xf5, 0x21, 0x00


	//----- nvinfo : EIATTR_KPARAM_INFO
	.align		4
.L_625:
        /*0028*/ 	.byte	0x04, 0x17
        /*002a*/ 	.short	(.L_627 - .L_626)
.L_626:
        /*002c*/ 	.word	0x00000000
        /*0030*/ 	.short	0x0003
        /*0032*/ 	.short	0x0018
        /*0034*/ 	.byte	0x00, 0xf5, 0x21, 0x00


	//----- nvinfo : EIATTR_KPARAM_INFO
	.align		4
.L_627:
        /*0038*/ 	.byte	0x04, 0x17
        /*003a*/ 	.short	(.L_629 - .L_628)
.L_628:
        /*003c*/ 	.word	0x00000000
        /*0040*/ 	.short	0x0002
        /*0042*/ 	.short	0x0010
        /*0044*/ 	.byte	0x00, 0xf5, 0x21, 0x00


	//----- nvinfo : EIATTR_KPARAM_INFO
	.align		4
.L_629:
        /*0048*/ 	.byte	0x04, 0x17
        /*004a*/ 	.short	(.L_631 - .L_630)
.L_630:
        /*004c*/ 	.word	0x00000000
        /*0050*/ 	.short	0x0001
        /*0052*/ 	.short	0x0008
        /*0054*/ 	.byte	0x00, 0xf5, 0x21, 0x00


	//----- nvinfo : EIATTR_KPARAM_INFO
	.align		4
.L_631:
        /*0058*/ 	.byte	0x04, 0x17
        /*005a*/ 	.short	(.L_633 - .L_632)
.L_632:
        /*005c*/ 	.word	0x00000000
        /*0060*/ 	.short	0x0000
        /*0062*/ 	.short	0x0000
        /*0064*/ 	.byte	0x00, 0xf5, 0x21, 0x00


	//----- nvinfo : EIATTR_SPARSE_MMA_MASK
	.align		4
.L_633:
        /*0068*/ 	.byte	0x03, 0x50
        /*006a*/ 	.short	0x0000


	//----- nvinfo : EIATTR_MAXREG_COUNT
	.align		4
        /*006c*/ 	.byte	0x03, 0x1b
        /*006e*/ 	.short	0x00ff


	//----- nvinfo : EIATTR_NUM_BARRIERS
	.align		4
        /*0070*/ 	.byte	0x02, 0x4c
        /*0072*/ 	.byte	0x01
	.zero		1


	//----- nvinfo : EIATTR_MERCURY_ISA_VERSION
	.align		4
        /*0074*/ 	.byte	0x03, 0x5f
        /*0076*/ 	.short	0x0101


	//----- nvinfo : EIATTR_VRC_CTA_INIT_COUNT
	.align		4
        /*0078*/ 	.byte	0x02, 0x4a
	.zero		1
	.zero		1


	//----- nvinfo : EIATTR_EXIT_INSTR_OFFSETS
	.align		4
        /*007c*/ 	.byte	0x04, 0x1c
        /*007e*/ 	.short	(.L_635 - .L_634)


	//   ....[0]....
.L_634:
        /*0080*/ 	.word	0x00001b60


	//----- nvinfo : EIATTR_CRS_STACK_SIZE
	.align		4
.L_635:
        /*0084*/ 	.byte	0x04, 0x1e
        /*0086*/ 	.short	(.L_637 - .L_636)
.L_636:
        /*0088*/ 	.word	0x00000000


	//----- nvinfo : EIATTR_CBANK_PARAM_SIZE
	.align		4
.L_637:
        /*008c*/ 	.byte	0x03, 0x19
        /*008e*/ 	.short	0x002c


	//----- nvinfo : EIATTR_PARAM_CBANK
	.align		4
        /*0090*/ 	.byte	0x04, 0x0a
        /*0092*/ 	.short	(.L_639 - .L_638)
	.align		4
.L_638:
        /*0094*/ 	.word	index@(.nv.constant0._ZN5spral5ssids28cu_multinode_solve_t_few_8x8IdLj14EEEvPdS2_S2_S2_P15node_solve_dataIT_Ei)
        /*0098*/ 	.short	0x0380
        /*009a*/ 	.short	0x002c


	//----- nvinfo : EIATTR_SW_WAR
	.align		4
.L_639:
        /*009c*/ 	.byte	0x04, 0x36
        /*009e*/ 	.short	(.L_641 - .L_640)
.L_640:
        /*00a0*/ 	.word	0x00000008
.L_641:


//--------------------- .nv.info._ZN5spral5ssids29cu_multinode_solve_t_mp_2x2x8IdEEviPdS2_S2_S2_P15node_solve_dataIT_Ei --------------------------
	.section	.nv.info._ZN5spral5ssids29cu_multinode_solve_t_mp_2x2x8IdEEviPdS2_S2_S2_P15node_solve_dataIT_Ei,"",@"SHT_CUDA_INFO"
	.sectionflags	@""
	.align	4


	//----- nvinfo : EIATTR_CUDA_API_VERSION
	.align		4
        /*0000*/ 	.byte	0x04, 0x37
        /*0002*/ 	.short	(.L_643 - .L_642)
.L_642:
        /*0004*/ 	.word	0x00000082


	//----- nvinfo : EIATTR_KPARAM_INFO
	.align		4
.L_643:
        /*0008*/ 	.byte	0x04, 0x17
        /*000a*/ 	.short	(.L_645 - .L_644)
.L_644:
        /*000c*/ 	.word	0x00000000
        /*0010*/ 	.short	0x0006
        /*0012*/ 	.short	0x0030
        /*0014*/ 	.byte	0x00, 0xf0, 0x11, 0x00


	//----- nvinfo : EIATTR_KPARAM_INFO
	.align		4
.L_645:
        /*0018*/ 	.byte	0x04, 0x17
        /*001a*/ 	.short	(.L_647 - .L_646)
.L_646:
        /*001c*/ 	.word	0x00000000
        /*0020*/ 	.short	0x0005
        /*0022*/ 	.short	0x0028
        /*0024*/ 	.byte	0x00, 0xf5, 0x21, 0x00


	//----- nvinfo : EIATTR_KPARAM_INFO
	.align		4
.L_647:
        /*0028*/ 	.byte	0x04, 0x17
        /*002a*/ 	.short	(.L_649 - .L_648)
.L_648:
        /*002c*/ 	.word	0x00000000
        /*0030*/ 	.short	0x0004
        /*0032*/ 	.short	0x0020
        /*0034*/ 	.byte	0x00, 0xf5, 0x21, 0x00


	//----- nvinfo : EIATTR_KPARAM_INFO
	.align		4
.L_649:
        /*0038*/ 	.byte	0x04, 0x17
        /*003a*/ 	.short	(.L_651 - .L_650)
.L_650:
        /*003c*/ 	.word	0x00000000
        /*0040*/ 	.short	0x0003
        /*0042*/ 	.short	0x0018
        /*0044*/ 	.byte	0x00, 0xf5, 0x21, 0x00


	//----- nvinfo : EIATTR_KPARAM_INFO
	.align		4
.L_651:
        /*0048*/ 	.byte	0x04, 0x17
        /*004a*/ 	.short	(.L_653 - .L_652)
.L_652:
        /*004c*/ 	.word	0x00000000
        /*0050*/ 	.short	0x0002
        /*0052*/ 	.short	0x0010
        /*0054*/ 	.byte	0x00, 0xf5, 0x21, 0x00


	//----- nvinfo : EIATTR_KPARAM_INFO
	.align		4
.L_653:
        /*0058*/ 	.byte	0x04, 0x17
        /*005a*/ 	.short	(.L_655 - .L_654)
.L_654:
        /*005c*/ 	.word	0x00000000
        /*0060*/ 	.short	0x0001
        /*0062*/ 	.short	0x0008
        /*0064*/ 	.byte	0x00, 0xf5, 0x21, 0x00


	//----- nvinfo : EIATTR_KPARAM_INFO
	.align		4
.L_655:
        /*0068*/ 	.byte	0x04, 0x17
        /*006a*/ 	.short	(.L_657 - .L_656)
.L_656:
        /*006c*/ 	.word	0x00000000
        /*0070*/ 	.short	0x0000
        /*0072*/ 	.short	0x0000
        /*0074*/ 	.byte	0x00, 0xf0, 0x11, 0x00


	//----- nvinfo : EIATTR_SPARSE_MMA_MASK
	.align		4
.L_657:
        /*0078*/ 	.byte	0x03, 0x50
        /*007a*/ 	.short	0x0000


	//----- nvinfo : EIATTR_MAXREG_COUNT
	.align		4
        /*007c*/ 	.byte	0x03, 0x1b
        /*007e*/ 	.short	0x00ff


	//----- nvinfo : EIATTR_NUM_BARRIERS
	.align		4
        /*0080*/ 	.byte	0x02, 0x4c
        /*0082*/ 	.byte	0x01
	.zero		1


	//----- nvinfo : EIATTR_MERCURY_ISA_VERSION
	.align		4
        /*0084*/ 	.byte	0x03, 0x5f
        /*0086*/ 	.short	0x0101


	//----- nvinfo : EIATTR_VRC_CTA_INIT_COUNT
	.align		4
        /*0088*/ 	.byte	0x02, 0x4a
	.zero		1
	.zero		1


	//----- nvinfo : EIATTR_EXIT_INSTR_OFFSETS
	.align		4
        /*008c*/ 	.byte	0x04, 0x1c
        /*008e*/ 	.short	(.L_659 - .L_658)


	//   ....[0]....
.L_658:
        /*0090*/ 	.word	0x00000360


	//   ....[1]....
        /*0094*/ 	.word	0x00001f70


	//   ....[2]....
        /*0098*/ 	.word	0x00001ff0


	//   ....[3]....
        /*009c*/ 	.word	0x000020f0


	//   ....[4]....
        /*00a0*/ 	.word	0x00002170


	//----- nvinfo : EIATTR_CRS_STACK_SIZE
	.align		4
.L_659:
        /*00a4*/ 	.byte	0x04, 0x1e
        /*00a6*/ 	.short	(.L_661 - .L_660)
.L_660:
        /*00a8*/ 	.word	0x00000000


	//----- nvinfo : EIATTR_CBANK_PARAM_SIZE
	.align		4
.L_661:
        /*00ac*/ 	.byte	0x03, 0x19
        /*00ae*/ 	.short	0x0034


	//----- nvinfo : EIATTR_PARAM_CBANK
	.align		4
        /*00b0*/ 	.byte	0x04, 0x0a
        /*00b2*/ 	.short	(.L_663 - .L_662)
	.align		4
.L_662:
        /*00b4*/ 	.word	index@(.nv.constant0._ZN5spral5ssids29cu_multinode_solve_t_mp_2x2x8IdEEviPdS2_S2_S2_P15node_solve_dataIT_Ei)
        /*00b8*/ 	.short	0x0380
        /*00ba*/ 	.short	0x0034


	//----- nvinfo : EIATTR_SW_WAR
	.align		4
.L_663:
        /*00bc*/ 	.byte	0x04, 0x36
        /*00be*/ 	.short	(.L_665 - .L_664)
.L_664:
        /*00c0*/ 	.word	0x00000008
.L_665:


//--------------------- .nv.info._ZN5spral5ssids27cu_multinode_solve_n_few_64IdLj1EEEvPdS2_S2_S2_P15node_solve_dataIT_Ei --------------------------
	.section	.nv.info._ZN5spral5ssids27cu_multinode_solve_n_few_64IdLj1EEEvPdS2_S2_S2_P15node_solve_dataIT_Ei,"",@"SHT_CUDA_INFO"
	.sectionflags	@""
	.align	4


	//----- nvinfo : EIATTR_CUDA_API_VERSION
	.align		4
        /*0000*/ 	.byte	0x04, 0x37
        /*0002*/ 	.short	(.L_667 - .L_666)
.L_666:
        /*0004*/ 	.word	0x00000082


	//----- nvinfo : EIATTR_KPARAM_INFO
	.align		4
.L_667:
        /*0008*/ 	.byte	0x04, 0x17
        /*000a*/ 	.short	(.L_669 - .L_668)
.L_668:
        /*000c*/ 	.word	0x00000000
        /*0010*/ 	.short	0x0005
        /*0012*/ 	.short	0x0028
        /*0014*/ 	.byte	0x00, 0xf0, 0x11, 0x00


	//----- nvinfo : EIATTR_KPARAM_INFO
	.align		4
.L_669:
        /*0018*/ 	.byte	0x04, 0x17
        /*001a*/ 	.short	(.L_671 - .L_670)
.L_670:
        /*001c*/ 	.word	0x00000000
        /*0020*/ 	.short	0x0004
        /*0022*/ 	.short	0x0020
        /*0024*/ 	.byte	0x00, 0xf5, 0x21, 0x00


	//----- nvinfo : EIATTR_KPARAM_INFO
	.align		4
.L_671:
        /*0028*/ 	.byte	0x04, 0x17
        /*002a*/ 	.short	(.L_673 - .L_672)
.L_672:
        /*002c*/ 	.word	0x00000000
        /*0030*/ 	.short	0x0003
        /*0032*/ 	.short	0x0018
        /*0034*/ 	.byte	0x00, 0xf5, 0x21, 0x00


	//----- nvinfo : EIATTR_KPARAM_INFO
	.align		4
.L_673:
        /*0038*/ 	.byte	0x04, 0x17
        /*003a*/ 	.short	(.L_675 - .L_674)
.L_674:
        /*003c*/ 	.word	0x00000000
        /*0040*/ 	.short	0x0002
        /*0042*/ 	.short	0x0010
        /*0044*/ 	.byte	0x00, 0xf5, 0x21, 0x00


	//----- nvinfo : EIATTR_KPARAM_INFO
	.align		4
.L_675:
        /*0048*/ 	.byte	0x04, 0x17
        /*004a*/ 	.short	(.L_677 - .L_676)
.L_676:
        /*004c*/ 	.word	0x00000000
        /*0050*/ 	.short	0x0001
        /*0052*/ 	.short	0x0008
        /*0054*/ 	.byte	0x00, 0xf5, 0x21, 0x00


	//----- nvinfo : EIATTR_KPARAM_INFO
	.align		4
.L_677:
        /*0058*/ 	.byte	0x04, 0x17
        /*005a*/ 	.short	(.L_679 - .L_678)
.L_678:
        /*005c*/ 	.word	0x00000000
        /*0060*/ 	.short	0x0000
        /*0062*/ 	.short	0x0000
        /*0064*/ 	.byte	0x00, 0xf5, 0x21, 0x00


	//----- nvinfo : EIATTR_SPARSE_MMA_MASK
	.align		4
.L_679:
        /*0068*/ 	.byte	0x03, 0x50
        /*006a*/ 	.short	0x0000


	//----- nvinfo : EIATTR_MAXREG_COUNT
	.align		4
        /*006c*/ 	.byte	0x03, 0x1b
        /*006e*/ 	.short	0x00ff


	//----- nvinfo : EIATTR_MERCURY_ISA_VERSION
	.align		4
        /*0070*/ 	.byte	0x03, 0x5f
        /*0072*/ 	.short	0x0101


	//----- nvinfo : EIATTR_VRC_CTA_INIT_COUNT
	.align		4
        /*0074*/ 	.byte	0x02, 0x4a
	.zero		1
	.zero		1


	//----- nvinfo : EIATTR_EXIT_INSTR_OFFSETS
	.align		4
        /*0078*/ 	.byte	0x04, 0x1c
        /*007a*/ 	.short	(.L_681 - .L_680)


	//   ....[0]....
.L_680:
        /*007c*/ 	.word	0x000000c0


	//   ....[1]....
        /*0080*/ 	.word	0x00000820


	//   ....[2]....
        /*0084*/ 	.word	0x00000870


	//----- nvinfo : EIATTR_CBANK_PARAM_SIZE
	.align		4
.L_681:
        /*0088*/ 	.byte	0x03, 0x19
        /*008a*/ 	.short	0x002c


	//----- nvinfo : EIATTR_PARAM_CBANK
	.align		4
        /*008c*/ 	.byte	0x04, 0x0a
        /*008e*/ 	.short	(.L_683 - .L_682)
	.align		4
.L_682:
        /*0090*/ 	.word	index@(.nv.constant0._ZN5spral5ssids27cu_multinode_solve_n_few_64IdLj1EEEvPdS2_S2_S2_P15node_solve_dataIT_Ei)
        /*0094*/ 	.short	0x0380
        /*0096*/ 	.short	0x002c


	//----- nvinfo : EIATTR_SW_WAR
	.align		4
.L_683:
        /*0098*/ 	.byte	0x04, 0x36
        /*009a*/ 	.short	(.L_685 - .L_684)
.L_684:
        /*009c*/ 	.word	0x00000008
.L_685:


//--------------------- .nv.info._ZN5spral5ssids27cu_multinode_solve_n_few_64IdLj2EEEvPdS2_S2_S2_P15node_solve_dataIT_Ei --------------------------
	.section	.nv.info._ZN5spral5ssids27cu_multinode_solve_n_few_64IdLj2EEEvPdS2_S2_S2_P15node_solve_dataIT_Ei,"",@"SHT_CUDA_INFO"
	.sectionflags	@""
	.align	4


	//----- nvinfo : EIATTR_CUDA_API_VERSION
	.align		4
        /*0000*/ 	.byte	0x04, 0x37
        /*0002*/ 	.short	(.L_687 - .L_686)
.L_686:
        /*0004*/ 	.word	0x00000082


	//----- nvinfo : EIATTR_KPARAM_INFO
	.align		4
.L_687:
        /*0008*/ 	.byte	0x04, 0x17
        /*000a*/ 	.short	(.L_689 - .L_688)
.L_688:
        /*000c*/ 	.word	0x00000000
        /*0010*/ 	.short	0x0005
        /*0012*/ 	.short	0x0028
        /*0014*/ 	.byte	0x00, 0xf0, 0x11, 0x00


	//----- nvinfo : EIATTR_KPARAM_INFO
	.align		4
.L_689:
        /*0018*/ 	.byte	0x04, 0x17
        /*001a*/ 	.short	(.L_691 - .L_690)
.L_690:
        /*001c*/ 	.word	0x00000000
        /*0020*/ 	.short	0x0004
        /*0022*/ 	.short	0x0020
        /*0024*/ 	.byte	0x00, 0xf5, 0x21, 0x00


	//----- nvinfo : EIATTR_KPARAM_INFO
	.align		4
.L_691:
        /*0028*/ 	.byte	0x04, 0x17
        /*002a*/ 	.short	(.L_693 - .L_692)
.L_692:
        /*002c*/ 	.word	0x00000000
        /*0030*/ 	.short	0x0003
        /*0032*/ 	.short	0x0018
        /*0034*/ 	.byte	0x00, 0xf5, 0x21, 0x00


	//----- nvinfo : EIATTR_KPARAM_INFO
	.align		4
.L_693:
        /*0038*/ 	.byte	0x04, 0x17
        /*003a*/ 	.short	(.L_695 - .L_694)
.L_694:
        /*003c*/ 	.word	0x00000000
        /*0040*/ 	.short	0x0002
        /*0042*/ 	.short	0x0010
        /*0044*/ 	.byte	0x00, 0xf5, 0x21, 0x00


	//----- nvinfo : EIATTR_KPARAM_INFO
	.align		4
.L_695:
        /*0048*/ 	.byte	0x04, 0x17
        /*004a*/ 	.short	(.L_697 - .L_696)
.L_696:
        /*004c*/ 	.word	0x00000000
        /*0050*/ 	.short	0x0001
        /*0052*/ 	.short	0x0008
        /*0054*/ 	.byte	0x00, 0xf5, 0x21, 0x00


	//----- nvinfo : EIATTR_KPARAM_INFO
	.align		4
.L_697:
        /*0058*/ 	.byte	0x04, 0x17
        /*005a*/ 	.short	(.L_699 - .L_698)
.L_698:
        /*005c*/ 	.word	0x00000000
        /*0060*/ 	.short	0x0000
        /*0062*/ 	.short	0x0000
        /*0064*/ 	.byte	0x00, 0xf5, 0x21, 0x00


	//----- nvinfo : EIATTR_SPARSE_MMA_MASK
	.align		4
.L_699:
        /*0068*/ 	.byte	0x03, 0x50
        /*006a*/ 	.short	0x0000


	//----- nvinfo : EIATTR_MAXREG_COUNT
	.align		4
        /*006c*/ 	.byte	0x03, 0x1b
        /*006e*/ 	.short	0x00ff


	//----- nvinfo : EIATTR_MERCURY_ISA_VERSION
	.align		4
        /*0070*/ 	.byte	0x03, 0x5f
        /*0072*/ 	.short	0x0101


	//----- nvinfo : EIATTR_VRC_CTA_INIT_COUNT
	.align		4
        /*0074*/ 	.byte	0x02, 0x4a
	.zero		1
	.zero		1


	//----- nvinfo : EIATTR_EXIT_INSTR_OFFSETS
	.align		4
        /*0078*/ 	.byte	0x04, 0x1c
        /*007a*/ 	.short	(.L_701 - .L_700)


	//   ....[0]....
.L_700:
        /*007c*/ 	.word	0x00000110


	//   ....[1]....
        /*0080*/ 	.word	0x00001330


	//   ....[2]....
        /*0084*/ 	.word	0x000013a0


	//----- nvinfo : EIATTR_CBANK_PARAM_SIZE
	.align		4
.L_701:
        /*0088*/ 	.byte	0x03, 0x19
        /*008a*/ 	.short	0x002c


	//----- nvinfo : EIATTR_PARAM_CBANK
	.align		4
        /*008c*/ 	.byte	0x04, 0x0a
        /*008e*/ 	.short	(.L_703 - .L_702)
	.align		4
.L_702:
        /*0090*/ 	.word	index@(.nv.constant0._ZN5spral5ssids27cu_multinode_solve_n_few_64IdLj2EEEvPdS2_S2_S2_P15node_solve_dataIT_Ei)
        /*0094*/ 	.short	0x0380
        /*0096*/ 	.short	0x002c


	//----- nvinfo : EIATTR_SW_WAR
	.align		4
.L_703:
        /*0098*/ 	.byte	0x04, 0x36
        /*009a*/ 	.short	(.L_705 - .L_704)
.L_704:
        /*009c*/ 	.word	0x00000008
.L_705:


//--------------------- .nv.info._ZN5spral5ssids27cu_multinode_solve_n_few_64IdLj3EEEvPdS2_S2_S2_P15node_solve_dataIT_Ei --------------------------
	.section	.nv.info._ZN5spral5ssids27cu_multinode_solve_n_few_64IdLj3EEEvPdS2_S2_S2_P15node_solve_dataIT_Ei,"",@"SHT_CUDA_INFO"
	.sectionflags	@""
	.align	4


	//----- nvinfo : EIATTR_CUDA_API_VERSION
	.align		4
        /*0000*/ 	.byte	0x04, 0x37
        /*0002*/ 	.short	(.L_707 - .L_706)
.L_706:
        /*0004*/ 	.word	0x00000082


	//----- nvinfo : EIATTR_KPARAM_INFO
	.align		4
.L_707:
        /*0008*/ 	.byte	0x04, 0x17
        /*000a*/ 	.short	(.L_709 - .L_708)
.L_708:
        /*000c*/ 	.word	0x00000000
        /*0010*/ 	.short	0x0005
        /*0012*/ 	.short	0x0028
        /*0014*/ 	.byte	0x00, 0xf0, 0x11, 0x00


	//----- nvinfo : EIATTR_KPARAM_INFO
	.align		4
.L_709:
        /*0018*/ 	.byte	0x04, 0x17
        /*001a*/ 	.short	(.L_711 - .L_710)
.L_710:
        /*001c*/ 	.word	0x00000000
        /*0020*/ 	.short	0x0004
        /*0022*/ 	.short	0x0020
        /*0024*/ 	.byte	0x00, 0xf5, 0x21, 0x00


	//----- nvinfo : EIATTR_KPARAM_INFO
	.align		4
.L_711:
        /*0028*/ 	.byte	0x04, 0x17
        /*002a*/ 	.short	(.L_713 - .L_712)
.L_712:
        /*002c*/ 	.word	0x00000000
        /*0030*/ 	.short	0x0003
        /*0032*/ 	.short	0x0018
        /*0034*/ 	.byte	0x00, 0xf5, 0x21, 0x00


	//----- nvinfo : EIATTR_KPARAM_INFO
	.align		4
.L_713:
        /*0038*/ 	.byte	0x04, 0x17
        /*003a*/ 	.short	(.L_715 - .L_714)
.L_714:
        /*003c*/ 	.word	0x00000000
        /*0040*/ 	.short	0x0002
        /*0042*/ 	.short	0x0010
        /*0044*/ 	.byte	0x00, 0xf5, 0x21, 0x00


	//----- nvinfo : EIATTR_KPARAM_INFO
	.align		4
.L_715:
        /*0048*/ 	.byte	0x04, 0x17
        /*004a*/ 	.short	(.L_717 - .L_716)
.L_716:
        /*004c*/ 	.word	0x00000000
        /*0050*/ 	.short	0x0001
        /*0052*/ 	.short	0x0008
        /*0054*/ 	.byte	0x00, 0xf5, 0x21, 0x00


	//----- nvinfo : EIATTR_KPARAM_INFO
	.align		4
.L_717:
        /*0058*/ 	.byte	0x04, 0x17
        /*005a*/ 	.short	(.L_719 - .L_718)
.L_718:
        /*005c*/ 	.word	0x00000000
        /*0060*/ 	.short	0x0000
        /*0062*/ 	.short	0x0000
        /*0064*/ 	.byte	0x00, 0xf5, 0x21, 0x00


	//----- nvinfo : EIATTR_SPARSE_MMA_MASK
	.align		4
.L_719:
        /*0068*/ 	.byte	0x03, 0x50
        /*006a*/ 	.short	0x0000


	//----- nvinfo : EIATTR_MAXREG_COUNT
	.align		4
        /*006c*/ 	.byte	0x03, 0x1b
        /*006e*/ 	.short	0x00ff


	//----- nvinfo : EIATTR_MERCURY_ISA_VERSION
	.align		4
        /*0070*/ 	.byte	0x03, 0x5f
        /*0072*/ 	.short	0x0101


	//----- nvinfo : EIATTR_VRC_CTA_INIT_COUNT
	.align		4
        /*0074*/ 	.byte	0x02, 0x4a
	.zero		1
	.zero		1


	//----- nvinfo : EIATTR_EXIT_INSTR_OFFSETS
	.align		4
        /*0078*/ 	.byte	0x04, 0x1c
        /*007a*/ 	.short	(.L_721 - .L_720)


	//   ....[0]....
.L_720:
        /*007c*/ 	.word	0x000000d0


	//   ....[1]....
        /*0080*/ 	.word	0x00000980


	//   ....[2]....
        /*0084*/ 	.word	0x00000a10


	//----- nvinfo : EIATTR_CRS_STACK_SIZE
	.align		4
.L_721:
        /*0088*/ 	.byte	0x04, 0x1e
        /*008a*/ 	.short	(.L_723 - .L_722)
.L_722:
        /*008c*/ 	.word	0x00000000


	//----- nvinfo : EIATTR_CBANK_PARAM_SIZE
	.align		4
.L_723:
        /*0090*/ 	.byte	0x03, 0x19
        /*0092*/ 	.short	0x002c


	//----- nvinfo : EIATTR_PARAM_CBANK
	.align		4
        /*0094*/ 	.byte	0x04, 0x0a
        /*0096*/ 	.short	(.L_725 - .L_724)
	.align		4
.L_724:
        /*0098*/ 	.word	index@(.nv.constant0._ZN5spral5ssids27cu_multinode_solve_n_few_64IdLj3EEEvPdS2_S2_S2_P15node_solve_dataIT_Ei)
        /*009c*/ 	.short	0x0380
        /*009e*/ 	.short	0x002c


	//----- nvinfo : EIATTR_SW_WAR
	.align		4
.L_725:
        /*00a0*/ 	.byte	0x04, 0x36
        /*00a2*/ 	.short	(.L_727 - .L_726)
.L_726:
        /*00a4*/ 	.word	0x00000008
.L_727:


//--------------------- .nv.info._ZN5spral5ssids27cu_multinode_solve_n_few_64IdLj4EEEvPdS2_S2_S2_P15node_solve_dataIT_Ei --------------------------
	.section	.nv.info._ZN5spral5ssids27cu_multinode_solve_n_few_64IdLj4EEEvPdS2_S2_S2_P15node_solve_dataIT_Ei,"",@"SHT_CUDA_INFO"
	.sectionflags	@""
	.align	4


	//----- nvinfo : EIATTR_CUDA_API_VERSION
	.align		4
        /*0000*/ 	.byte	0x04, 0x37
        /*0002*/ 	.short	(.L_729 - .L_728)
.L_728:
        /*0004*/ 	.word	0x00000082


	//----- nvinfo : EIATTR_KPARAM_INFO
	.align		4
.L_729:
        /*0008*/ 	.byte	0x04, 0x17
        /*000a*/ 	.short	(.L_731 - .L_730)
.L_730:
        /*000c*/ 	.word	0x00000000
        /*0010*/ 	.short	0x0005
        /*0012*/ 	.short	0x0028
        /*0014*/ 	.byte	0x00, 0xf0, 0x11, 0x00


	//----- nvinfo : EIATTR_KPARAM_INFO
	.align		4
.L_731:
        /*0018*/ 	.byte	0x04, 0x17
        /*001a*/ 	.short	(.L_733 - .L_732)
.L_732:
        /*001c*/ 	.word	0x00000000
        /*0020*/ 	.short	0x0004
        /*0022*/ 	.short	0x0020
        /*0024*/ 	.byte	0x00, 0xf5, 0x21, 0x00


	//----- nvinfo : EIATTR_KPARAM_INFO
	.align		4
.L_733:
        /*0028*/ 	.byte	0x04, 0x17
        /*002a*/ 	.short	(.L_735 - .L_734)
.L_734:
        /*002c*/ 	.word	0x00000000
        /*0030*/ 	.short	0x0003
        /*0032*/ 	.short	0x0018
        /*0034*/ 	.byte	0x00, 0xf5, 0x21, 0x00


	//----- nvinfo : EIATTR_KPARAM_INFO
	.align		4
.L_735:
        /*0038*/ 	.byte	0x04, 0x17
        /*003a*/ 	.short	(.L_737 - .L_736)
.L_736:
        /*003c*/ 	.word	0x00000000
        /*0040*/ 	.short	0x0002
        /*0042*/ 	.short	0x0010
        /*0044*/ 	.byte	0x00, 0xf5, 0x21, 0x00


	//----- nvinfo : EIATTR_KPARAM_INFO
	.align		4
.L_737:
        /*0048*/ 	.byte	0x04, 0x17
        /*004a*/ 	.short	(.L_739 - .L_738)
.L_738:
        /*004c*/ 	.word	0x00000000
        /*0050*/ 	.short	0x0001
        /*0052*/ 	.short	0x0008
        /*0054*/ 	.byte	0x00, 0xf5, 0x21, 0x00


	//----- nvinfo : EIATTR_KPARAM_INFO
	.align		4
.L_739:
        /*0058*/ 	.byte	0x04, 0x17
        /*005a*/ 	.short	(.L_741 - .L_740)
.L_740:
        /*005c*/ 	.word	0x00000000
        /*0060*/ 	.short	0x0000
        /*0062*/ 	.short	0x0000
        /*0064*/ 	.byte	0x00, 0xf5, 0x21, 0x00


	//----- nvinfo : EIATTR_SPARSE_MMA_MASK
	.align		4
.L_741:
        /*0068*/ 	.byte	0x03, 0x50
        /*006a*/ 	.short	0x0000


	//----- nvinfo : EIATTR_MAXREG_COUNT
	.align		4
        /*006c*/ 	.byte	0x03, 0x1b
        /*006e*/ 	.short	0x00ff


	//----- nvinfo : EIATTR_MERCURY_ISA_VERSION
	.align		4
        /*0070*/ 	.byte	0x03, 0x5f
        /*0072*/ 	.short	0x0101


	//----- nvinfo : EIATTR_VRC_CTA_INIT_COUNT
	.align		4
        /*0074*/ 	.byte	0x02, 0x4a
	.zero		1
	.zero		1


	//----- nvinfo : EIATTR_EXIT_INSTR_OFFSETS
	.align		4
        /*0078*/ 	.byte	0x04, 0x1c
        /*007a*/ 	.short	(.L_743 - .L_742)


	//   ....[0]....
.L_742:
        /*007c*/ 	.word	0x000000d0


	//   ....[1]....
        /*0080*/ 	.word	0x00000b10


	//   ....[2]....
        /*0084*/ 	.word	0x00000bc0


	//----- nvinfo : EIATTR_CRS_STACK_SIZE
	.align		4
.L_743:
        /*0088*/ 	.byte	0x04, 0x1e
        /*008a*/ 	.short	(.L_745 - .L_744)
.L_744:
        /*008c*/ 	.word	0x00000000


	//----- nvinfo : EIATTR_CBANK_PARAM_SIZE
	.align		4
.L_745:
        /*0090*/ 	.byte	0x03, 0x19
        /*0092*/ 	.short	0x002c


	//----- nvinfo : EIATTR_PARAM_CBANK
	.align		4
        /*0094*/ 	.byte	0x04, 0x0a
        /*0096*/ 	.short	(.L_747 - .L_746)
	.align		4
.L_746:
        /*0098*/ 	.word	index@(.nv.constant0._ZN5spral5ssids27cu_multinode_solve_n_few_64IdLj4EEEvPdS2_S2_S2_P15node_solve_dataIT_Ei)
        /*009c*/ 	.short	0x0380
        /*009e*/ 	.short	0x002c


	//----- nvinfo : EIATTR_SW_WAR
	.align		4
.L_747:
        /*00a0*/ 	.byte	0x04, 0x36
        /*00a2*/ 	.short	(.L_749 - .L_748)
.L_748:
        /*00a4*/ 	.word	0x00000008
.L_749:


//--------------------- .nv.info._ZN5spral5ssids27cu_multinode_solve_n_few_64IdLj5EEEvPdS2_S2_S2_P15node_solve_dataIT_Ei --------------------------
	.section	.nv.info._ZN5spral5ssids27cu_multinode_solve_n_few_64IdLj5EEEvPdS2_S2_S2_P15node_solve_dataIT_Ei,"",@"SHT_CUDA_INFO"
	.sectionflags	@""
	.align	4


	//----- nvinfo : EIATTR_CUDA_API_VERSION
	.align		4
        /*0000*/ 	.byte	0x04, 0x37
        /*0002*/ 	.short	(.L_751 - .L_750)
.L_750:
        /*0004*/ 	.word	0x00000082


	//----- nvinfo : EIATTR_KPARAM_INFO
	.align		4
.L_751:
        /*0008*/ 	.byte	0x04, 0x17
        /*000a*/ 	.short	(.L_753 - .L_752)
.L_752:
        /*000c*/ 	.word	0x00000000
        /*0010*/ 	.short	0x0005
        /*0012*/ 	.short	0x0028
        /*0014*/ 	.byte	0x00, 0xf0, 0x11, 0x00


	//----- nvinfo : EIATTR_KPARAM_INFO
	.align		4
.L_753:
        /*0018*/ 	.byte	0x04, 0x17
        /*001a*/ 	.short	(.L_755 - .L_754)
.L_754:
        /*001c*/ 	.word	0x00000000
        /*0020*/ 	.short	0x0004
        /*0022*/ 	.short	0x0020
        /*0024*/ 	.byte	0x00, 0xf5, 0x21, 0x00


	//----- nvinfo : EIATTR_KPARAM_INFO
	.align		4
.L_755:
        /*0028*/ 	.byte	0x04, 0x17
        /*002a*/ 	.short	(.L_757 - .L_756)
.L_756:
        /*002c*/ 	.word	0x00000000
        /*0030*/ 	.short	0x0003
        /*0032*/ 	.short	0x0018
        /*0034*/ 	.byte	0x00, 0xf5, 0x21, 0x00


	//----- nvinfo : EIATTR_KPARAM_INFO
	.align		4
.L_757:
        /*0038*/ 	.byte	0x04, 0x17
        /*003a*/ 	.short	(.L_759 - .L_758)
.L_758:
        /*003c*/ 	.word	0x00000000
        /*0040*/ 	.short	0x0002
        /*0042*/ 	.short	0x0010
        /*0044*/ 	.byte	0x00, 0xf5, 0x21, 0x00


	//----- nvinfo : EIATTR_KPARAM_INFO
	.align		4
.L_759:
        /*0048*/ 	.byte	0x04, 0x17
        /*004a*/ 	.short	(.L_761 - .L_760)
.L_760:
        /*004c*/ 	.word	0x00000000
        /*0050*/ 	.short	0x0001
        /*0052*/ 	.short	0x0008
        /*0054*/ 	.byte	0x00, 0xf5, 0x21, 0x00


	//----- nvinfo : EIATTR_KPARAM_INFO
	.align		4
.L_761:
        /*0058*/ 	.byte	0x04, 0x17
        /*005a*/ 	.short	(.L_763 - .L_762)
.L_762:
        /*005c*/ 	.word	0x00000000
        /*0060*/ 	.short	0x0000
        /*0062*/ 	.short	0x0000
        /*0064*/ 	.byte	0x00, 0xf5, 0x21, 0x00


	//----- nvinfo : EIATTR_SPARSE_MMA_MASK
	.align		4
.L_763:
        /*0068*/ 	.byte	0x03, 0x50
        /*006a*/ 	.short	0x0000


	//----- nvinfo : EIATTR_MAXREG_COUNT
	.align		4
        /*006c*/ 	.byte	0x03, 0x1b
        /*006e*/ 	.short	0x00ff


	//----- nvinfo : EIATTR_MERCURY_ISA_VERSION
	.align		4
        /*0070*/ 	.byte	0x03, 0x5f
        /*0072*/ 	.short	0x0101


	//----- nvinfo : EIATTR_VRC_CTA_INIT_COUNT
	.align		4
        /*0074*/ 	.byte	0x02, 0x4a
	.zero		1
	.zero		1


	//----- nvinfo : EIATTR_EXIT_INSTR_OFFSETS
	.align		4
        /*0078*/ 	.byte	0x04, 0x1c
        /*007a*/ 	.short	(.L_765 - .L_764)


	//   ....[0]....
.L_764:
        /*007c*/ 	.word	0x00000110


	//   ....[1]....
        /*0080*/ 	.word	0x00000cc0


	//   ....[2]....
        /*0084*/ 	.word	0x00000d90


	//----- nvinfo : EIATTR_CRS_STACK_SIZE
	.align		4
.L_765:
        /*0088*/ 	.byte	0x04, 0x1e
        /*008a*/ 	.short	(.L_767 - .L_766)
.L_766:
        /*008c*/ 	.word	0x00000000


	//----- nvinfo : EIATTR_CBANK_PARAM_SIZE
	.align		4
.L_767:
        /*0090*/ 	.byte	0x03, 0x19
        /*0092*/ 	.short	0x002c


	//----- nvinfo : EIATTR_PARAM_CBANK
	.align		4
        /*0094*/ 	.byte	0x04, 0x0a
        /*0096*/ 	.short	(.L_769 - .L_768)
	.align		4
.L_768:
        /*0098*/ 	.word	index@(.nv.constant0._ZN5spral5ssids27cu_multinode_solve_n_few_64IdLj5EEEvPdS2_S2_S2_P15node_solve_dataIT_Ei)
        /*009c*/ 	.short	0x0380
        /*009e*/ 	.short	0x002c


	//----- nvinfo : EIATTR_SW_WAR
	.align		4
.L_769:
        /*00a0*/ 	.byte	0x04, 0x36
        /*00a2*/ 	.short	(.L_771 - .L_770)
.L_770:
        /*00a4*/ 	.word	0x00000008
.L_771:


//--------------------- .nv.info._ZN5spral5ssids27cu_multinode_solve_n_few_64IdLj6EEEvPdS2_S2_S2_P15node_solve_dataIT_Ei --------------------------
	.section	.nv.info._ZN5spral5ssids27cu_multinode_solve_n_few_64IdLj6EEEvPdS2_S2_S2_P15node_solve_dataIT_Ei,"",@"SHT_CUDA_INFO"
	.sectionflags	@""
	.align	4


	//----- nvinfo : EIATTR_CUDA_API_VERSION
	.align		4
        /*0000*/ 	.byte	0x04, 0x37
        /*0002*/ 	.short	(.L_773 - .L_772)
.L_772:
        /*0004*/ 	.word	0x00000082


	//----- nvinfo : EIATTR_KPARAM_INFO
	.align		4
.L_773:
        /*0008*/ 	.byte	0x04, 0x17
        /*000a*/ 	.short	(.L_775 - .L_774)
.L_774:
        /*000c*/ 	.word	0x00000000
        /*0010*/ 	.short	0x0005
        /*0012*/ 	.short	0x0028
        /*0014*/ 	.byte	0x00, 0xf0, 0x11, 0x00


	//----- nvinfo : EIATTR_KPARAM_INFO
	.align		4
.L_775:
        /*0018*/ 	.byte	0x04, 0x17
        /*001a*/ 	.short	(.L_777 - .L_776)
.L_776:
        /*001c*/ 	.word	0x00000000
        /*0020*/ 	.short	0x0004
        /*0022*/ 	.short	0x0020
        /*0024*/ 	.byte	0x00, 0xf5, 0x21, 0x00


	//----- nvinfo : EIATTR_KPARAM_INFO
	.align		4
.L_777:
        /*0028*/ 	.byte	0x04, 0x17
        /*002a*/ 	.short	(.L_779 - .L_778)
.L_778:
        /*002c*/ 	.word	0x00000000
        /*0030*/ 	.short	0x0003
        /*0032*/ 	.short	0x0018
        /*0034*/ 	.byte	0x00, 0xf5, 0x21, 0x00


	//----- nvinfo : EIATTR_KPARAM_INFO
	.align		4
.L_779:
        /*0038*/ 	.byte	0x04, 0x17
        /*003a*/ 	.short	(.L_781 - .L_780)
.L_780:
        /*003c*/ 	.word	0x00000000
        /*0040*/ 	.short	0x0002
        /*0042*/ 	.short	0x0010
        /*0044*/ 	.byte	0x00, 0xf5, 0x21, 0x00


	//----- nvinfo : EIATTR_KPARAM_INFO
	.align		4
.L_781:
        /*0048*/ 	.byte	0x04, 0x17
        /*004a*/ 	.short	(.L_783 - .L_782)
.L_782:
        /*004c*/ 	.word	0x00000000
        /*0050*/ 	.short	0x0001
        /*0052*/ 	.short	0x0008
        /*0054*/ 	.byte	0x00, 0xf5, 0x21, 0x00


	//----- nvinfo : EIATTR_KPARAM_INFO
	.align		4
.L_783:
        /*0058*/ 	.byte	0x04, 0x17
        /*005a*/ 	.short	(.L_785 - .L_784)
.L_784:
        /*005c*/ 	.word	0x00000000
        /*0060*/ 	.short	0x0000
        /*0062*/ 	.short	0x0000
        /*0064*/ 	.byte	0x00, 0xf5, 0x21, 0x00


	//----- nvinfo : EIATTR_SPARSE_MMA_MASK
	.align		4
.L_785:
        /*0068*/ 	.byte	0x03, 0x50
        /*006a*/ 	.short	0x0000


	//----- nvinfo : EIATTR_MAXREG_COUNT
	.align		4
        /*006c*/ 	.byte	0x03, 0x1b
        /*006e*/ 	.short	0x00ff


	//----- nvinfo : EIATTR_MERCURY_ISA_VERSION
	.align		4
        /*0070*/ 	.byte	0x03, 0x5f
        /*0072*/ 	.short	0x0101


	//----- nvinfo : EIATTR_VRC_CTA_INIT_COUNT
	.align		4
        /*0074*/ 	.byte	0x02, 0x4a
	.zero		1
	.zero		1


	//----- nvinfo : EIATTR_EXIT_INSTR_OFFSETS
	.align		4
        /*0078*/ 	.byte	0x04, 0x1c
        /*007a*/ 	.short	(.L_787 - .L_786)


	//   ....[0]....
.L_786:
        /*007c*/ 	.word	0x000000c0


	//   ....[1]....
        /*0080*/ 	.word	0x00000ab0


	//   ....[2]....
        /*0084*/ 	.word	0x00000ba0


	//----- nvinfo : EIATTR_CRS_STACK_SIZE
	.align		4
.L_787:
        /*0088*/ 	.byte	0x04, 0x1e
        /*008a*/ 	.short	(.L_789 - .L_788)
.L_788:
        /*008c*/ 	.word	0x00000000


	//----- nvinfo : EIATTR_CBANK_PARAM_SIZE
	.align		4
.L_789:
        /*0090*/ 	.byte	0x03, 0x19
        /*0092*/ 	.short	0x002c


	//----- nvinfo : EIATTR_PARAM_CBANK
	.align		4
        /*0094*/ 	.byte	0x04, 0x0a
        /*0096*/ 	.short	(.L_791 - .L_790)
	.align		4
.L_790:
        /*0098*/ 	.word	index@(.nv.constant0._ZN5spral5ssids27cu_multinode_solve_n_few_64IdLj6EEEvPdS2_S2_S2_P15node_solve_dataIT_Ei)
        /*009c*/ 	.short	0x0380
        /*009e*/ 	.short	0x002c


	//----- nvinfo : EIATTR_SW_WAR
	.align		4
.L_791:
        /*00a0*/ 	.byte	0x04, 0x36
        /*00a2*/ 	.short	(.L_793 - .L_792)
.L_792:
        /*00a4*/ 	.word	0x00000008
.L_793:


//--------------------- .nv.info._ZN5spral5ssids27cu_multinode_solve_n_few_64IdLj7EEEvPdS2_S2_S2_P15node_solve_dataIT_Ei --------------------------
	.section	.nv.info._ZN5spral5ssids27cu_multinode_solve_n_few_64IdLj7EEEvPdS2_S2_S2_P15node_solve_dataIT_Ei,"",@"SHT_CUDA_INFO"
	.sectionflags	@""
	.align	4


	//----- nvinfo : EIATTR_CUDA_API_VERSION
	.align		4
        /*0000*/ 	.byte	0x04, 0x37
        /*0002*/ 	.short	(.L_795 - .L_794)
.L_794:
        /*0004*/ 	.word	0x00000082


	//----- nvinfo : EIATTR_KPARAM_INFO
	.align		4
.L_795:
        /*0008*/ 	.byte	0x04, 0x17
        /*000a*/ 	.short	(.L_797 - .L_796)
.L_796:
        /*000c*/ 	.word	0x00000000
        /*0010*/ 	.short	0x0005
        /*0012*/ 	.short	0x0028
        /*0014*/ 	.byte	0x00, 0xf0, 0x11, 0x00


	//----- nvinfo : EIATTR_KPARAM_INFO
	.align		4
.L_797:
        /*0018*/ 	.byte	0x04, 0x17
        /*001a*/ 	.short	(.L_799 - .L_798)
.L_798:
        /*001c*/ 	.word	0x00000000
        /*0020*/ 	.short	0x0004
        /*0022*/ 	.short	0x0020
        /*0024*/ 	.byte	0x00, 0xf5, 0x21, 0x00


	//----- nvinfo : EIATTR_KPARAM_INFO
	.align		4
.L_799:
        /*0028*/ 	.byte	0x04, 0x17
        /*002a*/ 	.short	(.L_801 - .L_800)
.L_800:
        /*002c*/ 	.word	0x00000000
        /*0030*/ 	.short	0x0003
        /*0032*/ 	.short	0x0018
        /*0034*/ 	.byte	0x00, 0xf5, 0x21, 0x00


	//----- nvinfo : EIATTR_KPARAM_INFO
	.align		4
.L_801:
        /*0038*/ 	.byte	0x04, 0x17
        /*003a*/ 	.short	(.L_803 - .L_802)
.L_802:
        /*003c*/ 	.word	0x00000000
        /*0040*/ 	.short	0x0002
        /*0042*/ 	.short	0x0010
        /*0044*/ 	.byte	0x00, 0xf5, 0x21, 0x00


	//----- nvinfo : EIATTR_KPARAM_INFO
	.align		4
.L_803:
        /*0048*/ 	.byte	0x04, 0x17
        /*004a*/ 	.short	(.L_805 - .L_804)
.L_804:
        /*004c*/ 	.word	0x00000000
        /*0050*/ 	.short	0x0001
        /*0052*/ 	.short	0x0008
        /*0054*/ 	.byte	0x00, 0xf5, 0x21, 0x00


	//----- nvinfo : EIATTR_KPARAM_INFO
	.align		4
.L_805:
        /*0058*/ 	.byte	0x04, 0x17
        /*005a*/ 	.short	(.L_807 - .L_806)
.L_806:
        /*005c*/ 	.word	0x00000000
        /*0060*/ 	.short	0x0000
        /*0062*/ 	.short	0x0000
        /*0064*/ 	.byte	0x00, 0xf5, 0x21, 0x00


	//----- nvinfo : EIATTR_SPARSE_MMA_MASK
	.align		4
.L_807:
        /*0068*/ 	.byte	0x03, 0x50
        /*006a*/ 	.short	0x0000


	//----- nvinfo : EIATTR_MAXREG_COUNT
	.align		4
        /*006c*/ 	.byte	0x03, 0x1b
        /*006e*/ 	.short	0x00ff


	//----- nvinfo : EIATTR_MERCURY_ISA_VERSION
	.align		4
        /*0070*/ 	.byte	0x03, 0x5f
        /*0072*/ 	.short	0x0101


	//----- nvinfo : EIATTR_VRC_CTA_INIT_COUNT
	.align		4
        /*0074*/ 	.byte	0x02, 0x4a
	.zero		1
	.zero		1


	//----- nvinfo : EIATTR_EXIT_INSTR_OFFSETS
	.align		4
        /*0078*/ 	.byte	0x04, 0x1c
        /*007a*/ 	.short	(.L_809 - .L_808)


	//   ....[0]....
.L_808:
        /*007c*/ 	.word	0x000000d0


	//   ....[1]....
        /*0080*/ 	.word	0x00000b80


	//   ....[2]....
        /*0084*/ 	.word	0x00000c90


	//----- nvinfo : EIATTR_CRS_STACK_SIZE
	.align		4
.L_809:
        /*0088*/ 	.byte	0x04, 0x1e
        /*008a*/ 	.short	(.L_811 - .L_810)
.L_810:
        /*008c*/ 	.word	0x00000000


	//----- nvinfo : EIATTR_CBANK_PARAM_SIZE
	.align		4
.L_811:
        /*0090*/ 	.byte	0x03, 0x19
        /*0092*/ 	.short	0x002c


	//----- nvinfo : EIATTR_PARAM_CBANK
	.align		4
        /*0094*/ 	.byte	0x04, 0x0a
        /*0096*/ 	.short	(.L_813 - .L_812)
	.align		4
.L_812:
        /*0098*/ 	.word	index@(.nv.constant0._ZN5spral5ssids27cu_multinode_solve_n_few_64IdLj7EEEvPdS2_S2_S2_P15node_solve_dataIT_Ei)
        /*009c*/ 	.short	0x0380
        /*009e*/ 	.short	0x002c


	//----- nvinfo : EIATTR_SW_WAR
	.align		4
.L_813:
        /*00a0*/ 	.byte	0x04, 0x36
        /*00a2*/ 	.short	(.L_815 - .L_814)
.L_814:
        /*00a4*/ 	.word	0x00000008
.L_815:


//--------------------- .nv.info._ZN5spral5ssids27cu_multinode_solve_n_few_64IdLj8EEEvPdS2_S2_S2_P15node_solve_dataIT_Ei --------------------------
	.section	.nv.info._ZN5spral5ssids27cu_multinode_solve_n_few_64IdLj8EEEvPdS2_S2_S2_P15node_solve_dataIT_Ei,"",@"SHT_CUDA_INFO"
	.sectionflags	@""
	.align	4


	//----- nvinfo : EIATTR_CUDA_API_VERSION
	.align		4
        /*0000*/ 	.byte	0x04, 0x37
        /*0002*/ 	.short	(.L_817 - .L_816)
.L_816:
        /*0004*/ 	.word	0x00000082


	//----- nvinfo : EIATTR_KPARAM_INFO
	.align		4
.L_817:
        /*0008*/ 	.byte	0x04, 0x17
        /*000a*/ 	.short	(.L_819 - .L_818)
.L_818:
        /*000c*/ 	.word	0x00000000
        /*0010*/ 	.short	0x0005
        /*0012*/ 	.short	0x0028
        /*0014*/ 	.byte	0x00, 0xf0, 0x11, 0x00


	//----- nvinfo : EIATTR_KPARAM_INFO
	.align		4
.L_819:
        /*0018*/ 	.byte	0x04, 0x17
        /*001a*/ 	.short	(.L_821 - .L_820)
.L_820:
        /*001c*/ 	.word	0x00000000
        /*0020*/ 	.short	0x0004
        /*0022*/ 	.short	0x0020
        /*0024*/ 	.byte	0x00, 0xf5, 0x21, 0x00


	//----- nvinfo : EIATTR_KPARAM_INFO
	.align		4
.L_821:
        /*0028*/ 	.byte	0x04, 0x17
        /*002a*/ 	.short	(.L_823 - .L_822)
.L_822:
        /*002c*/ 	.word	0x00000000
        /*0030*/ 	.short	0x0003
        /*0032*/ 	.short	0x0018
        /*0034*/ 	.byte	0x00, 0xf5, 0x21, 0x00


	//----- nvinfo : EIATTR_KPARAM_INFO
	.align		4
.L_823:
        /*0038*/ 	.byte	0x04, 0x17
        /*003a*/ 	.short	(.L_825 - .L_824)
.L_824:
        /*003c*/ 	.word	0x00000000
        /*0040*/ 	.short	0x0002
        /*0042*/ 	.short	0x0010
        /*0044*/ 	.byte	0x00, 0xf5, 0x21, 0x00


	//----- nvinfo : EIATTR_KPARAM_INFO
	.align		4
.L_825:
        /*0048*/ 	.byte	0x04, 0x17
        /*004a*/ 	.short	(.L_827 - .L_826)
.L_826:
        /*004c*/ 	.word	0x00000000
        /*0050*/ 	.short	0x0001
        /*0052*/ 	.short	0x0008
        /*0054*/ 	.byte	0x00, 0xf5, 0x21, 0x00


	//----- nvinfo : EIATTR_KPARAM_INFO
	.align		4
.L_827:
        /*0058*/ 	.byte	0x04, 0x17
        /*005a*/ 	.short	(.L_829 - .L_828)
.L_828:
        /*005c*/ 	.word	0x00000000
        /*0060*/ 	.short	0x0000
        /*0062*/ 	.short	0x0000
        /*0064*/ 	.byte	0x00, 0xf5, 0x21, 0x00


	//----- nvinfo : EIATTR_SPARSE_MMA_MASK
	.align		4
.L_829:
        /*0068*/ 	.byte	0x03, 0x50
        /*006a*/ 	.short	0x0000


	//----- nvinfo : EIATTR_MAXREG_COUNT
	.align		4
        /*006c*/ 	.byte	0x03, 0x1b
        /*006e*/ 	.short	0x00ff


	//----- nvinfo : EIATTR_MERCURY_ISA_VERSION
	.align		4
        /*0070*/ 	.byte	0x03, 0x5f
        /*0072*/ 	.short	0x0101


	//----- nvinfo : EIATTR_VRC_CTA_INIT_COUNT
	.align		4
        /*0074*/ 	.byte	0x02, 0x4a
	.zero		1
	.zero		1


	//----- nvinfo : EIATTR_EXIT_INSTR_OFFSETS
	.align		4
        /*0078*/ 	.byte	0x04, 0x1c
        /*007a*/ 	.short	(.L_831 - .L_830)


	//   ....[0]....
.L_830:
        /*007c*/ 	.word	0x000000d0


	//   ....[1]....
        /*0080*/ 	.word	0x00000ca0


	//   ....[2]....
        /*0084*/ 	.word	0x00000dd0


	//----- nvinfo : EIATTR_CRS_STACK_SIZE
	.align		4
.L_831:
        /*0088*/ 	.byte	0x04, 0x1e
        /*008a*/ 	.short	(.L_833 - .L_832)
.L_832:
        /*008c*/ 	.word	0x00000000


	//----- nvinfo : EIATTR_CBANK_PARAM_SIZE
	.align		4
.L_833:
        /*0090*/ 	.byte	0x03, 0x19
        /*0092*/ 	.short	0x002c


	//----- nvinfo : EIATTR_PARAM_CBANK
	.align		4
        /*0094*/ 	.byte	0x04, 0x0a
        /*0096*/ 	.short	(.L_835 - .L_834)
	.align		4
.L_834:
        /*0098*/ 	.word	index@(.nv.constant0._ZN5spral5ssids27cu_multinode_solve_n_few_64IdLj8EEEvPdS2_S2_S2_P15node_solve_dataIT_Ei)
        /*009c*/ 	.short	0x0380
        /*009e*/ 	.short	0x002c


	//----- nvinfo : EIATTR_SW_WAR
	.align		4
.L_835:
        /*00a0*/ 	.byte	0x04, 0x36
        /*00a2*/ 	.short	(.L_837 - .L_836)
.L_836:
        /*00a4*/ 	.word	0x00000008
.L_837:


//--------------------- .nv.info._ZN5spral5ssids27cu_multinode_solve_n_few_64IdLj9EEEvPdS2_S2_S2_P15node_solve_dataIT_Ei --------------------------
	.section	.nv.info._ZN5spral5ssids27cu_multinode_solve_n_few_64IdLj9EEEvPdS2_S2_S2_P15node_solve_dataIT_Ei,"",@"SHT_CUDA_INFO"
	.sectionflags	@""
	.align	4


	//----- nvinfo : EIATTR_CUDA_API_VERSION
	.align		4
        /*0000*/ 	.byte	0x04, 0x37
        /*0002*/ 	.short	(.L_839 - .L_838)
.L_838:
        /*0004*/ 	.word	0x00000082


	//----- nvinfo : EIATTR_KPARAM_INFO
	.align		4
.L_839:
        /*0008*/ 	.byte	0x04, 0x17
        /*000a*/ 	.short	(.L_841 - .L_840)
.L_840:
        /*000c*/ 	.word	0x00000000
        /*0010*/ 	.short	0x0005
        /*0012*/ 	.short	0x0028
        /*0014*/ 	.byte	0x00, 0xf0, 0x11, 0x00


	//----- nvinfo : EIATTR_KPARAM_INFO
	.align		4
.L_841:
        /*0018*/ 	.byte	0x04, 0x17
        /*001a*/ 	.short	(.L_843 - .L_842)
.L_842:
        /*001c*/ 	.word	0x00000000
        /*0020*/ 	.short	0x0004
        /*0022*/ 	.short	0x0020
        /*0024*/ 	.byte	0x00, 0xf5, 0x21, 0x00


	//----- nvinfo : EIATTR_KPARAM_INFO
	.align		4
.L_843:
        /*0028*/ 	.byte	0x04, 0x17
        /*002a*/ 	.short	(.L_845 - .L_844)
.L_844:
        /*002c*/ 	.word	0x00000000
        /*0030*/ 	.short	0x0003
        /*0032*/ 	.short	0x0018
        /*0034*/ 	.byte	0x00, 0xf5, 0x21, 0x00


	//----- nvinfo : EIATTR_KPARAM_INFO
	.align		4
.L_845:
        /*0038*/ 	.byte	0x04, 0x17
        /*003a*/ 	.short	(.L_847 - .L_846)
.L_846:
        /*003c*/ 	.word	0x00000000
        /*0040*/ 	.short	0x0002
        /*0042*/ 	.short	0x0010
        /*0044*/ 	.byte	0x00, 0xf5, 0x21, 0x00


	//----- nvinfo : EIATTR_KPARAM_INFO
	.align		4
.L_847:
        /*0048*/ 	.byte	0x04, 0x17
        /*004a*/ 	.short	(.L_849 - .L_848)
.L_848:
        /*004c*/ 	.word	0x00000000
        /*0050*/ 	.short	0x0001
        /*0052*/ 	.short	0x0008
        /*0054*/ 	.byte	0x00, 0xf5, 0x21, 0x00


	//----- nvinfo : EIATTR_KPARAM_INFO
	.align		4
.L_849:
        /*0058*/ 	.byte	0x04, 0x17
        /*005a*/ 	.short	(.L_851 - .L_850)
.L_850:
        /*005c*/ 	.word	0x00000000
        /*0060*/ 	.short	0x0000
        /*0062*/ 	.short	0x0000
        /*0064*/ 	.byte	0x00, 0xf5, 0x21, 0x00


	//----- nvinfo : EIATTR_SPARSE_MMA_MASK
	.align		4
.L_851:
        /*0068*/ 	.byte	0x03, 0x50
        /*006a*/ 	.short	0x0000


	//----- nvinfo : EIATTR_MAXREG_COUNT
	.align		4
        /*006c*/ 	.byte	0x03, 0x1b
        /*006e*/ 	.short	0x00ff


	//----- nvinfo : EIATTR_MERCURY_ISA_VERSION
	.align		4
        /*0070*/ 	.byte	0x03, 0x5f
        /*0072*/ 	.short	0x0101


	//----- nvinfo : EIATTR_VRC_CTA_INIT_COUNT
	.align		4
        /*0074*/ 	.byte	0x02, 0x4a
	.zero		1
	.zero		1


	//----- nvinfo : EIATTR_EXIT_INSTR_OFFSETS
	.align		4
        /*0078*/ 	.byte	0x04, 0x1c
        /*007a*/ 	.short	(.L_853 - .L_852)


	//   ....[0]....
.L_852:
        /*007c*/ 	.word	0x000000d0


	//   ....[1]....
        /*0080*/ 	.word	0x00000dc0


	//   ....[2]....
        /*0084*/ 	.word	0x00000f10


	//----- nvinfo : EIATTR_CRS_STACK_SIZE
	.align		4
.L_853:
        /*0088*/ 	.byte	0x04, 0x1e
        /*008a*/ 	.short	(.L_855 - .L_854)
.L_854:
        /*008c*/ 	.word	0x00000000


	//----- nvinfo : EIATTR_CBANK_PARAM_SIZE
	.align		4
.L_855:
        /*0090*/ 	.byte	0x03, 0x19
        /*0092*/ 	.short	0x002c


	//----- nvinfo : EIATTR_PARAM_CBANK
	.align		4
        /*0094*/ 	.byte	0x04, 0x0a
        /*0096*/ 	.short	(.L_857 - .L_856)
	.align		4
.L_856:
        /*0098*/ 	.word	index@(.nv.constant0._ZN5spral5ssids27cu_multinode_solve_n_few_64IdLj9EEEvPdS2_S2_S2_P15node_solve_dataIT_Ei)
        /*009c*/ 	.short	0x0380
        /*009e*/ 	.short	0x002c


	//----- nvinfo : EIATTR_SW_WAR
	.align		4
.L_857:
        /*00a0*/ 	.byte	0x04, 0x36
        /*00a2*/ 	.short	(.L_859 - .L_858)
.L_858:
        /*00a4*/ 	.word	0x00000008
.L_859:


//--------------------- .nv.info._ZN5spral5ssids27cu_multinode_solve_n_few_64IdLj10EEEvPdS2_S2_S2_P15node_solve_dataIT_Ei --------------------------
	.section	.nv.info._ZN5spral5ssids27cu_multinode_solve_n_few_64IdLj10EEEvPdS2_S2_S2_P15node_solve_dataIT_Ei,"",@"SHT_CUDA_INFO"
	.sectionflags	@""
	.align	4


	//----- nvinfo : EIATTR_CUDA_API_VERSION
	.align		4
        /*0000*/ 	.byte	0x04, 0x37
        /*0002*/ 	.short	(.L_861 - .L_860)
.L_860:
        /*0004*/ 	.word	0x00000082


	//----- nvinfo : EIATTR_KPARAM_INFO
	.align		4
.L_861:
        /*0008*/ 	.byte	0x04, 0x17
        /*000a*/ 	.short	(.L_863 - .L_862)
.L_862:
        /*000c*/ 	.word	0x00000000
        /*0010*/ 	.short	0x0005
        /*0012*/ 	.short	0x0028
        /*0014*/ 	.byte	0x00, 0xf0, 0x11, 0x00


	//----- nvinfo : EIATTR_KPARAM_INFO
	.align		4
.L_863:
        /*0018*/ 	.byte	0x04, 0x17
        /*001a*/ 	.short	(.L_865 - .L_864)
.L_864:
        /*001c*/ 	.word	0x00000000
        /*0020*/ 	.short	0x0004
        /*0022*/ 	.short	0x0020
        /*0024*/ 	.byte	0x00, 0xf5, 0x21, 0x00


	//----- nvinfo : EIATTR_KPARAM_INFO
	.align		4
.L_865:
        /*0028*/ 	.byte	0x04, 0x17
        /*002a*/ 	.short	(.L_867 - .L_866)
.L_866:
        /*002c*/ 	.word	0x00000000
        /*0030*/ 	.short	0x0003
        /*0032*/ 	.short	0x0018
        /*0034*/ 	.byte	0x00, 0xf5, 0x21, 0x00


	//----- nvinfo : EIATTR_KPARAM_INFO
	.align		4
.L_867:
        /*0038*/ 	.byte	0x04, 0x17
        /*003a*/ 	.short	(.L_869 - .L_868)
.L_868:
        /*003c*/ 	.word	0x00000000
        /*0040*/ 	.short	0x0002
        /*0042*/ 	.short	0x0010
        /*0044*/ 	.byte	0x00, 0xf5, 0x21, 0x00


	//----- nvinfo : EIATTR_KPARAM_INFO
	.align		4
.L_869:
        /*0048*/ 	.byte	0x04, 0x17
        /*004a*/ 	.short	(.L_871 - .L_870)
.L_870:
        /*004c*/ 	.word	0x00000000
        /*0050*/ 	.short	0x0001
        /*0052*/ 	.short	0x0008
        /*0054*/ 	.byte	0x00, 0xf5, 0x21, 0x00


	//----- nvinfo : EIATTR_KPARAM_INFO
	.align		4
.L_871:
        /*0058*/ 	.byte	0x04, 0x17
        /*005a*/ 	.short	(.L_873 - .L_872)
.L_872:
        /*005c*/ 	.word	0x00000000
        /*0060*/ 	.short	0x0000
        /*0062*/ 	.short	0x0000
        /*0064*/ 	.byte	0x00, 0xf5, 0x21, 0x00


	//----- nvinfo : EIATTR_SPARSE_MMA_MASK
	.align		4
.L_873:
        /*0068*/ 	.byte	0x03, 0x50
        /*006a*/ 	.short	0x0000


	//----- nvinfo : EIATTR_MAXREG_COUNT
	.align		4
        /*006c*/ 	.byte	0x03, 0x1b
        /*006e*/ 	.short	0x00ff


	//----- nvinfo : EIATTR_MERCURY_ISA_VERSION
	.align		4
        /*0070*/ 	.byte	0x03, 0x5f
        /*0072*/ 	.short	0x0101


	//----- nvinfo : EIATTR_VRC_CTA_INIT_COUNT
	.align		4
        /*0074*/ 	.byte	0x02, 0x4a
	.zero		1
	.zero		1


	//----- nvinfo : EIATTR_EXIT_INSTR_OFFSETS
	.align		4
        /*0078*/ 	.byte	0x04, 0x1c
        /*007a*/ 	.short	(.L_875 - .L_874)


	//   ....[0]....
.L_874:
        /*007c*/ 	.word	0x000000d0


	//   ....[1]....
        /*0080*/ 	.word	0x00000ee0


	//   ....[2]....
        /*0084*/ 	.word	0x00001050


	//----- nvinfo : EIATTR_CRS_STACK_SIZE
	.align		4
.L_875:
        /*0088*/ 	.byte	0x04, 0x1e
        /*008a*/ 	.short	(.L_877 - .L_876)
.L_876:
        /*008c*/ 	.word	0x00000000


	//----- nvinfo : EIATTR_CBANK_PARAM_SIZE
	.align		4
.L_877:
        /*0090*/ 	.byte	0x03, 0x19
        /*0092*/ 	.short	0x002c


	//----- nvinfo : EIATTR_PARAM_CBANK
	.align		4
        /*0094*/ 	.byte	0x04, 0x0a
        /*0096*/ 	.short	(.L_879 - .L_878)
	.align		4
.L_878:
        /*0098*/ 	.word	index@(.nv.constant0._ZN5spral5ssids27cu_multinode_solve_n_few_64IdLj10EEEvPdS2_S2_S2_P15node_solve_dataIT_Ei)
        /*009c*/ 	.short	0x0380
        /*009e*/ 	.short	0x002c


	//----- nvinfo : EIATTR_SW_WAR
	.align		4
.L_879:
        /*00a0*/ 	.byte	0x04, 0x36
        /*00a2*/ 	.short	(.L_881 - .L_880)
.L_880:
        /*00a4*/ 	.word	0x00000008
.L_881:


//--------------------- .nv.info._ZN5spral5ssids27cu_multinode_solve_n_few_64IdLj11EEEvPdS2_S2_S2_P15node_solve_dataIT_Ei --------------------------
	.section	.nv.info._ZN5spral5ssids27cu_multinode_solve_n_few_64IdLj11EEEvPdS2_S2_S2_P15node_solve_dataIT_Ei,"",@"SHT_CUDA_INFO"
	.sectionflags	@""
	.align	4


	//----- nvinfo : EIATTR_CUDA_API_VERSION
	.align		4
        /*0000*/ 	.byte	0x04, 0x37
        /*0002*/ 	.short	(.L_883 - .L_882)
.L_882:
        /*0004*/ 	.word	0x00000082


	//----- nvinfo : EIATTR_KPARAM_INFO
	.align		4
.L_883:
        /*0008*/ 	.byte	0x04, 0x17
        /*000a*/ 	.short	(.L_885 - .L_884)
.L_884:
        /*000c*/ 	.word	0x00000000
        /*0010*/ 	.short	0x0005
        /*0012*/ 	.short	0x0028
        /*0014*/ 	.byte	0x00, 0xf0, 0x11, 0x00


	//----- nvinfo : EIATTR_KPARAM_INFO
	.align		4
.L_885:
        /*0018*/ 	.byte	0x04, 0x17
        /*001a*/ 	.short	(.L_887 - .L_886)
.L_886:
        /*001c*/ 	.word	0x00000000
        /*0020*/ 	.short	0x0004
        /*0022*/ 	.short	0x0020
        /*0024*/ 	.byte	0x00, 0xf5, 0x21, 0x00


	//----- nvinfo : EIATTR_KPARAM_INFO
	.align		4
.L_887:
        /*0028*/ 	.byte	0x04, 0x17
        /*002a*/ 	.short	(.L_889 - .L_888)
.L_888:
        /*002c*/ 	.word	0x00000000
        /*0030*/ 	.short	0x0003
        /*0032*/ 	.short	0x0018
        /*0034*/ 	.byte	0x00, 0xf5, 0x21, 0x00


	//----- nvinfo : EIATTR_KPARAM_INFO
	.align		4
.L_889:
        /*0038*/ 	.byte	0x04, 0x17
        /*003a*/ 	.short	(.L_891 - .L_890)
.L_890:
        /*003c*/ 	.word	0x00000000
        /*0040*/ 	.short	0x0002
        /*0042*/ 	.short	0x0010
        /*0044*/ 	.byte	0x00, 0xf5, 0x21, 0x00


	//----- nvinfo : EIATTR_KPARAM_INFO
	.align		4
.L_891:
        /*0048*/ 	.byte	0x04, 0x17
        /*004a*/ 	.short	(.L_893 - .L_892)
.L_892:
        /*004c*/ 	.word	0x00000000
        /*0050*/ 	.short	0x0001
        /*0052*/ 	.short	0x0008
        /*0054*/ 	.byte	0x00, 0xf5, 0x21, 0x00


	//----- nvinfo : EIATTR_KPARAM_INFO
	.align		4
.L_893:
        /*0058*/ 	.byte	0x04, 0x17
        /*005a*/ 	.short	(.L_895 - .L_894)
.L_894:
        /*005c*/ 	.word	0x00000000
        /*0060*/ 	.short	0x0000
        /*0062*/ 	.short	0x0000
        /*0064*/ 	.byte	0x00, 0xf5, 0x21, 0x00


	//----- nvinfo : EIATTR_SPARSE_MMA_MASK
	.align		4
.L_895:
        /*0068*/ 	.byte	0x03, 0x50
        /*006a*/ 	.short	0x0000


	//----- nvinfo : EIATTR_MAXREG_COUNT
	.align		4
        /*006c*/ 	.byte	0x03, 0x1b
        /*006e*/ 	.short	0x00ff


	//----- nvinfo : EIATTR_MERCURY_ISA_VERSION
	.align		4
        /*0070*/ 	.byte	0x03, 0x5f
        /*0072*/ 	.short	0x0101


	//----- nvinfo : EIATTR_VRC_CTA_INIT_COUNT
	.align		4
        /*0074*/ 	.byte	0x02, 0x4a
	.zero		1
	.zero		1


	//----- nvinfo : EIATTR_EXIT_INSTR_OFFSETS
	.align		4
        /*0078*/ 	.byte	0x04, 0x1c
        /*007a*/ 	.short	(.L_897 - .L_896)


	//   ....[0]....
.L_896:
        /*007c*/ 	.word	0x000000d0


	//   ....[1]....
        /*0080*/ 	.word	0x00001000


	//   ....[2]....
        /*0084*/ 	.word	0x00001190


	//----- nvinfo : EIATTR_CRS_STACK_SIZE
	.align		4
.L_897:
        /*0088*/ 	.byte	0x04, 0x1e
        /*008a*/ 	.short	(.L_899 - .L_898)
.L_898:
        /*008c*/ 	.word	0x00000000


	//----- nvinfo : EIATTR_CBANK_PARAM_SIZE
	.align		4
.L_899:
        /*0090*/ 	.byte	0x03, 0x19
        /*0092*/ 	.short	0x002c


	//----- nvinfo : EIATTR_PARAM_CBANK
	.align		4
        /*0094*/ 	.byte	0x04, 0x0a
        /*0096*/ 	.short	(.L_901 - .L_900)
	.align		4
.L_900:
        /*0098*/ 	.word	index@(.nv.constant0._ZN5spral5ssids27cu_multinode_solve_n_few_64IdLj11EEEvPdS2_S2_S2_P15node_solve_dataIT_Ei)
        /*009c*/ 	.short	0x0380
        /*009e*/ 	.short	0x002c


	//----- nvinfo : EIATTR_SW_WAR
	.align		4
.L_901:
        /*00a0*/ 	.byte	0x04, 0x36
        /*00a2*/ 	.short	(.L_903 - .L_902)
.L_902:
        /*00a4*/ 	.word	0x00000008
.L_903:


//--------------------- .nv.info._ZN5spral5ssids27cu_multinode_solve_n_few_64IdLj12EEEvPdS2_S2_S2_P15node_solve_dataIT_Ei --------------------------
	.section	.nv.info._ZN5spral5ssids27cu_multinode_solve_n_few_64IdLj12EEEvPdS2_S2_S2_P15node_solve_dataIT_Ei,"",@"SHT_CUDA_INFO"
	.sectionflags	@""
	.align	4


	//----- nvinfo : EIATTR_CUDA_API_VERSION
	.align		4
        /*0000*/ 	.byte	0x04, 0x37
        /*0002*/ 	.short	(.L_905 - .L_904)
.L_904:
        /*0004*/ 	.word	0x00000082


	//----- nvinfo : EIATTR_KPARAM_INFO
	.align		4
.L_905:
        /*0008*/ 	.byte	0x04, 0x17
        /*000a*/ 	.short	(.L_907 - .L_906)
.L_906:
        /*000c*/ 	.word	0x00000000
        /*0010*/ 	.short	0x0005
        /*0012*/ 	.short	0x0028
        /*0014*/ 	.byte	0x00, 0xf0, 0x11, 0x00


	//----- nvinfo : EIATTR_KPARAM_INFO
	.align		4
.L_907:
        /*0018*/ 	.byte	0x04, 0x17
        /*001a*/ 	.short	(.L_909 - .L_908)
.L_908:
        /*001c*/ 	.word	0x00000000
        /*0020*/ 	.short	0x0004
        /*0022*/ 	.short	0x0020
        /*0024*/ 	.byte	0x00, 0xf5, 0x21, 0x00


	//----- nvinfo : EIATTR_KPARAM_INFO
	.align		4
.L_909:
        /*0028*/ 	.byte	0x04, 0x17
        /*002a*/ 	.short	(.L_911 - .L_910)
.L_910:
        /*002c*/ 	.word	0x00000000
        /*0030*/ 	.short	0x0003
        /*0032*/ 	.short	0x0018
        /*0034*/ 	.byte	0x00, 0xf5, 0x21, 0x00


	//----- nvinfo : EIATTR_KPARAM_INFO
	.align		4
.L_911:
        /*0038*/ 	.byte	0x04, 0x17
        /*003a*/ 	.short	(.L_913 - .L_912)
.L_912:
        /*003c*/ 	.word	0x00000000
        /*0040*/ 	.short	0x0002
        /*0042*/ 	.short	0x0010
        /*0044*/ 	.byte	0x00, 0xf5, 0x21, 0x00


	//----- nvinfo : EIATTR_KPARAM_INFO
	.align		4
.L_913:
        /*0048*/ 	.byte	0x04, 0x17
        /*004a*/ 	.short	(.L_915 - .L_914)
.L_914:
        /*004c*/ 	.word	0x00000000
        /*0050*/ 	.short	0x0001
        /*0052*/ 	.short	0x0008
        /*0054*/ 	.byte	0x00, 0xf5, 0x21, 0x00


	//----- nvinfo : EIATTR_KPARAM_INFO
	.align		4
.L_915:
        /*0058*/ 	.byte	0x04, 0x17
        /*005a*/ 	.short	(.L_917 - .L_916)
.L_916:
        /*005c*/ 	.word	0x00000000
        /*0060*/ 	.short	0x0000
        /*0062*/ 	.short	0x0000
        /*0064*/ 	.byte	0x00, 0xf5, 0x21, 0x00


	//----- nvinfo : EIATTR_SPARSE_MMA_MASK
	.align		4
.L_917:
        /*0068*/ 	.byte	0x03, 0x50
        /*006a*/ 	.short	0x0000


	//----- nvinfo : EIATTR_MAXREG_COUNT
	.align		4
        /*006c*/ 	.byte	0x03, 0x1b
        /*006e*/ 	.short	0x00ff


	//----- nvinfo : EIATTR_MERCURY_ISA_VERSION
	.align		4
        /*0070*/ 	.byte	0x03, 0x5f
        /*0072*/ 	.short	0x0101


	//----- nvinfo : EIATTR_VRC_CTA_INIT_COUNT
	.align		4
        /*0074*/ 	.byte	0x02, 0x4a
	.zero		1
	.zero		1


	//----- nvinfo : EIATTR_EXIT_INSTR_OFFSETS
	.align		4
        /*0078*/ 	.byte	0x04, 0x1c
        /*007a*/ 	.short	(.L_919 - .L_918)


	//   ....[0]....
.L_918:
        /*007c*/ 	.word	0x000000d0


	//   ....[1]....
        /*0080*/ 	.word	0x00001120


	//   ....[2]....
        /*0084*/ 	.word	0x000012d0


	//----- nvinfo : EIATTR_CRS_STACK_SIZE
	.align		4
.L_919:
        /*0088*/ 	.byte	0x04, 0x1e
        /*008a*/ 	.short	(.L_921 - .L_920)
.L_920:
        /*008c*/ 	.word	0x00000000


	//----- nvinfo : EIATTR_CBANK_PARAM_SIZE
	.align		4
.L_921:
        /*0090*/ 	.byte	0x03, 0x19
        /*0092*/ 	.short	0x002c


	//----- nvinfo : EIATTR_PARAM_CBANK
	.align		4
        /*0094*/ 	.byte	0x04, 0x0a
        /*0096*/ 	.short	(.L_923 - .L_922)
	.align		4
.L_922:
        /*0098*/ 	.word	index@(.nv.constant0._ZN5spral5ssids27cu_multinode_solve_n_few_64IdLj12EEEvPdS2_S2_S2_P15node_solve_dataIT_Ei)
        /*009c*/ 	.short	0x0380
        /*009e*/ 	.short	0x002c


	//----- nvinfo : EIATTR_SW_WAR
	.align		4
.L_923:
        /*00a0*/ 	.byte	0x04, 0x36
        /*00a2*/ 	.short	(.L_925 - .L_924)
.L_924:
        /*00a4*/ 	.word	0x00000008
.L_925:


//--------------------- .nv.info._ZN5spral5ssids27cu_multinode_solve_n_few_64IdLj13EEEvPdS2_S2_S2_P15node_solve_dataIT_Ei --------------------------
	.section	.nv.info._ZN5spral5ssids27cu_multinode_solve_n_few_64IdLj13EEEvPdS2_S2_S2_P15node_solve_dataIT_Ei,"",@"SHT_CUDA_INFO"
	.sectionflags	@""
	.align	4


	//----- nvinfo : EIATTR_CUDA_API_VERSION
	.align		4
        /*0000*/ 	.byte	0x04, 0x37
        /*0002*/ 	.short	(.L_927 - .L_926)
.L_926:
        /*0004*/ 	.word	0x00000082


	//----- nvinfo : EIATTR_KPARAM_INFO
	.align		4
.L_927:
        /*0008*/ 	.byte	0x04, 0x17
        /*000a*/ 	.short	(.L_929 - .L_928)
.L_928:
        /*000c*/ 	.word	0x00000000
        /*0010*/ 	.short	0x0005
        /*0012*/ 	.short	0x0028
        /*0014*/ 	.byte	0x00, 0xf0, 0x11, 0x00


	//----- nvinfo : EIATTR_KPARAM_INFO
	.align		4
.L_929:
        /*0018*/ 	.byte	0x04, 0x17
        /*001a*/ 	.short	(.L_931 - .L_930)
.L_930:
        /*001c*/ 	.word	0x00000000
        /*0020*/ 	.short	0x0004
        /*0022*/ 	.short	0x0020
        /*0024*/ 	.byte	0x00, 0xf5, 0x21, 0x00


	//----- nvinfo : EIATTR_KPARAM_INFO
	.align		4
.L_931:
        /*0028*/ 	.byte	0x04, 0x17
        /*002a*/ 	.short	(.L_933 - .L_932)
.L_932:
        /*002c*/ 	.word	0x00000000
        /*0030*/ 	.short	0x0003
        /*0032*/ 	.short	0x0018
        /*0034*/ 	.byte	0x00, 0xf5, 0x21, 0x00


	//----- nvinfo : EIATTR_KPARAM_INFO
	.align		4
.L_933:
        /*0038*/ 	.byte	0x04, 0x17
        /*003a*/ 	.short	(.L_935 - .L_934)
.L_934:
        /*003c*/ 	.word	0x00000000
        /*0040*/ 	.short	0x0002
        /*0042*/ 	.short	0x0010
        /*0044*/ 	.byte	0x00, 0xf5, 0x21, 0x00


	//----- nvinfo : EIATTR_KPARAM_INFO
	.align		4
.L_935:
        /*0048*/ 	.byte	0x04, 0x17
        /*004a*/ 	.short	(.L_937 - .L_936)
.L_936:
        /*004c*/ 	.word	0x00000000
        /*0050*/ 	.short	0x0001
        /*0052*/ 	.short	0x0008
        /*0054*/ 	.byte	0x00, 0xf5, 0x21, 0x00


	//----- nvinfo : EIATTR_KPARAM_INFO
	.align		4
.L_937:
        /*0058*/ 	.byte	0x04, 0x17
        /*005a*/ 	.short	(.L_939 - .L_938)
.L_938:
        /*005c*/ 	.word	0x00000000
        /*0060*/ 	.short	0x0000
        /*0062*/ 	.short	0x0000
        /*0064*/ 	.byte	0x00, 0xf5, 0x21, 0x00


	//----- nvinfo : EIATTR_SPARSE_MMA_MASK
	.align		4
.L_939:
        /*0068*/ 	.byte	0x03, 0x50
        /*006a*/ 	.short	0x0000


	//----- nvinfo : EIATTR_MAXREG_COUNT
	.align		4
        /*006c*/ 	.byte	0x03, 0x1b
        /*006e*/ 	.short	0x00ff


	//----- nvinfo : EIATTR_MERCURY_ISA_VERSION
	.align		4
        /*0070*/ 	.byte	0x03, 0x5f
        /*0072*/ 	.short	0x0101


	//----- nvinfo : EIATTR_VRC_CTA_INIT_COUNT
	.align		4
        /*0074*/ 	.byte	0x02, 0x4a
	.zero		1
	.zero		1


	//----- nvinfo : EIATTR_EXIT_INSTR_OFFSETS
	.align		4
        /*0078*/ 	.byte	0x04, 0x1c
        /*007a*/ 	.short	(.L_941 - .L_940)


	//   ....[0]....
.L_940:
        /*007c*/ 	.word	0x000000f0


	//   ....[1]....
        /*0080*/ 	.word	0x00000a70


	//   ....[2]....
        /*0084*/ 	.word	0x00000c40


	//----- nvinfo : EIATTR_CRS_STACK_SIZE
	.align		4
.L_941:
        /*0088*/ 	.byte	0x04, 0x1e
        /*008a*/ 	.short	(.L_943 - .L_942)
.L_942:
        /*008c*/ 	.word	0x00000000


	//----- nvinfo : EIATTR_CBANK_PARAM_SIZE
	.align		4
.L_943:
        /*0090*/ 	.byte	0x03, 0x19
        /*0092*/ 	.short	0x002c


	//----- nvinfo : EIATTR_PARAM_CBANK
	.align		4
        /*0094*/ 	.byte	0x04, 0x0a
        /*0096*/ 	.short	(.L_945 - .L_944)
	.align		4
.L_944:
        /*0098*/ 	.word	index@(.nv.constant0._ZN5spral5ssids27cu_multinode_solve_n_few_64IdLj13EEEvPdS2_S2_S2_P15node_solve_dataIT_Ei)
        /*009c*/ 	.short	0x0380
        /*009e*/ 	.short	0x002c


	//----- nvinfo : EIATTR_SW_WAR
	.align		4
.L_945:
        /*00a0*/ 	.byte	0x04, 0x36
        /*00a2*/ 	.short	(.L_947 - .L_946)
.L_946:
        /*00a4*/ 	.word	0x00000008
.L_947:


//--------------------- .nv.info._ZN5spral5ssids27cu_multinode_solve_n_few_64IdLj14EEEvPdS2_S2_S2_P15node_solve_dataIT_Ei --------------------------
	.section	.nv.info._ZN5spral5ssids27cu_multinode_solve_n_few_64IdLj14EEEvPdS2_S2_S2_P15node_solve_dataIT_Ei,"",@"SHT_CUDA_INFO"
	.sectionflags	@""
	.align	4


	//----- nvinfo : EIATTR_CUDA_API_VERSION
	.align		4
        /*0000*/ 	.byte	0x04, 0x37
        /*0002*/ 	.short	(.L_949 - .L_948)
.L_948:
        /*0004*/ 	.word	0x00000082


	//----- nvinfo : EIATTR_KPARAM_INFO
	.align		4
.L_949:
        /*0008*/ 	.byte	0x04, 0x17
        /*000a*/ 	.short	(.L_951 - .L_950)
.L_950:
        /*000c*/ 	.word	0x00000000
        /*0010*/ 	.short	0x0005
        /*0012*/ 	.short	0x0028
        /*0014*/ 	.byte	0x00, 0xf0, 0x11, 0x00


	//----- nvinfo : EIATTR_KPARAM_INFO
	.align		4
.L_951:
        /*0018*/ 	.byte	0x04, 0x17
        /*001a*/ 	.short	(.L_953 - .L_952)
.L_952:
        /*001c*/ 	.word	0x00000000
        /*0020*/ 	.short	0x0004
        /*0022*/ 	.short	0x0020
        /*0024*/ 	.byte	0x00, 0xf5, 0x21, 0x00


	//----- nvinfo : EIATTR_KPARAM_INFO
	.align		4
.L_953:
        /*0028*/ 	.byte	0x04, 0x17
        /*002a*/ 	.short	(.L_955 - .L_954)
.L_954:
        /*002c*/ 	.word	0x00000000
        /*0030*/ 	.short	0x0003
        /*0032*/ 	.short	0x0018
        /*0034*/ 	.byte	0x00, 0xf5, 0x21, 0x00


	//----- nvinfo : EIATTR_KPARAM_INFO
	.align		4
.L_955:
        /*0038*/ 	.byte	0x04, 0x17
        /*003a*/ 	.short	(.L_957 - .L_956)
.L_956:
        /*003c*/ 	.word	0x00000000
        /*0040*/ 	.short	0x0002
        /*0042*/ 	.short	0x0010
        /*0044*/ 	.byte	0x00, 0xf5, 0x21, 0x00


	//----- nvinfo : EIATTR_KPARAM_INFO
	.align		4
.L_957:
        /*0048*/ 	.byte	0x04, 0x17
        /*004a*/ 	.short	(.L_959 - .L_958)
.L_958:
        /*004c*/ 	.word	0x00000000
        /*0050*/ 	.short	0x0001
        /*0052*/ 	.short	0x0008
        /*0054*/ 	.byte	0x00, 0xf5, 0x21, 0x00


	//----- nvinfo : EIATTR_KPARAM_INFO
	.align		4
.L_959:
        /*0058*/ 	.byte	0x04, 0x17
        /*005a*/ 	.short	(.L_961 - .L_960)
.L_960:
        /*005c*/ 	.word	0x00000000
        /*0060*/ 	.short	0x0000
        /*0062*/ 	.short	0x0000
        /*0064*/ 	.byte	0x00, 0xf5, 0x21, 0x00


	//----- nvinfo : EIATTR_SPARSE_MMA_MASK
	.align		4
.L_961:
        /*0068*/ 	.byte	0x03, 0x50
        /*006a*/ 	.short	0x0000


	//----- nvinfo : EIATTR_MAXREG_COUNT
	.align		4
        /*006c*/ 	.byte	0x03, 0x1b
        /*006e*/ 	.short	0x00ff


	//----- nvinfo : EIATTR_MERCURY_ISA_VERSION
	.align		4
        /*0070*/ 	.byte	0x03, 0x5f
        /*0072*/ 	.short	0x0101


	//----- nvinfo : EIATTR_VRC_CTA_INIT_COUNT
	.align		4
        /*0074*/ 	.byte	0x02, 0x4a
	.zero		1
	.zero		1


	//----- nvinfo : EIATTR_EXIT_INSTR_OFFSETS
	.align		4
        /*0078*/ 	.byte	0x04, 0x1c
        /*007a*/ 	.short	(.L_963 - .L_962)


	//   ....[0]....
.L_962:
        /*007c*/ 	.word	0x000000f0


	//   ....[1]....
        /*0080*/ 	.word	0x00000b10


	//   ....[2]....
        /*0084*/ 	.word	0x00000d00


	//----- nvinfo : EIATTR_CRS_STACK_SIZE
	.align		4
.L_963:
        /*0088*/ 	.byte	0x04, 0x1e
        /*008a*/ 	.short	(.L_965 - .L_964)
.L_964:
        /*008c*/ 	.word	0x00000000


	//----- nvinfo : EIATTR_CBANK_PARAM_SIZE
	.align		4
.L_965:
        /*0090*/ 	.byte	0x03, 0x19
        /*0092*/ 	.short	0x002c


	//----- nvinfo : EIATTR_PARAM_CBANK
	.align		4
        /*0094*/ 	.byte	0x04, 0x0a
        /*0096*/ 	.short	(.L_967 - .L_966)
	.align		4
.L_966:
        /*0098*/ 	.word	index@(.nv.constant0._ZN5spral5ssids27cu_multinode_solve_n_few_64IdLj14EEEvPdS2_S2_S2_P15node_solve_dataIT_Ei)
        /*009c*/ 	.short	0x0380
        /*009e*/ 	.short	0x002c


	//----- nvinfo : EIATTR_SW_WAR
	.align		4
.L_967:
        /*00a0*/ 	.byte	0x04, 0x36
        /*00a2*/ 	.short	(.L_969 - .L_968)
.L_968:
        /*00a4*/ 	.word	0x00000008
.L_969:


//--------------------- .nv.info._ZN5spral5ssids25cu_multinode_solve_n_16x2IdEEviPdS2_S2_S2_P15node_solve_dataIT_Ei --------------------------
	.section	.nv.info._ZN5spral5ssids25cu_multinode_solve_n_16x2IdEEviPdS2_S2_S2_P15node_solve_dataIT_Ei,"",@"SHT_CUDA_INFO"
	.sectionflags	@""
	.align	4


	//----- nvinfo : EIATTR_CUDA_API_VERSION
	.align		4
        /*0000*/ 	.byte	0x04, 0x37
        /*0002*/ 	.short	(.L_971 - .L_970)
.L_970:
        /*0004*/ 	.word	0x00000082


	//----- nvinfo : EIATTR_KPARAM_INFO
	.align		4
.L_971:
        /*0008*/ 	.byte	0x04, 0x17
        /*000a*/ 	.short	(.L_973 - .L_972)
.L_972:
        /*000c*/ 	.word	0x00000000
        /*0010*/ 	.short	0x0006
        /*0012*/ 	.short	0x0030
        /*0014*/ 	.byte	0x00, 0xf0, 0x11, 0x00


	//----- nvinfo : EIATTR_KPARAM_INFO
	.align		4
.L_973:
        /*0018*/ 	.byte	0x04, 0x17
        /*001a*/ 	.short	(.L_975 - .L_974)
.L_974:
        /*001c*/ 	.word	0x00000000
        /*0020*/ 	.short	0x0005
        /*0022*/ 	.short	0x0028
        /*0024*/ 	.byte	0x00, 0xf5, 0x21, 0x00


	//----- nvinfo : EIATTR_KPARAM_INFO
	.align		4
.L_975:
        /*0028*/ 	.byte	0x04, 0x17
        /*002a*/ 	.short	(.L_977 - .L_976)
.L_976:
        /*002c*/ 	.word	0x00000000
        /*0030*/ 	.short	0x0004
        /*0032*/ 	.short	0x0020
        /*0034*/ 	.byte	0x00, 0xf5, 0x21, 0x00


	//----- nvinfo : EIATTR_KPARAM_INFO
	.align		4
.L_977:
        /*0038*/ 	.byte	0x04, 0x17
        /*003a*/ 	.short	(.L_979 - .L_978)
.L_978:
        /*003c*/ 	.word	0x00000000
        /*0040*/ 	.short	0x0003
        /*0042*/ 	.short	0x0018
        /*0044*/ 	.byte	0x00, 0xf5, 0x21, 0x00


	//----- nvinfo : EIATTR_KPARAM_INFO
	.align		4
.L_979:
        /*0048*/ 	.byte	0x04, 0x17
        /*004a*/ 	.short	(.L_981 - .L_980)
.L_980:
        /*004c*/ 	.word	0x00000000
        /*0050*/ 	.short	0x0002
        /*0052*/ 	.short	0x0010
        /*0054*/ 	.byte	0x00, 0xf5, 0x21, 0x00


	//----- nvinfo : EIATTR_KPARAM_INFO
	.align		4
.L_981:
        /*0058*/ 	.byte	0x04, 0x17
        /*005a*/ 	.short	(.L_983 - .L_982)
.L_982:
        /*005c*/ 	.word	0x00000000
        /*0060*/ 	.short	0x0001
        /*0062*/ 	.short	0x0008
        /*0064*/ 	.byte	0x00, 0xf5, 0x21, 0x00


	//----- nvinfo : EIATTR_KPARAM_INFO
	.align		4
.L_983:
        /*0068*/ 	.byte	0x04, 0x17
        /*006a*/ 	.short	(.L_985 - .L_984)
.L_984:
        /*006c*/ 	.word	0x00000000
        /*0070*/ 	.short	0x0000
        /*0072*/ 	.short	0x0000
        /*0074*/ 	.byte	0x00, 0xf0, 0x11, 0x00


	//----- nvinfo : EIATTR_SPARSE_MMA_MASK
	.align		4
.L_985:
        /*0078*/ 	.byte	0x03, 0x50
        /*007a*/ 	.short	0x0000


	//----- nvinfo : EIATTR_MAXREG_COUNT
	.align		4
        /*007c*/ 	.byte	0x03, 0x1b
        /*007e*/ 	.short	0x00ff


	//----- nvinfo : EIATTR_NUM_BARRIERS
	.align		4
        /*0080*/ 	.byte	0x02, 0x4c
        /*0082*/ 	.byte	0x01
	.zero		1


	//----- nvinfo : EIATTR_MERCURY_ISA_VERSION
	.align		4
        /*0084*/ 	.byte	0x03, 0x5f
        /*0086*/ 	.short	0x0101


	//----- nvinfo : EIATTR_VRC_CTA_INIT_COUNT
	.align		4
        /*0088*/ 	.byte	0x02, 0x4a
	.zero		1
	.zero		1


	//----- nvinfo : EIATTR_EXIT_INSTR_OFFSETS
	.align		4
        /*008c*/ 	.byte	0x04, 0x1c
        /*008e*/ 	.short	(.L_987 - .L_986)


	//   ....[0]....
.L_986:
        /*0090*/ 	.word	0x00000330


	//   ....[1]....
        /*0094*/ 	.word	0x00003f70


	//   ....[2]....
        /*0098*/ 	.word	0x00003fe0


	//   ....[3]....
        /*009c*/ 	.word	0x00004070


	//   ....[4]....
        /*00a0*/ 	.word	0x000040f0


	//----- nvinfo : EIATTR_CRS_STACK_SIZE
	.align		4
.L_987:
        /*00a4*/ 	.byte	0x04, 0x1e
        /*00a6*/ 	.short	(.L_989 - .L_988)
.L_988:
        /*00a8*/ 	.word	0x00000000


	//----- nvinfo : EIATTR_CBANK_PARAM_SIZE
	.align		4
.L_989:
        /*00ac*/ 	.byte	0x03, 0x19
        /*00ae*/ 	.short	0x0034


	//----- nvinfo : EIATTR_PARAM_CBANK
	.align		4
        /*00b0*/ 	.byte	0x04, 0x0a
        /*00b2*/ 	.short	(.L_991 - .L_990)
	.align		4
.L_990:
        /*00b4*/ 	.word	index@(.nv.constant0._ZN5spral5ssids25cu_multinode_solve_n_16x2IdEEviPdS2_S2_S2_P15node_solve_dataIT_Ei)
        /*00b8*/ 	.short	0x0380
        /*00ba*/ 	.short	0x0034


	//----- nvinfo : EIATTR_SW_WAR
	.align		4
.L_991:
        /*00bc*/ 	.byte	0x04, 0x36
        /*00be*/ 	.short	(.L_993 - .L_992)
.L_992:
        /*00c0*/ 	.word	0x00000008
.L_993:


//--------------------- .nv.info._ZN5spral5ssids20cu_multinode_dgemm_nIdEEvP15node_solve_dataIT_ES3_i --------------------------
	.section	.nv.info._ZN5spral5ssids20cu_multinode_dgemm_nIdEEvP15node_solve_dataIT_ES3_i,"",@"SHT_CUDA_INFO"
	.sectionflags	@""
	.align	4


	//----- nvinfo : EIATTR_CUDA_API_VERSION
	.align		4
        /*0000*/ 	.byte	0x04, 0x37
        /*0002*/ 	.short	(.L_995 - .L_994)
.L_994:
        /*0004*/ 	.word	0x00000082


	//----- nvinfo : EIATTR_KPARAM_INFO
	.align		4
.L_995:
        /*0008*/ 	.byte	0x04, 0x17
        /*000a*/ 	.short	(.L_997 - .L_996)
.L_996:
        /*000c*/ 	.word	0x00000000
        /*0010*/ 	.short	0x0002
        /*0012*/ 	.short	0x0010
        /*0014*/ 	.byte	0x00, 0xf0, 0x11, 0x00


	//----- nvinfo : EIATTR_KPARAM_INFO
	.align		4
.L_997:
        /*0018*/ 	.byte	0x04, 0x17
        /*001a*/ 	.short	(.L_999 - .L_998)
.L_998:
        /*001c*/ 	.word	0x00000000
        /*0020*/ 	.short	0x0001
        /*0022*/ 	.short	0x0008
        /*0024*/ 	.byte	0x00, 0xf0, 0x21, 0x00


	//----- nvinfo : EIATTR_KPARAM_INFO
	.align		4
.L_999:
        /*0028*/ 	.byte	0x04, 0x17
        /*002a*/ 	.short	(.L_1001 - .L_1000)
.L_1000:
        /*002c*/ 	.word	0x00000000
        /*0030*/ 	.short	0x0000
        /*0032*/ 	.short	0x0000
        /*0034*/ 	.byte	0x00, 0xf5, 0x21, 0x00


	//----- nvinfo : EIATTR_SPARSE_MMA_MASK
	.align		4
.L_1001:
        /*0038*/ 	.byte	0x03, 0x50
        /*003a*/ 	.short	0x0000


	//----- nvinfo : EIATTR_MAXREG_COUNT
	.align		4
        /*003c*/ 	.byte	0x03, 0x1b
        /*003e*/ 	.short	0x00ff


	//----- nvinfo : EIATTR_NUM_BARRIERS
	.align		4
        /*0040*/ 	.byte	0x02, 0x4c
        /*0042*/ 	.byte	0x01
	.zero		1


	//----- nvinfo : EIATTR_MERCURY_ISA_VERSION
	.align		4
        /*0044*/ 	.byte	0x03, 0x5f
        /*0046*/ 	.short	0x0101


	//----- nvinfo : EIATTR_VRC_CTA_INIT_COUNT
	.align		4
        /*0048*/ 	.byte	0x02, 0x4a
	.zero		1
	.zero		1


	//----- nvinfo : EIATTR_EXIT_INSTR_OFFSETS
	.align		4
        /*004c*/ 	.byte	0x04, 0x1c
        /*004e*/ 	.short	(.L_1003 - .L_1002)


	//   ....[0]....
.L_1002:
        /*0050*/ 	.word	0x00000590


	//   ....[1]....
        /*0054*/ 	.word	0x00002ee0


	//   ....[2]....
        /*0058*/ 	.word	0x00002f20


	//   ....[3]....
        /*005c*/ 	.word	0x00002fa0


	//----- nvinfo : EIATTR_CRS_STACK_SIZE
	.align		4
.L_1003:
        /*0060*/ 	.byte	0x04, 0x1e
        /*0062*/ 	.short	(.L_1005 - .L_1004)
.L_1004:
        /*0064*/ 	.word	0x00000000


	//----- nvinfo : EIATTR_CBANK_PARAM_SIZE
	.align		4
.L_1005:
        /*0068*/ 	.byte	0x03, 0x19
        /*006a*/ 	.short	0x0014


	//----- nvinfo : EIATTR_PARAM_CBANK
	.align		4
        /*006c*/ 	.byte	0x04, 0x0a
        /*006e*/ 	.short	(.L_1007 - .L_1006)
	.align		4
.L_1006:
        /*0070*/ 	.word	index@(.nv.constant0._ZN5spral5ssids20cu_multinode_dgemm_nIdEEvP15node_solve_dataIT_ES3_i)
        /*0074*/ 	.short	0x0380
        /*0076*/ 	.short	0x0014


	//----- nvinfo : EIATTR_SW_WAR
	.align		4
.L_1007:
        /*0078*/ 	.byte	0x04, 0x36
        /*007a*/ 	.short	(.L_1009 - .L_1008)
.L_1008:
        /*007c*/ 	.word	0x00000008
.L_1009:


//--------------------- .nv.info._ZN5spral5ssids10cu_apply_dIdEEviiPT_S3_iS3_iPKi --------------------------
	.section	.nv.info._ZN5spral5ssids10cu_apply_dIdEEviiPT_S3_iS3_iPKi,"",@"SHT_CUDA_INFO"
	.sectionflags	@""
	.align	4


	//----- nvinfo : EIATTR_CUDA_API_VERSION
	.align		4
        /*0000*/ 	.byte	0x04, 0x37
        /*0002*/ 	.short	(.L_1011 - .L_1010)
.L_1010:
        /*0004*/ 	.word	0x00000082


	//----- nvinfo : EIATTR_KPARAM_INFO
	.align		4
.L_1011:
        /*0008*/ 	.byte	0x04, 0x17
        /*000a*/ 	.short	(.L_1013 - .L_1012)
.L_1012:
        /*000c*/ 	.word	0x00000000
        /*0010*/ 	.short	0x0007
        /*0012*/ 	.short	0x0030
        /*0014*/ 	.byte	0x00, 0xf5, 0x21, 0x00


	//----- nvinfo : EIATTR_KPARAM_INFO
	.align		4
.L_1013:
        /*0018*/ 	.byte	0x04, 0x17
        /*001a*/ 	.short	(.L_1015 - .L_1014)
.L_1014:
        /*001c*/ 	.word	0x00000000
        /*0020*/ 	.short	0x0006
        /*0022*/ 	.short	0x0028
        /*0024*/ 	.byte	0x00, 0xf0, 0x11, 0x00


	//----- nvinfo : EIATTR_KPARAM_INFO
	.align		4
.L_1015:
        /*0028*/ 	.byte	0x04, 0x17
        /*002a*/ 	.short	(.L_1017 - .L_1016)
.L_1016:
        /*002c*/ 	.word	0x00000000
        /*0030*/ 	.short	0x0005
        /*0032*/ 	.short	0x0020
        /*0034*/ 	.byte	0x00, 0xf5, 0x21, 0x00


	//----- nvinfo : EIATTR_KPARAM_INFO
	.align		4
.L_1017:
        /*0038*/ 	.byte	0x04, 0x17
        /*003a*/ 	.short	(.L_1019 - .L_1018)
.L_1018:
        /*003c*/ 	.word	0x00000000
        /*0040*/ 	.short	0x0004
        /*0042*/ 	.short	0x0018
        /*0044*/ 	.byte	0x00, 0xf0, 0x11, 0x00


	//----- nvinfo : EIATTR_KPARAM_INFO
	.align		4
.L_1019:
        /*0048*/ 	.byte	0x04, 0x17
        /*004a*/ 	.short	(.L_1021 - .L_1020)
.L_1020:
        /*004c*/ 	.word	0x00000000
        /*0050*/ 	.short	0x0003
        /*0052*/ 	.short	0x0010
        /*0054*/ 	.byte	0x00, 0xf5, 0x21, 0x00


	//----- nvinfo : EIATTR_KPARAM_INFO
	.align		4
.L_1021:
        /*0058*/ 	.byte	0x04, 0x17
        /*005a*/ 	.short	(.L_1023 - .L_1022)
.L_1022:
        /*005c*/ 	.word	0x00000000
        /*0060*/ 	.short	0x0002
        /*0062*/ 	.short	0x0008
        /*0064*/ 	.byte	0x00, 0xf5, 0x21, 0x00


	//----- nvinfo : EIATTR_KPARAM_INFO
	.align		4
.L_1023:
        /*0068*/ 	.byte	0x04, 0x17
        /*006a*/ 	.short	(.L_1025 - .L_1024)
.L_1024:
        /*006c*/ 	.word	0x00000000
        /*0070*/ 	.short	0x0001
        /*0072*/ 	.short	0x0004
        /*0074*/ 	.byte	0x00, 0xf0, 0x11, 0x00


	//----- nvinfo : EIATTR_KPARAM_INFO
	.align		4
.L_1025:
        /*0078*/ 	.byte	0x04, 0x17
        /*007a*/ 	.short	(.L_1027 - .L_1026)
.L_1026:
        /*007c*/ 	.word	0x00000000
        /*0080*/ 	.short	0x0000
        /*0082*/ 	.short	0x0000
        /*0084*/ 	.byte	0x00, 0xf0, 0x11, 0x00


	//----- nvinfo : EIATTR_SPARSE_MMA_MASK
	.align		4
.L_1027:
        /*0088*/ 	.byte	0x03, 0x50
        /*008a*/ 	.short	0x0000


	//----- nvinfo : EIATTR_MAXREG_COUNT
	.align		4
        /*008c*/ 	.byte	0x03, 0x1b
        /*008e*/ 	.short	0x00ff


	//----- nvinfo : EIATTR_MERCURY_ISA_VERSION
	.align		4
        /*0090*/ 	.byte	0x03, 0x5f
        /*0092*/ 	.short	0x0101


	//----- nvinfo : EIATTR_VRC_CTA_INIT_COUNT
	.align		4
        /*0094*/ 	.byte	0x02, 0x4a
	.zero		1
	.zero		1


	//----- nvinfo : EIATTR_EXIT_INSTR_OFFSETS
	.align		4
        /*0098*/ 	.byte	0x04, 0x1c
        /*009a*/ 	.short	(.L_1029 - .L_1028)


	//   ....[0]....
.L_1028:
        /*009c*/ 	.word	0x00000070


	//   ....[1]....
        /*00a0*/ 	.word	0x00000450


	//----- nvinfo : EIATTR_CRS_STACK_SIZE
	.align		4
.L_1029:
        /*00a4*/ 	.byte	0x04, 0x1e
        /*00a6*/ 	.short	(.L_1031 - .L_1030)
.L_1030:
        /*00a8*/ 	.word	0x00000000


	//----- nvinfo : EIATTR_CBANK_PARAM_SIZE
	.align		4
.L_1031:
        /*00ac*/ 	.byte	0x03, 0x19
        /*00ae*/ 	.short	0x0038


	//----- nvinfo : EIATTR_PARAM_CBANK
	.align		4
        /*00b0*/ 	.byte	0x04, 0x0a
        /*00b2*/ 	.short	(.L_1033 - .L_1032)
	.align		4
.L_1032:
        /*00b4*/ 	.word	index@(.nv.constant0._ZN5spral5ssids10cu_apply_dIdEEviiPT_S3_iS3_iPKi)
        /*00b8*/ 	.short	0x0380
        /*00ba*/ 	.short	0x0038


	//----- nvinfo : EIATTR_SW_WAR
	.align		4
.L_1033:
        /*00bc*/ 	.byte	0x04, 0x36
        /*00be*/ 	.short	(.L_1035 - .L_1034)
.L_1034:
        /*00c0*/ 	.word	0x00000008
.L_1035:


//--------------------- .nv.info._ZN5spral5ssids12cu_gather_dxIdEEviiPT_S3_iS3_iPKiS5_ --------------------------
	.section	.nv.info._ZN5spral5ssids12cu_gather_dxIdEEviiPT_S3_iS3_iPKiS5_,"",@"SHT_CUDA_INFO"
	.sectionflags	@""
	.align	4


	//----- nvinfo : EIATTR_CUDA_API_VERSION
	.align		4
        /*0000*/ 	.byte	0x04, 0x37
        /*0002*/ 	.short	(.L_1037 - .L_1036)
.L_1036:
        /*0004*/ 	.word	0x00000082


	//----- nvinfo : EIATTR_KPARAM_INFO
	.align		4
.L_1037:
        /*0008*/ 	.byte	0x04, 0x17
        /*000a*/ 	.short	(.L_1039 - .L_1038)
.L_1038:
        /*000c*/ 	.word	0x00000000
        /*0010*/ 	.short	0x0008
        /*0012*/ 	.short	0x0038
        /*0014*/ 	.byte	0x00, 0xf5, 0x21, 0x00


	//----- nvinfo : EIATTR_KPARAM_INFO
	.align		4
.L_1039:
        /*0018*/ 	.byte	0x04, 0x17
        /*001a*/ 	.short	(.L_1041 - .L_1040)
.L_1040:
        /*001c*/ 	.word	0x00000000
        /*0020*/ 	.short	0x0007
        /*0022*/ 	.short	0x0030
        /*0024*/ 	.byte	0x00, 0xf5, 0x21, 0x00


	//----- nvinfo : EIATTR_KPARAM_INFO
	.align		4
.L_1041:
        /*0028*/ 	.byte	0x04, 0x17
        /*002a*/ 	.short	(.L_1043 - .L_1042)
.L_1042:
        /*002c*/ 	.word	0x00000000
        /*0030*/ 	.short	0x0006
        /*0032*/ 	.short	0x0028
        /*0034*/ 	.byte	0x00, 0xf0, 0x11, 0x00


	//----- nvinfo : EIATTR_KPARAM_INFO
	.align		4
.L_1043:
        /*0038*/ 	.byte	0x04, 0x17
        /*003a*/ 	.short	(.L_1045 - .L_1044)
.L_1044:
        /*003c*/ 	.word	0x00000000
        /*0040*/ 	.short	0x0005
        /*0042*/ 	.short	0x0020
        /*0044*/ 	.byte	0x00, 0xf5, 0x21, 0x00


	//----- nvinfo : EIATTR_KPARAM_INFO
	.align		4
.L_1045:
        /*0048*/ 	.byte	0x04, 0x17
        /*004a*/ 	.short	(.L_1047 - .L_1046)
.L_1046:
        /*004c*/ 	.word	0x00000000
        /*0050*/ 	.short	0x0004
        /*0052*/ 	.short	0x0018
        /*0054*/ 	.byte	0x00, 0xf0, 0x11, 0x00


	//----- nvinfo : EIATTR_KPARAM_INFO
	.align		4
.L_1047:
        /*0058*/ 	.byte	0x04, 0x17
        /*005a*/ 	.short	(.L_1049 - .L_1048)
.L_1048:
        /*005c*/ 	.word	0x00000000
        /*0060*/ 	.short	0x0003
        /*0062*/ 	.short	0x0010
        /*0064*/ 	.byte	0x00, 0xf5, 0x21, 0x00


	//----- nvinfo : EIATTR_KPARAM_INFO
	.align		4
.L_1049:
        /*0068*/ 	.byte	0x04, 0x17
        /*006a*/ 	.short	(.L_1051 - .L_1050)
.L_1050:
        /*006c*/ 	.word	0x00000000
        /*0070*/ 	.short	0x0002
        /*0072*/ 	.short	0x0008
        /*0074*/ 	.byte	0x00, 0xf5, 0x21, 0x00


	//----- nvinfo : EIATTR_KPARAM_INFO
	.align		4
.L_1051:
        /*0078*/ 	.byte	0x04, 0x17
        /*007a*/ 	.short	(.L_1053 - .L_1052)
.L_1052:
        /*007c*/ 	.word	0x00000000
        /*0080*/ 	.short	0x0001
        /*0082*/ 	.short	0x0004
        /*0084*/ 	.byte	0x00, 0xf0, 0x11, 0x00


	//----- nvinfo : EIATTR_KPARAM_INFO
	.align		4
.L_1053:
        /*0088*/ 	.byte	0x04, 0x17
        /*008a*/ 	.short	(.L_1055 - .L_1054)
.L_1054:
        /*008c*/ 	.word	0x00000000
        /*0090*/ 	.short	0x0000
        /*0092*/ 	.short	0x0000
        /*0094*/ 	.byte	0x00, 0xf0, 0x11, 0x00


	//----- nvinfo : EIATTR_SPARSE_MMA_MASK
	.align		4
.L_1055:
        /*0098*/ 	.byte	0x03, 0x50
        /*009a*/ 	.short	0x0000


	//----- nvinfo : EIATTR_MAXREG_COUNT
	.align		4
        /*009c*/ 	.byte	0x03, 0x1b
        /*009e*/ 	.short	0x00ff


	//----- nvinfo : EIATTR_MERCURY_ISA_VERSION
	.align		4
        /*00a0*/ 	.byte	0x03, 0x5f
        /*00a2*/ 	.short	0x0101


	//----- nvinfo : EIATTR_VRC_CTA_INIT_COUNT
	.align		4
        /*00a4*/ 	.byte	0x02, 0x4a
	.zero		1
	.zero		1


	//----- nvinfo : EIATTR_EXIT_INSTR_OFFSETS
	.align		4
        /*00a8*/ 	.byte	0x04, 0x1c
        /*00aa*/ 	.short	(.L_1057 - .L_1056)


	//   ....[0]....
.L_1056:
        /*00ac*/ 	.word	0x00000070


	//   ....[1]....
        /*00b0*/ 	.word	0x00000610


	//----- nvinfo : EIATTR_CRS_STACK_SIZE
	.align		4
.L_1057:
        /*00b4*/ 	.byte	0x04, 0x1e
        /*00b6*/ 	.short	(.L_1059 - .L_1058)
.L_1058:
        /*00b8*/ 	.word	0x00000000


	//----- nvinfo : EIATTR_CBANK_PARAM_SIZE
	.align		4
.L_1059:
        /*00bc*/ 	.byte	0x03, 0x19
        /*00be*/ 	.short	0x0040


	//----- nvinfo : EIATTR_PARAM_CBANK
	.align		4
        /*00c0*/ 	.byte	0x04, 0x0a
        /*00c2*/ 	.short	(.L_1061 - .L_1060)
	.align		4
.L_1060:
        /*00c4*/ 	.word	index@(.nv.constant0._ZN5spral5ssids12cu_gather_dxIdEEviiPT_S3_iS3_iPKiS5_)
        /*00c8*/ 	.short	0x0380
        /*00ca*/ 	.short	0x0040


	//----- nvinfo : EIATTR_SW_WAR
	.align		4
.L_1061:
        /*00cc*/ 	.byte	0x04, 0x36
        /*00ce*/ 	.short	(.L_1063 - .L_1062)
.L_1062:
        /*00d0*/ 	.word	0x00000008
.L_1063:


//--------------------- .nv.info._ZN5spral5ssids14cu_gather_diagIdEEviPT_S3_Pl --------------------------
	.section	.nv.info._ZN5spral5ssids14cu_gather_diagIdEEviPT_S3_Pl,"",@"SHT_CUDA_INFO"
	.sectionflags	@""
	.align	4


	//----- nvinfo : EIATTR_CUDA_API_VERSION
	.align		4
        /*0000*/ 	.byte	0x04, 0x37
        /*0002*/ 	.short	(.L_1065 - .L_1064)
.L_1064:
        /*0004*/ 	.word	0x00000082


	//----- nvinfo : EIATTR_KPARAM_INFO
	.align		4
.L_1065:
        /*0008*/ 	.byte	0x04, 0x17
        /*000a*/ 	.short	(.L_1067 - .L_1066)
.L_1066:
        /*000c*/ 	.word	0x00000000
        /*0010*/ 	.short	0x0003
        /*0012*/ 	.short	0x0018
        /*0014*/ 	.byte	0x00, 0xf5, 0x21, 0x00


	//----- nvinfo : EIATTR_KPARAM_INFO
	.align		4
.L_1067:
        /*0018*/ 	.byte	0x04, 0x17
        /*001a*/ 	.short	(.L_1069 - .L_1068)
.L_1068:
        /*001c*/ 	.word	0x00000000
        /*0020*/ 	.short	0x0002
        /*0022*/ 	.short	0x0010
        /*0024*/ 	.byte	0x00, 0xf5, 0x21, 0x00


	//----- nvinfo : EIATTR_KPARAM_INFO
	.align		4
.L_1069:
        /*0028*/ 	.byte	0x04, 0x17
        /*002a*/ 	.short	(.L_1071 - .L_1070)
.L_1070:
        /*002c*/ 	.word	0x00000000
        /*0030*/ 	.short	0x0001
        /*0032*/ 	.short	0x0008
        /*0034*/ 	.byte	0x00, 0xf5, 0x21, 0x00


	//----- nvinfo : EIATTR_KPARAM_INFO
	.align		4
.L_1071:
        /*0038*/ 	.byte	0x04, 0x17
        /*003a*/ 	.short	(.L_1073 - .L_1072)
.L_1072:
        /*003c*/ 	.word	0x00000000
        /*0040*/ 	.short	0x0000
        /*0042*/ 	.short	0x0000
        /*0044*/ 	.byte	0x00, 0xf0, 0x11, 0x00


	//----- nvinfo : EIATTR_SPARSE_MMA_MASK
	.align		4
.L_1073:
        /*0048*/ 	.byte	0x03, 0x50
        /*004a*/ 	.short	0x0000


	//----- nvinfo : EIATTR_MAXREG_COUNT
	.align		4
        /*004c*/ 	.byte	0x03, 0x1b
        /*004e*/ 	.short	0x00ff


	//----- nvinfo : EIATTR_MERCURY_ISA_VERSION
	.align		4
        /*0050*/ 	.byte	0x03, 0x5f
        /*0052*/ 	.short	0x0101


	//----- nvinfo : EIATTR_VRC_CTA_INIT_COUNT
	.align		4
        /*0054*/ 	.byte	0x02, 0x4a
	.zero		1
	.zero		1


	//----- nvinfo : EIATTR_EXIT_INSTR_OFFSETS
	.align		4
        /*0058*/ 	.byte	0x04, 0x1c
        /*005a*/ 	.short	(.L_1075 - .L_1074)


	//   ....[0]....
.L_1074:
        /*005c*/ 	.word	0x000001e0


	//   ....[1]....
        /*0060*/ 	.word	0x00000210


	//----- nvinfo : EIATTR_CRS_STACK_SIZE
	.align		4
.L_1075:
        /*0064*/ 	.byte	0x04, 0x1e
        /*0066*/ 	.short	(.L_1077 - .L_1076)
.L_1076:
        /*0068*/ 	.word	0x00000000


	//----- nvinfo : EIATTR_CBANK_PARAM_SIZE
	.align		4
.L_1077:
        /*006c*/ 	.byte	0x03, 0x19
        /*006e*/ 	.short	0x0020


	//----- nvinfo : EIATTR_PARAM_CBANK
	.align		4
        /*0070*/ 	.byte	0x04, 0x0a
        /*0072*/ 	.short	(.L_1079 - .L_1078)
	.align		4
.L_1078:
        /*0074*/ 	.word	index@(.nv.constant0._ZN5spral5ssids14cu_gather_diagIdEEviPT_S3_Pl)
        /*0078*/ 	.short	0x0380
        /*007a*/ 	.short	0x0020


	//----- nvinfo : EIATTR_SW_WAR
	.align		4
.L_1079:
        /*007c*/ 	.byte	0x04, 0x36
        /*007e*/ 	.short	(.L_1081 - .L_1080)
.L_1080:
        /*0080*/ 	.word	0x00000008
.L_1081:


//--------------------- .nv.info._ZN5spral5ssids9cu_gatherIdEEviiPT_iS3_iPi --------------------------
	.section	.nv.info._ZN5spral5ssids9cu_gatherIdEEviiPT_iS3_iPi,"",@"SHT_CUDA_INFO"
	.sectionflags	@""
	.align	4


	//----- nvinfo : EIATTR_CUDA_API_VERSION
	.align		4
        /*0000*/ 	.byte	0x04, 0x37
        /*0002*/ 	.short	(.L_1083 - .L_1082)
.L_1082:
        /*0004*/ 	.word	0x00000082


	//----- nvinfo : EIATTR_KPARAM_INFO
	.align		4
.L_1083:
        /*0008*/ 	.byte	0x04, 0x17
        /*000a*/ 	.short	(.L_1085 - .L_1084)
.L_1084:
        /*000c*/ 	.word	0x00000000
        /*0010*/ 	.short	0x0006
        /*0012*/ 	.short	0x0028
        /*0014*/ 	.byte	0x00, 0xf5, 0x21, 0x00


	//----- nvinfo : EIATTR_KPARAM_INFO
	.align		4
.L_1085:
        /*0018*/ 	.byte	0x04, 0x17
        /*001a*/ 	.short	(.L_1087 - .L_1086)
.L_1086:
        /*001c*/ 	.word	0x00000000
        /*0020*/ 	.short	0x0005
        /*0022*/ 	.short	0x0020
        /*0024*/ 	.byte	0x00, 0xf0, 0x11, 0x00


	//----- nvinfo : EIATTR_KPARAM_INFO
	.align		4
.L_1087:
        /*0028*/ 	.byte	0x04, 0x17
        /*002a*/ 	.short	(.L_1089 - .L_1088)
.L_1088:
        /*002c*/ 	.word	0x00000000
        /*0030*/ 	.short	0x0004
        /*0032*/ 	.short	0x0018
        /*0034*/ 	.byte	0x00, 0xf5, 0x21, 0x00


	//----- nvinfo : EIATTR_KPARAM_INFO
	.align		4
.L_1089:
        /*0038*/ 	.byte	0x04, 0x17
        /*003a*/ 	.short	(.L_1091 - .L_1090)
.L_1090:
        /*003c*/ 	.word	0x00000000
        /*0040*/ 	.short	0x0003
        /*0042*/ 	.short	0x0010
        /*0044*/ 	.byte	0x00, 0xf0, 0x11, 0x00


	//----- nvinfo : EIATTR_KPARAM_INFO
	.align		4
.L_1091:
        /*0048*/ 	.byte	0x04, 0x17
        /*004a*/ 	.short	(.L_1093 - .L_1092)
.L_1092:
        /*004c*/ 	.word	0x00000000
        /*0050*/ 	.short	0x0002
        /*0052*/ 	.short	0x0008
        /*0054*/ 	.byte	0x00, 0xf5, 0x21, 0x00


	//----- nvinfo : EIATTR_KPARAM_INFO
	.align		4
.L_1093:
        /*0058*/ 	.byte	0x04, 0x17
        /*005a*/ 	.short	(.L_1095 - .L_1094)
.L_1094:
        /*005c*/ 	.word	0x00000000
        /*0060*/ 	.short	0x0001
        /*0062*/ 	.short	0x0004
        /*0064*/ 	.byte	0x00, 0xf0, 0x11, 0x00


	//----- nvinfo : EIATTR_KPARAM_INFO
	.align		4
.L_1095:
        /*0068*/ 	.byte	0x04, 0x17
        /*006a*/ 	.short	(.L_1097 - .L_1096)
.L_1096:
        /*006c*/ 	.word	0x00000000
        /*0070*/ 	.short	0x0000
        /*0072*/ 	.short	0x0000
        /*0074*/ 	.byte	0x00, 0xf0, 0x11, 0x00


	//----- nvinfo : EIATTR_SPARSE_MMA_MASK
	.align		4
.L_1097:
        /*0078*/ 	.byte	0x03, 0x50
        /*007a*/ 	.short	0x0000


	//----- nvinfo : EIATTR_MAXREG_COUNT
	.align		4
        /*007c*/ 	.byte	0x03, 0x1b
        /*007e*/ 	.short	0x00ff


	//----- nvinfo : EIATTR_MERCURY_ISA_VERSION
	.align		4
        /*0080*/ 	.byte	0x03, 0x5f
        /*0082*/ 	.short	0x0101


	//----- nvinfo : EIATTR_VRC_CTA_INIT_COUNT
	.align		4
        /*0084*/ 	.byte	0x02, 0x4a
	.zero		1
	.zero		1


	//----- nvinfo : EIATTR_EXIT_INSTR_OFFSETS
	.align		4
        /*0088*/ 	.byte	0x04, 0x1c
        /*008a*/ 	.short	(.L_1099 - .L_1098)


	//   ....[0]....
.L_1098:
        /*008c*/ 	.word	0x00000070


	//   ....[1]....
        /*0090*/ 	.word	0x000002f0


	//----- nvinfo : EIATTR_CRS_STACK_SIZE
	.align		4
.L_1099:
        /*0094*/ 	.byte	0x04, 0x1e
        /*0096*/ 	.short	(.L_1101 - .L_1100)
.L_1100:
        /*0098*/ 	.word	0x00000000


	//----- nvinfo : EIATTR_CBANK_PARAM_SIZE
	.align		4
.L_1101:
        /*009c*/ 	.byte	0x03, 0x19
        /*009e*/ 	.short	0x0030


	//----- nvinfo : EIATTR_PARAM_CBANK
	.align		4
        /*00a0*/ 	.byte	0x04, 0x0a
        /*00a2*/ 	.short	(.L_1103 - .L_1102)
	.align		4
.L_1102:
        /*00a4*/ 	.word	index@(.nv.constant0._ZN5spral5ssids9cu_gatherIdEEviiPT_iS3_iPi)
        /*00a8*/ 	.short	0x0380
        /*00aa*/ 	.short	0x0030


	//----- nvinfo : EIATTR_SW_WAR
	.align		4
.L_1103:
        /*00ac*/ 	.byte	0x04, 0x36
        /*00ae*/ 	.short	(.L_1105 - .L_1104)
.L_1104:
        /*00b0*/ 	.word	0x00000008
.L_1105:


//--------------------- .nv.info._ZN5spral5ssids19cu_multi_l_inv_copyIdEEvPNS0_10l_inv_dataIT_EEi --------------------------
	.section	.nv.info._ZN5spral5ssids19cu_multi_l_inv_copyIdEEvPNS0_10l_inv_dataIT_EEi,"",@"SHT_CUDA_INFO"
	.sectionflags	@""
	.align	4


	//----- nvinfo : EIATTR_CUDA_API_VERSION
	.align		4
        /*0000*/ 	.byte	0x04, 0x37
        /*0002*/ 	.short	(.L_1107 - .L_1106)
.L_1106:
        /*0004*/ 	.word	0x00000082


	//----- nvinfo : EIATTR_KPARAM_INFO
	.align		4
.L_1107:
        /*0008*/ 	.byte	0x04, 0x17
        /*000a*/ 	.short	(.L_1109 - .L_1108)
.L_1108:
        /*000c*/ 	.word	0x00000000
        /*0010*/ 	.short	0x0001
        /*0012*/ 	.short	0x0008
        /*0014*/ 	.byte	0x00, 0xf0, 0x11, 0x00


	//----- nvinfo : EIATTR_KPARAM_INFO
	.align		4
.L_1109:
        /*0018*/ 	.byte	0x04, 0x17
        /*001a*/ 	.short	(.L_1111 - .L_1110)
.L_1110:
        /*001c*/ 	.word	0x00000000
        /*0020*/ 	.short	0x0000
        /*0022*/ 	.short	0x0000
        /*0024*/ 	.byte	0x00, 0xf5, 0x21, 0x00


	//----- nvinfo : EIATTR_SPARSE_MMA_MASK
	.align		4
.L_1111:
        /*0028*/ 	.byte	0x03, 0x50
        /*002a*/ 	.short	0x0000


	//----- nvinfo : EIATTR_MAXREG_COUNT
	.align		4
        /*002c*/ 	.byte	0x03, 0x1b
        /*002e*/ 	.short	0x00ff


	//----- nvinfo : EIATTR_MERCURY_ISA_VERSION
	.align		4
        /*0030*/ 	.byte	0x03, 0x5f
        /*0032*/ 	.short	0x0101


	//----- nvinfo : EIATTR_VRC_CTA_INIT_COUNT
	.align		4
        /*0034*/ 	.byte	0x02, 0x4a
	.zero		1
	.zero		1


	//----- nvinfo : EIATTR_EXIT_INSTR_OFFSETS
	.align		4
        /*0038*/ 	.byte	0x04, 0x1c
        /*003a*/ 	.short	(.L_1113 - .L_1112)


	//   ....[0]....
.L_1112:
        /*003c*/ 	.word	0x000000e0


	//   ....[1]....
        /*0040*/ 	.word	0x000003a0


	//----- nvinfo : EIATTR_CRS_STACK_SIZE
	.align		4
.L_1113:
        /*0044*/ 	.byte	0x04, 0x1e
        /*0046*/ 	.short	(.L_1115 - .L_1114)
.L_1114:
        /*0048*/ 	.word	0x00000000


	//----- nvinfo : EIATTR_CBANK_PARAM_SIZE
	.align		4
.L_1115:
        /*004c*/ 	.byte	0x03, 0x19
        /*004e*/ 	.short	0x000c


	//----- nvinfo : EIATTR_PARAM_CBANK
	.align		4
        /*0050*/ 	.byte	0x04, 0x0a
        /*0052*/ 	.short	(.L_1117 - .L_1116)
	.align		4
.L_1116:
        /*0054*/ 	.word	index@(.nv.constant0._ZN5spral5ssids19cu_multi_l_inv_copyIdEEvPNS0_10l_inv_dataIT_EEi)
        /*0058*/ 	.short	0x0380
        /*005a*/ 	.short	0x000c


	//----- nvinfo : EIATTR_SW_WAR
	.align		4
.L_1117:
        /*005c*/ 	.byte	0x04, 0x36
        /*005e*/ 	.short	(.L_1119 - .L_1118)
.L_1118:
        /*0060*/ 	.word	0x00000008
.L_1119:


//--------------------- .nv.info._ZN5spral5ssids14cu_multi_l_invIdEEvPNS0_10l_inv_dataIT_EEii --------------------------
	.section	.nv.info._ZN5spral5ssids14cu_multi_l_invIdEEvPNS0_10l_inv_dataIT_EEii,"",@"SHT_CUDA_INFO"
	.sectionflags	@""
	.align	4


	//----- nvinfo : EIATTR_CUDA_API_VERSION
	.align		4
        /*0000*/ 	.byte	0x04, 0x37
        /*0002*/ 	.short	(.L_1121 - .L_1120)
.L_1120:
        /*0004*/ 	.word	0x00000082


	//----- nvinfo : EIATTR_KPARAM_INFO
	.align		4
.L_1121:
        /*0008*/ 	.byte	0x04, 0x17
        /*000a*/ 	.short	(.L_1123 - .L_1122)
.L_1122:
        /*000c*/ 	.word	0x00000000
        /*0010*/ 	.short	0x0002
        /*0012*/ 	.short	0x000c
        /*0014*/ 	.byte	0x00, 0xf0, 0x11, 0x00


	//----- nvinfo : EIATTR_KPARAM_INFO
	.align		4
.L_1123:
        /*0018*/ 	.byte	0x04, 0x17
        /*001a*/ 	.short	(.L_1125 - .L_1124)
.L_1124:
        /*001c*/ 	.word	0x00000000
        /*0020*/ 	.short	0x0001
        /*0022*/ 	.short	0x0008
        /*0024*/ 	.byte	0x00, 0xf0, 0x11, 0x00


	//----- nvinfo : EIATTR_KPARAM_INFO
	.align		4
.L_1125:
        /*0028*/ 	.byte	0x04, 0x17
        /*002a*/ 	.short	(.L_1127 - .L_1126)
.L_1126:
        /*002c*/ 	.word	0x00000000
        /*0030*/ 	.short	0x0000
        /*0032*/ 	.short	0x0000
        /*0034*/ 	.byte	0x00, 0xf5, 0x21, 0x00


	//----- nvinfo : EIATTR_SPARSE_MMA_MASK
	.align		4
.L_1127:
        /*0038*/ 	.byte	0x03, 0x50
        /*003a*/ 	.short	0x0000


	//----- nvinfo : EIATTR_MAXREG_COUNT
	.align		4
        /*003c*/ 	.byte	0x03, 0x1b
        /*003e*/ 	.short	0x00ff


	//----- nvinfo : EIATTR_NUM_BARRIERS
	.align		4
        /*0040*/ 	.byte	0x02, 0x4c
        /*0042*/ 	.byte	0x01
	.zero		1


	//----- nvinfo : EIATTR_MERCURY_ISA_VERSION
	.align		4
        /*0044*/ 	.byte	0x03, 0x5f
        /*0046*/ 	.short	0x0101


	//----- nvinfo : EIATTR_VRC_CTA_INIT_COUNT
	.align		4
        /*0048*/ 	.byte	0x02, 0x4a
	.zero		1
	.zero		1


	//----- nvinfo : EIATTR_EXIT_INSTR_OFFSETS
	.align		4
        /*004c*/ 	.byte	0x04, 0x1c
        /*004e*/ 	.short	(.L_1129 - .L_1128)


	//   ....[0]....
.L_1128:
        /*0050*/ 	.word	0x000007f0


	//   ....[1]....
        /*0054*/ 	.word	0x00000870


	//   ....[2]....
        /*0058*/ 	.word	0x000033e0


	//   ....[3]....
        /*005c*/ 	.word	0x00003420


	//   ....[4]....
        /*0060*/ 	.word	0x000034c0


	//----- nvinfo : EIATTR_CRS_STACK_SIZE
	.align		4
.L_1129:
        /*0064*/ 	.byte	0x04, 0x1e
        /*0066*/ 	.short	(.L_1131 - .L_1130)
.L_1130:
        /*0068*/ 	.word	0x00000000


	//----- nvinfo : EIATTR_CBANK_PARAM_SIZE
	.align		4
.L_1131:
        /*006c*/ 	.byte	0x03, 0x19
        /*006e*/ 	.short	0x0010


	//----- nvinfo : EIATTR_PARAM_CBANK
	.align		4
        /*0070*/ 	.byte	0x04, 0x0a
        /*0072*/ 	.short	(.L_1133 - .L_1132)
	.align		4
.L_1132:
        /*0074*/ 	.word	index@(.nv.constant0._ZN5spral5ssids14cu_multi_l_invIdEEvPNS0_10l_inv_dataIT_EEii)
        /*0078*/ 	.short	0x0380
        /*007a*/ 	.short	0x0010


	//----- nvinfo : EIATTR_SW_WAR
	.align		4
.L_1133:
        /*007c*/ 	.byte	0x04, 0x36
        /*007e*/ 	.short	(.L_1135 - .L_1134)
.L_1134:
        /*0080*/ 	.word	0x00000008
.L_1135:


//--------------------- .nv.info._ZN5spral5ssids16cu_tile_presolveIdLb0EEEviP18tile_presolve_dataIT_E --------------------------
	.section	.nv.info._ZN5spral5ssids16cu_tile_presolveIdLb0EEEviP18tile_presolve_dataIT_E,"",@"SHT_CUDA_INFO"
	.sectionflags	@""
	.align	4


	//----- nvinfo : EIATTR_CUDA_API_VERSION
	.align		4
        /*0000*/ 	.byte	0x04, 0x37
        /*0002*/ 	.short	(.L_1137 - .L_1136)
.L_1136:
        /*0004*/ 	.word	0x00000082


	//----- nvinfo : EIATTR_KPARAM_INFO
	.align		4
.L_1137:
        /*0008*/ 	.byte	0x04, 0x17
        /*000a*/ 	.short	(.L_1139 - .L_1138)
.L_1138:
        /*000c*/ 	.word	0x00000000
        /*0010*/ 	.short	0x0001
        /*0012*/ 	.short	0x0008
        /*0014*/ 	.byte	0x00, 0xf5, 0x21, 0x00


	//----- nvinfo : EIATTR_KPARAM_INFO
	.align		4
.L_1139:
        /*0018*/ 	.byte	0x04, 0x17
        /*001a*/ 	.short	(.L_1141 - .L_1140)
.L_1140:
        /*001c*/ 	.word	0x00000000
        /*0020*/ 	.short	0x0000
        /*0022*/ 	.short	0x0000
        /*0024*/ 	.byte	0x00, 0xf0, 0x11, 0x00


	//----- nvinfo : EIATTR_SPARSE_MMA_MASK
	.align		4
.L_1141:
        /*0028*/ 	.byte	0x03, 0x50
        /*002a*/ 	.short	0x0000


	//----- nvinfo : EIATTR_MAXREG_COUNT
	.align		4
        /*002c*/ 	.byte	0x03, 0x1b
        /*002e*/ 	.short	0x00ff


	//----- nvinfo : EIATTR_NUM_BARRIERS
	.align		4
        /*0030*/ 	.byte	0x02, 0x4c
        /*0032*/ 	.byte	0x01
	.zero		1


	//----- nvinfo : EIATTR_MERCURY_ISA_VERSION
	.align		4
        /*0034*/ 	.byte	0x03, 0x5f
        /*0036*/ 	.short	0x0101


	//----- nvinfo : EIATTR_VRC_CTA_INIT_COUNT
	.align		4
        /*0038*/ 	.byte	0x02, 0x4a
	.zero		1
	.zero		1


	//----- nvinfo : EIATTR_EXIT_INSTR_OFFSETS
	.align		4
        /*003c*/ 	.byte	0x04, 0x1c
        /*003e*/ 	.short	(.L_1143 - .L_1142)


	//   ....[0]....
.L_1142:
        /*0040*/ 	.word	0x000008b0


	//   ....[1]....
        /*0044*/ 	.word	0x000008e0


	//----- nvinfo : EIATTR_CRS_STACK_SIZE
	.align		4
.L_1143:
        /*0048*/ 	.byte	0x04, 0x1e
        /*004a*/ 	.short	(.L_1145 - .L_1144)
.L_1144:
        /*004c*/ 	.word	0x00000000


	//----- nvinfo : EIATTR_CBANK_PARAM_SIZE
	.align		4
.L_1145:
        /*0050*/ 	.byte	0x03, 0x19
        /*0052*/ 	.short	0x0010


	//----- nvinfo : EIATTR_PARAM_CBANK
	.align		4
        /*0054*/ 	.byte	0x04, 0x0a
        /*0056*/ 	.short	(.L_1147 - .L_1146)
	.align		4
.L_1146:
        /*0058*/ 	.word	index@(.nv.constant0._ZN5spral5ssids16cu_tile_presolveIdLb0EEEviP18tile_presolve_dataIT_E)
        /*005c*/ 	.short	0x0380
        /*005e*/ 	.short	0x0010


	//----- nvinfo : EIATTR_SW_WAR
	.align		4
.L_1147:
        /*0060*/ 	.byte	0x04, 0x36
        /*0062*/ 	.short	(.L_1149 - .L_1148)
.L_1148:
        /*0064*/ 	.word	0x00000008
.L_1149:


//--------------------- .nv.info._ZN5spral5ssids16cu_tile_presolveIdLb1EEEviP18tile_presolve_dataIT_E --------------------------
	.section	.nv.info._ZN5spral5ssids16cu_tile_presolveIdLb1EEEviP18tile_presolve_dataIT_E,"",@"SHT_CUDA_INFO"
	.sectionflags	@""
	.align	4


	//----- nvinfo : EIATTR_CUDA_API_VERSION
	.align		4
        /*0000*/ 	.byte	0x04, 0x37
        /*0002*/ 	.short	(.L_1151 - .L_1150)
.L_1150:
        /*0004*/ 	.word	0x00000082


	//----- nvinfo : EIATTR_KPARAM_INFO
	.align		4
.L_1151:
        /*0008*/ 	.byte	0x04, 0x17
        /*000a*/ 	.short	(.L_1153 - .L_1152)
.L_1152:
        /*000c*/ 	.word	0x00000000
        /*0010*/ 	.short	0x0001
        /*0012*/ 	.short	0x0008
        /*0014*/ 	.byte	0x00, 0xf5, 0x21, 0x00


	//----- nvinfo : EIATTR_KPARAM_INFO
	.align		4
.L_1153:
        /*0018*/ 	.byte	0x04, 0x17
        /*001a*/ 	.short	(.L_1155 - .L_1154)
.L_1154:
        /*001c*/ 	.word	0x00000000
        /*0020*/ 	.short	0x0000
        /*0022*/ 	.short	0x0000
        /*0024*/ 	.byte	0x00, 0xf0, 0x11, 0x00


	//----- nvinfo : EIATTR_SPARSE_MMA_MASK
	.align		4
.L_1155:
        /*0028*/ 	.byte	0x03, 0x50
        /*002a*/ 	.short	0x0000


	//----- nvinfo : EIATTR_MAXREG_COUNT
	.align		4
        /*002c*/ 	.byte	0x03, 0x1b
        /*002e*/ 	.short	0x00ff


	//----- nvinfo : EIATTR_NUM_BARRIERS
	.align		4
        /*0030*/ 	.byte	0x02, 0x4c
        /*0032*/ 	.byte	0x01
	.zero		1


	//----- nvinfo : EIATTR_MERCURY_ISA_VERSION
	.align		4
        /*0034*/ 	.byte	0x03, 0x5f
        /*0036*/ 	.short	0x0101


	//----- nvinfo : EIATTR_VRC_CTA_INIT_COUNT
	.align		4
        /*0038*/ 	.byte	0x02, 0x4a
	.zero		1
	.zero		1


	//----- nvinfo : EIATTR_EXIT_INSTR_OFFSETS
	.align		4
        /*003c*/ 	.byte	0x04, 0x1c
        /*003e*/ 	.short	(.L_1157 - .L_1156)


	//   ....[0]....
.L_1156:
        /*0040*/ 	.word	0x00000c70


	//   ....[1]....
        /*0044*/ 	.word	0x00000ca0


	//----- nvinfo : EIATTR_CRS_STACK_SIZE
	.align		4
.L_1157:
        /*0048*/ 	.byte	0x04, 0x1e
        /*004a*/ 	.short	(.L_1159 - .L_1158)
.L_1158:
        /*004c*/ 	.word	0x00000000


	//----- nvinfo : EIATTR_CBANK_PARAM_SIZE
	.align		4
.L_1159:
        /*0050*/ 	.byte	0x03, 0x19
        /*0052*/ 	.short	0x0010


	//----- nvinfo : EIATTR_PARAM_CBANK
	.align		4
        /*0054*/ 	.byte	0x04, 0x0a
        /*0056*/ 	.short	(.L_1161 - .L_1160)
	.align		4
.L_1160:
        /*0058*/ 	.word	index@(.nv.constant0._ZN5spral5ssids16cu_tile_presolveIdLb1EEEviP18tile_presolve_dataIT_E)
        /*005c*/ 	.short	0x0380
        /*005e*/ 	.short	0x0010


	//----- nvinfo : EIATTR_SW_WAR
	.align		4
.L_1161:
        /*0060*/ 	.byte	0x04, 0x36
        /*0062*/ 	.short	(.L_1163 - .L_1162)
.L_1162:
        /*0064*/ 	.word	0x00000008
.L_1163:


//--------------------- .nv.info._ZN5spral5ssids16cu_init_presolveIdEEvP9node_dataIT_E --------------------------
	.section	.nv.info._ZN5spral5ssids16cu_init_presolveIdEEvP9node_dataIT_E,"",@"SHT_CUDA_INFO"
	.sectionflags	@""
	.align	4


	//----- nvinfo : EIATTR_CUDA_API_VERSION
	.align		4
        /*0000*/ 	.byte	0x04, 0x37
        /*0002*/ 	.short	(.L_1165 - .L_1164)
.L_1164:
        /*0004*/ 	.word	0x00000082


	//----- nvinfo : EIATTR_KPARAM_INFO
	.align		4
.L_1165:
        /*0008*/ 	.byte	0x04, 0x17
        /*000a*/ 	.short	(.L_1167 - .L_1166)
.L_1166:
        /*000c*/ 	.word	0x00000000
        /*0010*/ 	.short	0x0000
        /*0012*/ 	.short	0x0000
        /*0014*/ 	.byte	0x00, 0xf5, 0x21, 0x00


	//----- nvinfo : EIATTR_SPARSE_MMA_MASK
	.align		4
.L_1167:
        /*0018*/ 	.byte	0x03, 0x50
        /*001a*/ 	.short	0x0000


	//----- nvinfo : EIATTR_MAXREG_COUNT
	.align		4
        /*001c*/ 	.byte	0x03, 0x1b
        /*001e*/ 	.short	0x00ff


	//----- nvinfo : EIATTR_MERCURY_ISA_VERSION
	.align		4
        /*0020*/ 	.byte	0x03, 0x5f
        /*0022*/ 	.short	0x0101


	//----- nvinfo : EIATTR_VRC_CTA_INIT_COUNT
	.align		4
        /*0024*/ 	.byte	0x02, 0x4a
	.zero		1
	.zero		1


	//----- nvinfo : EIATTR_EXIT_INSTR_OFFSETS
	.align		4
        /*0028*/ 	.byte	0x04, 0x1c
        /*002a*/ 	.short	(.L_1169 - .L_1168)


	//   ....[0]....
.L_1168:
        /*002c*/ 	.word	0x00000080


	//   ....[1]....
        /*0030*/ 	.word	0x000001f0


	//----- nvinfo : EIATTR_CRS_STACK_SIZE
	.align		4
.L_1169:
        /*0034*/ 	.byte	0x04, 0x1e
        /*0036*/ 	.short	(.L_1171 - .L_1170)
.L_1170:
        /*0038*/ 	.word	0x00000000


	//----- nvinfo : EIATTR_CBANK_PARAM_SIZE
	.align		4
.L_1171:
        /*003c*/ 	.byte	0x03, 0x19
        /*003e*/ 	.short	0x0008


	//----- nvinfo : EIATTR_PARAM_CBANK
	.align		4
        /*0040*/ 	.byte	0x04, 0x0a
        /*0042*/ 	.short	(.L_1173 - .L_1172)
	.align		4
.L_1172:
        /*0044*/ 	.word	index@(.nv.constant0._ZN5spral5ssids16cu_init_presolveIdEEvP9node_dataIT_E)
        /*0048*/ 	.short	0x0380
        /*004a*/ 	.short	0x0008


	//----- nvinfo : EIATTR_SW_WAR
	.align		4
.L_1173:
        /*004c*/ 	.byte	0x04, 0x36
        /*004e*/ 	.short	(.L_1175 - .L_1174)
.L_1174:
        /*0050*/ 	.word	0x00000008
.L_1175:


//--------------------- .nv.callgraph             --------------------------
	.section	.nv.callgraph,"",@"SHT_CUDA_CALLGRAPH"
	.align	4
	.sectionentsize	8
	.align		4
        /*0000*/ 	.word	0x00000000
	.align		4
        /*0004*/ 	.word	0xffffffff
	.align		4
        /*0008*/ 	.word	0x00000000
	.align		4
        /*000c*/ 	.word	0xfffffffe
	.align		4
        /*0010*/ 	.word	0x00000000
	.align		4
        /*0014*/ 	.word	0xfffffffd
	.align		4
        /*0018*/ 	.word	0x00000000
	.align		4
        /*001c*/ 	.word	0xfffffffc


//--------------------- .text._ZN5spral5ssids14cu_scatter_sumIdEEviiPT_iS3_iS3_iPKi --------------------------
	.section	.text._ZN5spral5ssids14cu_scatter_sumIdEEviiPT_iS3_iS3_iPKi,"ax",@progbits
	.align	128
        .global         _ZN5spral5ssids14cu_scatter_sumIdEEviiPT_iS3_iS3_iPKi
        .type           _ZN5spral5ssids14cu_scatter_sumIdEEviiPT_iS3_iS3_iPKi,@function
        .size           _ZN5spral5ssids14cu_scatter_sumIdEEviiPT_iS3_iS3_iPKi,(.L_x_493 - _ZN5spral5ssids14cu_scatter_sumIdEEviiPT_iS3_iS3_iPKi)
        .other          _ZN5spral5ssids14cu_scatter_sumIdEEviiPT_iS3_iS3_iPKi,@"STO_CUDA_ENTRY STV_DEFAULT"
_ZN5spral5ssids14cu_scatter_sumIdEEviiPT_iS3_iS3_iPKi:
.text._ZN5spral5ssids14cu_scatter_sumIdEEviiPT_iS3_iS3_iPKi:
[----:B------:R-:W-:Y:S01]  /*0000*/  LDC R1, c[0x0][0x37c] ;  /* 0x0000df00ff017b82 */ /* 0x000fe20000000800 */
[----:B------:R-:W0:Y:S07]  /*0010*/  S2R R0, SR_TID.X ;  /* 0x0000000000007919 */ /* 0x000e2e0000002100 */
[----:B------:R-:W0:Y:S01]  /*0020*/  S2UR UR4, SR_CTAID.X ;  /* 0x00000000000479c3 */ /* 0x000e220000002500 */
[----:B------:R-:W1:Y:S07]  /*0030*/  LDCU UR5, c[0x0][0x380] ;  /* 0x00007000ff0577ac */ /* 0x000e6e0008000800 */
[----:B------:R-:W0:Y:S02]  /*0040*/  LDC R9, c[0x0][0x360] ;  /* 0x0000d800ff097b82 */ /* 0x000e240000000800 */
[----:B0-----:R-:W-:-:S05]  /*0050*/  IMAD R0, R9, UR4, R0 ;  /* 0x0000000409007c24 */ /* 0x001fca000f8e0200 */
[----:B-1----:R-:W-:-:S13]  /*0060*/  ISETP.GE.AND P0, PT, R0, UR5, PT ;  /* 0x0000000500007c0c */ /* 0x002fda000bf06270 */
[----:B------:R-:W-:Y:S05]  /*0070*/  @P0 EXIT ;  /* 0x000000000000094d */ /* 0x000fea0003800000 */
[----:B------:R-:W0:Y:S01]  /*0080*/  S2R R6, SR_TID.Y ;  /* 0x0000000000067919 */ /* 0x000e220000002200 */
[----:B------:R-:W0:Y:S01]  /*0090*/  S2UR UR4, SR_CTAID.Y ;  /* 0x00000000000479c3 */ /* 0x000e220000002600 */
[----:B------:R-:W1:Y:S01]  /*00a0*/  LDCU.64 UR8, c[0x0][0x358] ;  /* 0x00006b00ff0877ac */ /* 0x000e620008000a00 */
[----:B------:R-:W2:Y:S06]  /*00b0*/  LDCU UR7, c[0x0][0x390] ;  /* 0x00007200ff0777ac */ /* 0x000eac0008000800 */
[----:B------:R-:W0:Y:S01]  /*00c0*/  LDC R7, c[0x0][0x364] ;  /* 0x0000d900ff077b82 */ /* 0x000e220000000800 */
[----:B------:R-:W3:Y:S01]  /*00d0*/  LDCU UR5, c[0x0][0x374] ;  /* 0x00006e80ff0577ac */ /* 0x000ee20008000800 */
[----:B------:R-:W4:Y:S01]  /*00e0*/  LDCU UR6, c[0x0][0x370] ;  /* 0x00006e00ff0677ac */ /* 0x000f220008000800 */
[----:B------:R-:W0:Y:S01]  /*00f0*/  LDCU UR10, c[0x0][0x3a0] ;  /* 0x00007400ff0a77ac */ /* 0x000e220008000800 */
[----:B------:R-:W0:Y:S01]  /*0100*/  LDCU UR11, c[0x0][0x3b0] ;  /* 0x00007600ff0b77ac */ /* 0x000e220008000800 */
[----:B------:R-:W0:Y:S01]  /*0110*/  LDCU.64 UR12, c[0x0][0x3a8] ;  /* 0x00007500ff0c77ac */ /* 0x000e220008000a00 */
[----:B----4-:R-:W-:-:S02]  /*0120*/  IMAD R9, R9, UR6, RZ ;  /* 0x0000000609097c24 */ /* 0x010fc4000f8e02ff */
[C---:B0-----:R-:W-:Y:S02]  /*0130*/  IMAD R6, R7.reuse, UR4, R6 ;  /* 0x0000000407067c24 */ /* 0x041fe4000f8e0206 */
[----:B-123--:R-:W-:-:S07]  /*0140*/  IMAD R7, R7, UR5, RZ ;  /* 0x0000000507077c24 */ /* 0x00efce000f8e02ff */
.L_x_3:
[----:B0-----:R-:W0:Y:S01]  /*0150*/  LDC R11, c[0x0][0x384] ;  /* 0x0000e100ff0b7b82 */ /* 0x001e220000000800 */
[----:B------:R-:W-:Y:S01]  /*0160*/  BSSY.RECONVERGENT B0, `(.L_x_0) ;  /* 0x000001a000007945 */ /* 0x000fe20003800200 */
[----:B0-----:R-:W-:-:S13]  /*0170*/  ISETP.GE.AND P0, PT, R6, R11, PT ;  /* 0x0000000b0600720c */ /* 0x001fda0003f06270 */
[----:B------:R-:W-:Y:S05]  /*0180*/  @P0 BRA `(.L_x_1) ;  /* 0x00000000005c0947 */ /* 0x000fea0003800000 */
[----:B------:R-:W0:Y:S08]  /*0190*/  LDC.64 R12, c[0x0][0x3b8] ;  /* 0x0000ee00ff0c7b82 */ /* 0x000e300000000a00 */
[----:B------:R-:W1:Y:S08]  /*01a0*/  LDC.64 R2, c[0x0][0x388] ;  /* 0x0000e200ff027b82 */ /* 0x000e700000000a00 */
[----:B------:R-:W2:Y:S01]  /*01b0*/  LDC.64 R4, c[0x0][0x398] ;  /* 0x0000e600ff047b82 */ /* 0x000ea20000000a00 */
[----:B0-----:R-:W-:-:S05]  /*01c0*/  IMAD.WIDE R12, R0, 0x4, R12 ;  /* 0x00000004000c7825 */ /* 0x001fca00078e020c */
[----:B------:R-:W3:Y:S01]  /*01d0*/  LDG.E R21, desc[UR8][R12.64] ;  /* 0x000000080c157981 */ /* 0x000ee2000c1e1900 */
[----:B------:R-:W-:Y:S02]  /*01e0*/  MOV R8, R6 ;  /* 0x0000000600087202 */ /* 0x000fe40000000f00 */
[----:B-123--:R-:W-:-:S07]  /*01f0*/  SHF.R.S32.HI R23, RZ, 0x1f, R21 ;  /* 0x0000001fff177819 */ /* 0x00efce0000011415 */
.L_x_2:
[C-C-:B------:R-:W-:Y:S02]  /*0200*/  IMAD R13, R8.reuse, UR7, R0.reuse ;  /* 0x00000007080d7c24 */ /* 0x140fe4000f8e0200 */
[----:B------:R-:W-:Y:S02]  /*0210*/  IMAD R15, R8, UR10, R0 ;  /* 0x0000000a080f7c24 */ /* 0x000fe4000f8e0200 */
[----:B------:R-:W-:-:S04]  /*0220*/  IMAD.WIDE R12, R13, 0x8, R2 ;  /* 0x000000080d0c7825 */ /* 0x000fc800078e0202 */
[----:B------:R-:W-:Y:S02]  /*0230*/  IMAD.WIDE R14, R15, 0x8, R4 ;  /* 0x000000080f0e7825 */ /* 0x000fe400078e0204 */
[----:B------:R-:W2:Y:S04]  /*0240*/  LDG.E.64 R12, desc[UR8][R12.64] ;  /* 0x000000080c0c7981 */ /* 0x000ea8000c1e1b00 */
[----:B------:R-:W2:Y:S01]  /*0250*/  LDG.E.64 R14, desc[UR8][R14.64] ;  /* 0x000000080e0e7981 */ /* 0x000ea2000c1e1b00 */
[----:B------:R-:W-:Y:S01]  /*0260*/  IMAD R10, R8, UR11, RZ ;  /* 0x0000000b080a7c24 */ /* 0x000fe2000f8e02ff */
[----:B------:R-:W-:-:S04]  /*0270*/  IADD3 R8, PT, PT, R7, R8, RZ ;  /* 0x0000000807087210 */ /* 0x000fc80007ffe0ff */
[----:B0-----:R-:W-:-:S04]  /*0280*/  IADD3 R17, P0, PT, R21, R10, RZ ;  /* 0x0000000a15117210 */ /* 0x001fc80007f1e0ff */
[----:B------:R-:W-:Y:S02]  /*0290*/  LEA.HI.X.SX32 R10, R10, R23, 0x1, P0 ;  /* 0x000000170a0a7211 */ /* 0x000fe400000f0eff */
[----:B------:R-:W-:-:S04]  /*02a0*/  LEA R16, P0, R17, UR12, 0x3 ;  /* 0x0000000c11107c11 */ /* 0x000fc8000f8018ff */
[----:B------:R-:W-:Y:S02]  /*02b0*/  LEA.HI.X R17, R17, UR13, R10, 0x3, P0 ;  /* 0x0000000d11117c11 */ /* 0x000fe400080f1c0a */
[----:B------:R-:W-:Y:S01]  /*02c0*/  ISETP.GE.AND P0, PT, R8, R11, PT ;  /* 0x0000000b0800720c */ /* 0x000fe20003f06270 */
[----:B--2---:R-:W-:-:S07]  /*02d0*/  DADD R18, R12, R14 ;  /* 0x000000000c127229 */ /* 0x004fce000000000e */
[----:B------:R0:W-:Y:S05]  /*02e0*/  STG.E.64 desc[UR8][R16.64+-0x8], R18 ;  /* 0xfffff81210007986 */ /* 0x0001ea000c101b08 */
[----:B------:R-:W-:Y:S05]  /*02f0*/  @!P0 BRA `(.L_x_2) ;  /* 0xfffffffc00c08947 */ /* 0x000fea000383ffff */
.L_x_1:
[----:B------:R-:W-:Y:S05]  /*0300*/  BSYNC.RECONVERGENT B0 ;  /* 0x0000000000007941 */ /* 0x000fea0003800200 */
.L_x_0:
[----:B------:R-:W1:Y:S01]  /*0310*/  LDCU UR4, c[0x0][0x380] ;  /* 0x00007000ff0477ac */ /* 0x000e620008000800 */
[----:B------:R-:W-:-:S04]  /*0320*/  IADD3 R0, PT, PT, R9, R0, RZ ;  /* 0x0000000009007210 */ /* 0x000fc80007ffe0ff */
[----:B-1----:R-:W-:-:S13]  /*0330*/  ISETP.GE.AND P0, PT, R0, UR4, PT ;  /* 0x0000000400007c0c */ /* 0x002fda000bf06270 */
[----:B------:R-:W-:Y:S05]  /*0340*/  @!P0 BRA `(.L_x_3) ;  /* 0xfffffffc00808947 */ /* 0x000fea000383ffff */
[----:B------:R-:W-:Y:S05]  /*0350*/  EXIT ;  /* 0x000000000000794d */ /* 0x000fea0003800000 */
.L_x_4:
[----:B------:R-:W-:-:S00]  /*0360*/  BRA `(.L_x_4) ;  /* 0xfffffffc00fc7947 */ /* 0x000fc0000383ffff */
[----:B------:R-:W-:-:S00]  /*0370*/  NOP ;  /* 0x0000000000007918 */ /* 0x000fc00000000000 */
        /* <DEDUP_REMOVED lines=8> */
.L_x_493:


//--------------------- .text._ZN5spral5ssids10cu_scatterIdEEviiPT_iS3_iPKi --------------------------
	.section	.text._ZN5spral5ssids10cu_scatterIdEEviiPT_iS3_iPKi,"ax",@progbits
	.align	128
        .global         _ZN5spral5ssids10cu_scatterIdEEviiPT_iS3_iPKi
        .type           _ZN5spral5ssids10cu_scatterIdEEviiPT_iS3_iPKi,@function
        .size           _ZN5spral5ssids10cu_scatterIdEEviiPT_iS3_iPKi,(.L_x_494 - _ZN5spral5ssids10cu_scatterIdEEviiPT_iS3_iPKi)
        .other          _ZN5spral5ssids10cu_scatterIdEEviiPT_iS3_iPKi,@"STO_CUDA_ENTRY STV_DEFAULT"
_ZN5spral5ssids10cu_scatterIdEEviiPT_iS3_iPKi:
.text._ZN5spral5ssids10cu_scatterIdEEviiPT_iS3_iPKi:
        /* <DEDUP_REMOVED lines=16> */
[----:B------:R-:W0:Y:S01]  /*0100*/  LDCU.64 UR12, c[0x0][0x398] ;  /* 0x00007300ff0c77ac */ /* 0x000e220008000a00 */
[----:B----4-:R-:W-:-:S02]  /*0110*/  IMAD R11, R11, UR6, RZ ;  /* 0x000000060b0b7c24 */ /* 0x010fc4000f8e02ff */
[C---:B0-----:R-:W-:Y:S02]  /*0120*/  IMAD R8, R9.reuse, UR4, R8 ;  /* 0x0000000409087c24 */ /* 0x041fe4000f8e0208 */
[----:B-123--:R-:W-:-:S07]  /*0130*/  IMAD R9, R9, UR5, RZ ;  /* 0x0000000509097c24 */ /* 0x00efce000f8e02ff */
.L_x_8:
[----:B0-----:R-:W0:Y:S01]  /*0140*/  LDC R13, c[0x0][0x384] ;  /* 0x0000e100ff0d7b82 */ /* 0x001e220000000800 */
[----:B------:R-:W-:Y:S01]  /*0150*/  BSSY.RECONVERGENT B0, `(.L_x_5) ;  /* 0x0000015000007945 */ /* 0x000fe20003800200 */
[----:B0-----:R-:W-:-:S13]  /*0160*/  ISETP.GE.AND P0, PT, R8, R13, PT ;  /* 0x0000000d0800720c */ /* 0x001fda0003f06270 */
[----:B------:R-:W-:Y:S05]  /*0170*/  @P0 BRA `(.L_x_6) ;  /* 0x0000000000480947 */ /* 0x000fea0003800000 */
[----:B------:R-:W0:Y:S08]  /*0180*/  LDC.64 R4, c[0x0][0x3a8] ;  /* 0x0000ea00ff047b82 */ /* 0x000e300000000a00 */
[----:B------:R-:W1:Y:S01]  /*0190*/  LDC.64 R2, c[0x0][0x388] ;  /* 0x0000e200ff027b82 */ /* 0x000e620000000a00 */
[----:B0-----:R-:W-:-:S05]  /*01a0*/  IMAD.WIDE R4, R0, 0x4, R4 ;  /* 0x0000000400047825 */ /* 0x001fca00078e0204 */
[----:B------:R-:W2:Y:S01]  /*01b0*/  LDG.E R15, desc[UR8][R4.64] ;  /* 0x00000008040f7981 */ /* 0x000ea2000c1e1900 */
[----:B------:R-:W-:Y:S01]  /*01c0*/  IMAD.MOV.U32 R10, RZ, RZ, R8 ;  /* 0x000000ffff0a7224 */ /* 0x000fe200078e0008 */
[----:B-12---:R-:W-:-:S07]  /*01d0*/  SHF.R.S32.HI R17, RZ, 0x1f, R15 ;  /* 0x0000001fff117819 */ /* 0x006fce000001140f */
.L_x_7:
[----:B0-----:R-:W-:-:S04]  /*01e0*/  IMAD R5, R10, UR7, R0 ;  /* 0x000000070a057c24 */ /* 0x001fc8000f8e0200 */
[----:B------:R-:W-:-:S06]  /*01f0*/  IMAD.WIDE R4, R5, 0x8, R2 ;  /* 0x0000000805047825 */ /* 0x000fcc00078e0202 */
[----:B------:R-:W2:Y:S01]  /*0200*/  LDG.E.64 R4, desc[UR8][R4.64] ;  /* 0x0000000804047981 */ /* 0x000ea2000c1e1b00 */
[----:B------:R-:W-:Y:S01]  /*0210*/  IMAD R6, R10, UR10, RZ ;  /* 0x0000000a0a067c24 */ /* 0x000fe2000f8e02ff */
[----:B------:R-:W-:-:S04]  /*0220*/  IADD3 R10, PT, PT, R9, R10, RZ ;  /* 0x0000000a090a7210 */ /* 0x000fc80007ffe0ff */
[----:B------:R-:W-:-:S04]  /*0230*/  IADD3 R7, P0, PT, R15, R6, RZ ;  /* 0x000000060f077210 */ /* 0x000fc80007f1e0ff */
[----:B------:R-:W-:Y:S02]  /*0240*/  LEA.HI.X.SX32 R12, R6, R17, 0x1, P0 ;  /* 0x00000011060c7211 */ /* 0x000fe400000f0eff */
[----:B------:R-:W-:-:S04]  /*0250*/  LEA R6, P0, R7, UR12, 0x3 ;  /* 0x0000000c07067c11 */ /* 0x000fc8000f8018ff */
[----:B------:R-:W-:Y:S02]  /*0260*/  LEA.HI.X R7, R7, UR13, R12, 0x3, P0 ;  /* 0x0000000d07077c11 */ /* 0x000fe400080f1c0c */
[----:B------:R-:W-:-:S03]  /*0270*/  ISETP.GE.AND P0, PT, R10, R13, PT ;  /* 0x0000000d0a00720c */ /* 0x000fc60003f06270 */
[----:B--2---:R0:W-:Y:S10]  /*0280*/  STG.E.64 desc[UR8][R6.64+-0x8], R4 ;  /* 0xfffff80406007986 */ /* 0x0041f4000c101b08 */
[----:B------:R-:W-:Y:S05]  /*0290*/  @!P0 BRA `(.L_x_7) ;  /* 0xfffffffc00d08947 */ /* 0x000fea000383ffff */
.L_x_6:
[----:B------:R-:W-:Y:S05]  /*02a0*/  BSYNC.RECONVERGENT B0 ;  /* 0x0000000000007941 */ /* 0x000fea0003800200 */
.L_x_5:
[----:B------:R-:W1:Y:S01]  /*02b0*/  LDCU UR4, c[0x0][0x380] ;  /* 0x00007000ff0477ac */ /* 0x000e620008000800 */
[----:B------:R-:W-:-:S05]  /*02c0*/  IMAD.IADD R0, R11, 0x1, R0 ;  /* 0x000000010b007824 */ /* 0x000fca00078e0200 */
[----:B-1----:R-:W-:-:S13]  /*02d0*/  ISETP.GE.AND P0, PT, R0, UR4, PT ;  /* 0x0000000400007c0c */ /* 0x002fda000bf06270 */
[----:B------:R-:W-:Y:S05]  /*02e0*/  @!P0 BRA `(.L_x_8) ;  /* 0xfffffffc00948947 */ /* 0x000fea000383ffff */
[----:B------:R-:W-:Y:S05]  /*02f0*/  EXIT ;  /* 0x000000000000794d */ /* 0x000fea0003800000 */
.L_x_9:
        /* <DEDUP_REMOVED lines=16> */
.L_x_494:


//--------------------- .text._ZN5spral5ssids8cu_scaleIdEEviiPT_iS3_Pi --------------------------
	.section	.text._ZN5spral5ssids8cu_scaleIdEEviiPT_iS3_Pi,"ax",@progbits
	.align	128
        .global         _ZN5spral5ssids8cu_scaleIdEEviiPT_iS3_Pi
        .type           _ZN5spral5ssids8cu_scaleIdEEviiPT_iS3_Pi,@function
        .size           _ZN5spral5ssids8cu_scaleIdEEviiPT_iS3_Pi,(.L_x_495 - _ZN5spral5ssids8cu_scaleIdEEviiPT_iS3_Pi)
        .other          _ZN5spral5ssids8cu_scaleIdEEviiPT_iS3_Pi,@"STO_CUDA_ENTRY STV_DEFAULT"
_ZN5spral5ssids8cu_scaleIdEEviiPT_iS3_Pi:
.text._ZN5spral5ssids8cu_scaleIdEEviiPT_iS3_Pi:
[----:B------:R-:W-:Y:S01]  /*0000*/  LDC R1, c[0x0][0x37c] ;  /* 0x0000df00ff017b82 */ /* 0x000fe20000000800 */
[----:B------:R-:W0:Y:S07]  /*0010*/  S2R R0, SR_TID.Y ;  /* 0x0000000000007919 */ /* 0x000e2e0000002200 */
[----:B------:R-:W0:Y:S01]  /*0020*/  S2UR UR4, SR_CTAID.Y ;  /* 0x00000000000479c3 */ /* 0x000e220000002600 */
[----:B------:R-:W1:Y:S07]  /*0030*/  LDCU UR5, c[0x0][0x384] ;  /* 0x00007080ff0577ac */ /* 0x000e6e0008000800 */
[----:B------:R-:W0:Y:S02]  /*0040*/  LDC R19, c[0x0][0x364] ;  /* 0x0000d900ff137b82 */ /* 0x000e240000000800 */
[----:B0-----:R-:W-:-:S05]  /*0050*/  IMAD R0, R19, UR4, R0 ;  /* 0x0000000413007c24 */ /* 0x001fca000f8e0200 */
[----:B-1----:R-:W-:-:S13]  /*0060*/  ISETP.GE.AND P0, PT, R0, UR5, PT ;  /* 0x0000000500007c0c */ /* 0x002fda000bf06270 */
[----:B------:R-:W-:Y:S05]  /*0070*/  @P0 EXIT ;  /* 0x000000000000094d */ /* 0x000fea0003800000 */
[----:B------:R-:W0:Y:S01]  /*0080*/  S2R R8, SR_TID.X ;  /* 0x0000000000087919 */ /* 0x000e220000002100 */
[----:B------:R-:W0:Y:S01]  /*0090*/  S2UR UR4, SR_CTAID.X ;  /* 0x00000000000479c3 */ /* 0x000e220000002500 */
[----:B------:R-:W1:Y:S07]  /*00a0*/  LDCU.64 UR8, c[0x0][0x358] ;  /* 0x00006b00ff0877ac */ /* 0x000e6e0008000a00 */
[----:B------:R-:W0:Y:S01]  /*00b0*/  LDC R9, c[0x0][0x360] ;  /* 0x0000d800ff097b82 */ /* 0x000e220000000800 */
[----:B------:R-:W2:Y:S01]  /*00c0*/  LDCU UR5, c[0x0][0x370] ;  /* 0x00006e00ff0577ac */ /* 0x000ea20008000800 */
[----:B------:R-:W3:Y:S02]  /*00d0*/  LDCU UR6, c[0x0][0x374] ;  /* 0x00006e80ff0677ac */ /* 0x000ee40008000800 */
[----:B---3--:R-:W-:-:S02]  /*00e0*/  IMAD R19, R19, UR6, RZ ;  /* 0x0000000613137c24 */ /* 0x008fc4000f8e02ff */
[C---:B0-----:R-:W-:Y:S02]  /*00f0*/  IMAD R8, R9.reuse, UR4, R8 ;  /* 0x0000000409087c24 */ /* 0x041fe4000f8e0208 */
[----:B-12---:R-:W-:-:S07]  /*0100*/  IMAD R9, R9, UR5, RZ ;  /* 0x0000000509097c24 */ /* 0x006fce000f8e02ff */
.L_x_13:
[----:B0-----:R-:W0:Y:S01]  /*0110*/  LDC R18, c[0x0][0x380] ;  /* 0x0000e000ff127b82 */ /* 0x001e220000000800 */
[----:B------:R-:W-:Y:S01]  /*0120*/  BSSY.RECONVERGENT B0, `(.L_x_10) ;  /* 0x0000015000007945 */ /* 0x000fe20003800200 */
[----:B0-----:R-:W-:-:S13]  /*0130*/  ISETP.GE.AND P0, PT, R8, R18, PT ;  /* 0x000000120800720c */ /* 0x001fda0003f06270 */
[----:B------:R-:W-:Y:S05]  /*0140*/  @P0 BRA `(.L_x_11) ;  /* 0x0000000000480947 */ /* 0x000fea0003800000 */
[----:B------:R-:W0:Y:S01]  /*0150*/  LDC R11, c[0x0][0x390] ;  /* 0x0000e400ff0b7b82 */ /* 0x000e220000000800 */
[----:B------:R-:W-:-:S07]  /*0160*/  MOV R21, R8 ;  /* 0x0000000800157202 */ /* 0x000fce0000000f00 */
[----:B------:R-:W1:Y:S08]  /*0170*/  LDC.64 R2, c[0x0][0x398] ;  /* 0x0000e600ff027b82 */ /* 0x000e700000000a00 */
[----:B------:R-:W2:Y:S08]  /*0180*/  LDC.64 R4, c[0x0][0x3a0] ;  /* 0x0000e800ff047b82 */ /* 0x000eb00000000a00 */
[----:B------:R-:W3:Y:S01]  /*0190*/  LDC.64 R6, c[0x0][0x388] ;  /* 0x0000e200ff067b82 */ /* 0x000ee20000000a00 */
[----:B0-----:R-:W-:-:S07]  /*01a0*/  IMAD R23, R0, R11, -0x1 ;  /* 0xffffffff00177424 */ /* 0x001fce00078e020b */
.L_x_12:
[----:B--2---:R-:W-:-:S06]  /*01b0*/  IMAD.WIDE R14, R21, 0x4, R4 ;  /* 0x00000004150e7825 */ /* 0x004fcc00078e0204 */
[----:B------:R-:W2:Y:S01]  /*01c0*/  LDG.E R14, desc[UR8][R14.64] ;  /* 0x000000080e0e7981 */ /* 0x000ea2000c1e1900 */
[----:B-1----:R-:W-:-:S06]  /*01d0*/  IMAD.WIDE R12, R21, 0x8, R2 ;  /* 0x00000008150c7825 */ /* 0x002fcc00078e0202 */
[----:B------:R-:W4:Y:S01]  /*01e0*/  LDG.E.64 R12, desc[UR8][R12.64] ;  /* 0x000000080c0c7981 */ /* 0x000f22000c1e1b00 */
[----:B0-2---:R-:W-:-:S05]  /*01f0*/  IADD3 R11, PT, PT, R23, R14, RZ ;  /* 0x0000000e170b7210 */ /* 0x005fca0007ffe0ff */
[----:B---3--:R-:W-:-:S05]  /*0200*/  IMAD.WIDE R10, R11, 0x8, R6 ;  /* 0x000000080b0a7825 */ /* 0x008fca00078e0206 */
[----:B------:R-:W4:Y:S01]  /*0210*/  LDG.E.64 R16, desc[UR8][R10.64] ;  /* 0x000000080a107981 */ /* 0x000f22000c1e1b00 */
[----:B------:R-:W-:-:S04]  /*0220*/  IADD3 R21, PT, PT, R9, R21, RZ ;  /* 0x0000001509157210 */ /* 0x000fc80007ffe0ff */
[----:B------:R-:W-:Y:S01]  /*0230*/  ISETP.GE.AND P0, PT, R21, R18, PT ;  /* 0x000000121500720c */ /* 0x000fe20003f06270 */
[----:B----4-:R-:W-:-:S07]  /*0240*/  DMUL R16, R12, R16 ;  /* 0x000000100c107228 */ /* 0x010fce0000000000 */
[----:B------:R0:W-:Y:S05]  /*0250*/  STG.E.64 desc[UR8][R10.64], R16 ;  /* 0x000000100a007986 */ /* 0x0001ea000c101b08 */
[----:B------:R-:W-:Y:S05]  /*0260*/  @!P0 BRA `(.L_x_12) ;  /* 0xfffffffc00d08947 */ /* 0x000fea000383ffff */
.L_x_11:
[----:B------:R-:W-:Y:S05]  /*0270*/  BSYNC.RECONVERGENT B0 ;  /* 0x0000000000007941 */ /* 0x000fea0003800200 */
.L_x_10:
[----:B------:R-:W1:Y:S01]  /*0280*/  LDCU UR4, c[0x0][0x384] ;  /* 0x00007080ff0477ac */ /* 0x000e620008000800 */
[----:B------:R-:W-:-:S04]  /*0290*/  IADD3 R0, PT, PT, R19, R0, RZ ;  /* 0x0000000013007210 */ /* 0x000fc80007ffe0ff */
[----:B-1----:R-:W-:-:S13]  /*02a0*/  ISETP.GE.AND P0, PT, R0, UR4, PT ;  /* 0x0000000400007c0c */ /* 0x002fda000bf06270 */
[----:B------:R-:W-:Y:S05]  /*02b0*/  @!P0 BRA `(.L_x_13) ;  /* 0xfffffffc00948947 */ /* 0x000fea000383ffff */
[----:B------:R-:W-:Y:S05]  /*02c0*/  EXIT ;  /* 0x000000000000794d */ /* 0x000fea0003800000 */
.L_x_14:
        /* <DEDUP_REMOVED lines=11> */
.L_x_495:


//--------------------- .text._ZN5spral5ssids28cu_multinode_solve_t_one_8x8IdEEvPdS2_S2_S2_P15node_solve_dataIT_Ei --------------------------
	.section	.text._ZN5spral5ssids28cu_multinode_solve_t_one_8x8IdEEvPdS2_S2_S2_P15node_solve_dataIT_Ei,"ax",@progbits
	.align	128
        .global         _ZN5spral5ssids28cu_multinode_solve_t_one_8x8IdEEvPdS2_S2_S2_P15node_solve_dataIT_Ei
        .type           _ZN5spral5ssids28cu_multinode_solve_t_one_8x8IdEEvPdS2_S2_S2_P15node_solve_dataIT_Ei,@function
        .size           _ZN5spral5ssids28cu_multinode_solve_t_one_8x8IdEEvPdS2_S2_S2_P15node_solve_dataIT_Ei,(.L_x_496 - _ZN5spral5ssids28cu_multinode_solve_t_one_8x8IdEEvPdS2_S2_S2_P15node_solve_dataIT_Ei)
        .other          _ZN5spral5ssids28cu_multinode_solve_t_one_8x8IdEEvPdS2_S2_S2_P15node_solve_dataIT_Ei,@"STO_CUDA_ENTRY STV_DEFAULT"
_ZN5spral5ssids28cu_multinode_solve_t_one_8x8IdEEvPdS2_S2_S2_P15node_solve_dataIT_Ei:
.text._ZN5spral5ssids28cu_multinode_solve_t_one_8x8IdEEvPdS2_S2_S2_P15node_solve_dataIT_Ei:
[----:B------:R-:W-:Y:S01]  /*0000*/  LDC R1, c[0x0][0x37c] ;  /* 0x0000df00ff017b82 */ /* 0x000fe20000000800 */
[----:B------:R-:W0:Y:S01]  /*0010*/  S2R R2, SR_TID.X ;  /* 0x0000000000027919 */ /* 0x000e220000002100 */
[----:B------:R-:W1:Y:S01]  /*0020*/  LDCU.64 UR6, c[0x0][0x358] ;  /* 0x00006b00ff0677ac */ /* 0x000e620008000a00 */
[----:B------:R-:W0:Y:S01]  /*0030*/  S2R R3, SR_TID.Y ;  /* 0x0000000000037919 */ /* 0x000e220000002200 */
[----:B------:R-:W2:Y:S01]  /*0040*/  S2R R13, SR_CTAID.X ;  /* 0x00000000000d7919 */ /* 0x000ea20000002500 */
[----:B0-----:R-:W-:-:S13]  /*0050*/  LOP3.LUT P0, RZ, R2, R3, RZ, 0xfc, !PT ;  /* 0x0000000302ff7212 */ /* 0x001fda000780fcff */
[----:B------:R-:W2:Y:S02]  /*0060*/  @!P0 LDC.64 R4, c[0x0][0x3a0] ;  /* 0x0000e800ff048b82 */ /* 0x000ea40000000a00 */
[----:B--2---:R-:W-:-:S05]  /*0070*/  @!P0 IMAD.WIDE.U32 R4, R13, 0x58, R4 ;  /* 0x000000580d048825 */ /* 0x004fca00078e0004 */
[----:B-1----:R-:W2:Y:S04]  /*0080*/  @!P0 LDG.E.64 R6, desc[UR6][R4.64+0x30] ;  /* 0x0000300604068981 */ /* 0x002ea8000c1e1b00 */
[----:B------:R-:W3:Y:S04]  /*0090*/  @!P0 LDG.E R0, desc[UR6][R4.64+0x40] ;  /* 0x0000400604008981 */ /* 0x000ee8000c1e1900 */
[----:B------:R-:W4:Y:S04]  /*00a0*/  @!P0 LDG.E.64 R8, desc[UR6][R4.64+0x48] ;  /* 0x0000480604088981 */ /* 0x000f28000c1e1b00 */
[----:B------:R-:W5:Y:S04]  /*00b0*/  @!P0 LDG.E R10, desc[UR6][R4.64+0x50] ;  /* 0x00005006040a8981 */ /* 0x000f68000c1e1900 */
[----:B------:R-:W5:Y:S04]  /*00c0*/  @!P0 LDG.E R11, desc[UR6][R4.64+0x20] ;  /* 0x00002006040b8981 */ /* 0x000f68000c1e1900 */
[----:B------:R-:W5:Y:S01]  /*00d0*/  @!P0 LDG.E R12, desc[UR6][R4.64+0x3c] ;  /* 0x00003c06040c8981 */ /* 0x000f62000c1e1900 */
[----:B------:R-:W0:Y:S01]  /*00e0*/  S2UR UR5, SR_CgaCtaId ;  /* 0x00000000000579c3 */ /* 0x000e220000008800 */
[----:B------:R-:W-:-:S02]  /*00f0*/  UMOV UR4, 0x400 ;  /* 0x0000040000047882 */ /* 0x000fc40000000000 */
[----:B0-----:R-:W-:Y:S01]  /*0100*/  ULEA UR4, UR5, UR4, 0x18 ;  /* 0x0000000405047291 */ /* 0x001fe2000f8ec0ff */
[----:B------:R-:W0:Y:S08]  /*0110*/  LDCU UR5, c[0x0][0x3a8] ;  /* 0x00007500ff0577ac */ /* 0x000e300008000800 */
[----:B--2---:R-:W-:Y:S04]  /*0120*/  @!P0 STS [UR4+0x204], R6 ;  /* 0x00020406ff008988 */ /* 0x004fe80008000804 */
[----:B------:R-:W-:Y:S04]  /*0130*/  @!P0 STS [UR4+0x200], R7 ;  /* 0x00020007ff008988 */ /* 0x000fe80008000804 */
[----:B---3--:R-:W-:Y:S04]  /*0140*/  @!P0 STS [UR4+0x210], R0 ;  /* 0x00021000ff008988 */ /* 0x008fe80008000804 */
[----:B----4-:R-:W-:Y:S04]  /*0150*/  @!P0 STS [UR4+0x214], R8 ;  /* 0x00021408ff008988 */ /* 0x010fe80008000804 */
[----:B------:R-:W-:Y:S04]  /*0160*/  @!P0 STS [UR4+0x218], R9 ;  /* 0x00021809ff008988 */ /* 0x000fe80008000804 */
[----:B-----5:R-:W-:Y:S04]  /*0170*/  @!P0 STS [UR4+0x21c], R10 ;  /* 0x00021c0aff008988 */ /* 0x020fe80008000804 */
[----:B------:R-:W-:Y:S04]  /*0180*/  @!P0 STS [UR4+0x208], R11 ;  /* 0x0002080bff008988 */ /* 0x000fe80008000804 */
[----:B------:R-:W-:Y:S01]  /*0190*/  @!P0 STS [UR4+0x20c], R12 ;  /* 0x00020c0cff008988 */ /* 0x000fe20008000804 */
[----:B------:R-:W-:Y:S06]  /*01a0*/  BAR.SYNC.DEFER_BLOCKING 0x0 ;  /* 0x0000000000007b1d */ /* 0x000fec0000010000 */
[----:B------:R-:W0:Y:S04]  /*01b0*/  LDS R4, [UR4+0x20c] ;  /* 0x00020c04ff047984 */ /* 0x000e280008000800 */
[----:B------:R-:W1:Y:S01]  /*01c0*/  LDS R5, [UR4+0x200] ;  /* 0x00020004ff057984 */ /* 0x000e620008000800 */
[----:B0-----:R-:W-:-:S05]  /*01d0*/  IADD3 R4, PT, PT, -R4, UR5, R13 ;  /* 0x0000000504047c10 */ /* 0x001fca000fffe10d */
[----:B------:R-:W-:-:S05]  /*01e0*/  IMAD R0, R4, 0x8, R3 ;  /* 0x0000000804007824 */ /* 0x000fca00078e0203 */
[----:B-1----:R-:W-:Y:S02]  /*01f0*/  ISETP.GE.AND P0, PT, R0, R5, PT ;  /* 0x000000050000720c */ /* 0x002fe40003f06270 */
[----:B------:R-:W-:-:S11]  /*0200*/  CS2R R4, SRZ ;  /* 0x0000000000047805 */ /* 0x000fd6000001ff00 */
[----:B------:R-:W-:Y:S05]  /*0210*/  @P0 BRA `(.L_x_15) ;  /* 0x0000000000640947 */ /* 0x000fea0003800000 */
[----:B------:R-:W0:Y:S01]  /*0220*/  LDS R7, [UR4+0x204] ;  /* 0x00020404ff077984 */ /* 0x000e220008000800 */
[----:B------:R-:W1:Y:S02]  /*0230*/  S2R R9, SR_CTAID.Y ;  /* 0x0000000000097919 */ /* 0x000e640000002600 */
[----:B-1----:R-:W-:-:S05]  /*0240*/  IMAD R10, R9, 0x8, R2 ;  /* 0x00000008090a7824 */ /* 0x002fca00078e0202 */
[----:B0-----:R-:W-:-:S13]  /*0250*/  ISETP.GE.AND P0, PT, R10, R7, PT ;  /* 0x000000070a00720c */ /* 0x001fda0003f06270 */
[----:B------:R-:W-:Y:S05]  /*0260*/  @P0 BRA `(.L_x_15) ;  /* 0x0000000000500947 */ /* 0x000fea0003800000 */
[----:B------:R-:W0:Y:S01]  /*0270*/  LDC.64 R6, c[0x0][0x380] ;  /* 0x0000e000ff067b82 */ /* 0x000e220000000a00 */
[----:B------:R-:W-:Y:S01]  /*0280*/  IMAD.MOV.U32 R14, RZ, RZ, R10 ;  /* 0x000000ffff0e7224 */ /* 0x000fe200078e000a */
[----:B------:R-:W-:-:S06]  /*0290*/  CS2R R4, SRZ ;  /* 0x0000000000047805 */ /* 0x000fcc000001ff00 */
[----:B------:R-:W1:Y:S02]  /*02a0*/  LDC.64 R8, c[0x0][0x388] ;  /* 0x0000e200ff087b82 */ /* 0x000e640000000a00 */
.L_x_16:
[----:B------:R-:W2:Y:S04]  /*02b0*/  LDS R11, [UR4+0x210] ;  /* 0x00021004ff0b7984 */ /* 0x000ea80008000800 */
[----:B------:R-:W3:Y:S04]  /*02c0*/  LDS R10, [UR4+0x208] ;  /* 0x00020804ff0a7984 */ /* 0x000ee80008000800 */
[----:B------:R-:W4:Y:S04]  /*02d0*/  LDS R13, [UR4+0x214] ;  /* 0x00021404ff0d7984 */ /* 0x000f280008000800 */
[----:B------:R-:W5:Y:S01]  /*02e0*/  LDS R15, [UR4+0x204] ;  /* 0x00020404ff0f7984 */ /* 0x000f620008000800 */
[----:B--2---:R-:W-:-:S05]  /*02f0*/  IADD3 R11, PT, PT, R11, R14, RZ ;  /* 0x0000000e0b0b7210 */ /* 0x004fca0007ffe0ff */
[----:B---3--:R-:W-:Y:S02]  /*0300*/  IMAD R11, R0, R10, R11 ;  /* 0x0000000a000b7224 */ /* 0x008fe400078e020b */
[----:B----4-:R-:W-:Y:S02]  /*0310*/  IMAD.IADD R13, R13, 0x1, R14 ;  /* 0x000000010d0d7824 */ /* 0x010fe400078e020e */
[----:B0-----:R-:W-:-:S04]  /*0320*/  IMAD.WIDE R10, R11, 0x8, R6 ;  /* 0x000000080b0a7825 */ /* 0x001fc800078e0206 */
[----:B-1----:R-:W-:Y:S02]  /*0330*/  IMAD.WIDE R12, R13, 0x8, R8 ;  /* 0x000000080d0c7825 */ /* 0x002fe400078e0208 */
[----:B------:R-:W2:Y:S04]  /*0340*/  LDG.E.64 R10, desc[UR6][R10.64] ;  /* 0x000000060a0a7981 */ /* 0x000ea8000c1e1b00 */
[----:B------:R-:W2:Y:S01]  /*0350*/  LDG.E.64 R12, desc[UR6][R12.64] ;  /* 0x000000060c0c7981 */ /* 0x000ea2000c1e1b00 */
[----:B------:R-:W-:Y:S01]  /*0360*/  VIADD R14, R14, 0x10 ;  /* 0x000000100e0e7836 */ /* 0x000fe20000000000 */
[----:B------:R-:W-:Y:S05]  /*0370*/  YIELD ;  /* 0x0000000000007946 */ /* 0x000fea0003800000 */
[----:B-----5:R-:W-:Y:S01]  /*0380*/  ISETP.GE.AND P0, PT, R14, R15, PT ;  /* 0x0000000f0e00720c */ /* 0x020fe20003f06270 */
[----:B--2---:R-:W-:-:S12]  /*0390*/  DFMA R4, R10, R12, R4 ;  /* 0x0000000c0a04722b */ /* 0x004fd80000000004 */
[----:B------:R-:W-:Y:S05]  /*03a0*/  @!P0 BRA `(.L_x_16) ;  /* 0xfffffffc00c08947 */ /* 0x000fea000383ffff */
.L_x_15:
[----:B------:R-:W-:Y:S01]  /*03b0*/  ISETP.NE.AND P0, PT, R2, RZ, PT ;  /* 0x000000ff0200720c */ /* 0x000fe20003f05270 */
[----:B------:R-:W-:Y:S05]  /*03c0*/  WARPSYNC.ALL ;  /* 0x0000000000007948 */ /* 0x000fea0003800000 */
[----:B------:R-:W-:Y:S01]  /*03d0*/  LEA R6, R3, R2, 0x3 ;  /* 0x0000000203067211 */ /* 0x000fe200078e18ff */
[----:B------:R-:W-:Y:S03]  /*03e0*/  BSSY.RECONVERGENT B0, `(.L_x_17) ;  /* 0x0000025000007945 */ /* 0x000fe60003800200 */
[----:B------:R-:W-:-:S05]  /*03f0*/  LEA R7, R6, UR4, 0x3 ;  /* 0x0000000406077c11 */ /* 0x000fca000f8e18ff */
[----:B------:R0:W-:Y:S01]  /*0400*/  STS.64 [R7], R4 ;  /* 0x0000000407007388 */ /* 0x0001e20000000a00 */
[----:B------:R-:W-:Y:S06]  /*0410*/  BAR.SYNC.DEFER_BLOCKING 0x0 ;  /* 0x0000000000007b1d */ /* 0x000fec0000010000 */
[----:B------:R-:W-:Y:S05]  /*0420*/  @P0 BRA `(.L_x_18) ;  /* 0x0000000000800947 */ /* 0x000fea0003800000 */
[----:B0-----:R-:W0:Y:S02]  /*0430*/  LDS R5, [UR4+0x200] ;  /* 0x00020004ff057984 */ /* 0x001e240008000800 */
[----:B0-----:R-:W-:-:S13]  /*0440*/  ISETP.GE.AND P0, PT, R0, R5, PT ;  /* 0x000000050000720c */ /* 0x001fda0003f06270 */
[----:B------:R-:W-:Y:S05]  /*0450*/  @P0 BRA `(.L_x_18) ;  /* 0x0000000000740947 */ /* 0x000fea0003800000 */
[----:B------:R-:W-:Y:S01]  /*0460*/  LEA R10, R3, UR4, 0x6 ;  /* 0x00000004030a7c11 */ /* 0x000fe2000f8e30ff */
[----:B------:R-:W0:Y:S04]  /*0470*/  S2UR UR5, SR_CTAID.Y ;  /* 0x00000000000579c3 */ /* 0x000e280000002600 */
[----:B------:R-:W1:Y:S04]  /*0480*/  LDS.64 R2, [R10] ;  /* 0x000000000a027984 */ /* 0x000e680000000a00 */
[----:B------:R-:W2:Y:S04]  /*0490*/  LDS.64 R8, [R10+0x8] ;  /* 0x000008000a087984 */ /* 0x000ea80000000a00 */
[----:B------:R-:W3:Y:S04]  /*04a0*/  LDS.64 R18, [R10+0x10] ;  /* 0x000010000a127984 */ /* 0x000ee80000000a00 */
[----:B------:R-:W4:Y:S04]  /*04b0*/  LDS.64 R14, [R10+0x18] ;  /* 0x000018000a0e7984 */ /* 0x000f280000000a00 */
[----:B------:R-:W5:Y:S01]  /*04c0*/  LDS.64 R4, [R10+0x20] ;  /* 0x000020000a047984 */ /* 0x000f620000000a00 */
[----:B0-----:R-:W-:Y:S01]  /*04d0*/  ISETP.NE.AND P0, PT, RZ, UR5, PT ;  /* 0x00000005ff007c0c */ /* 0x001fe2000bf05270 */
[----:B-1----:R-:W-:-:S02]  /*04e0*/  DADD R6, RZ, R2 ;  /* 0x00000000ff067229 */ /* 0x002fc40000000002 */
[----:B------:R-:W0:Y:S06]  /*04f0*/  LDS.64 R2, [R10+0x28] ;  /* 0x000028000a027984 */ /* 0x000e2c0000000a00 */
[----:B--2---:R-:W-:Y:S01]  /*0500*/  DADD R16, R6, R8 ;  /* 0x0000000006107229 */ /* 0x004fe20000000008 */
[----:B------:R-:W1:Y:S04]  /*0510*/  LDS.64 R8, [R10+0x30] ;  /* 0x000030000a087984 */ /* 0x000e680000000a00 */
[----:B------:R-:W-:Y:S03]  /*0520*/  LDS.64 R6, [R10+0x38] ;  /* 0x000038000a067984 */ /* 0x000fe60000000a00 */
[----:B---3--:R-:W-:Y:S01]  /*0530*/  DADD R16, R16, R18 ;  /* 0x0000000010107229 */ /* 0x008fe20000000012 */
[----:B------:R-:W2:Y:S04]  /*0540*/  @P0 LDS R13, [UR4+0x21c] ;  /* 0x00021c04ff0d0984 */ /* 0x000ea80008000800 */
[----:B------:R-:W3:Y:S03]  /*0550*/  @!P0 LDS R11, [UR4+0x218] ;  /* 0x00021804ff0b8984 */ /* 0x000ee60008000800 */
[----:B----4-:R-:W-:-:S02]  /*0560*/  DADD R14, R16, R14 ;  /* 0x00000000100e7229 */ /* 0x010fc4000000000e */
[----:B------:R-:W4:Y:S06]  /*0570*/  @P0 LDC.64 R16, c[0x0][0x398] ;  /* 0x0000e600ff100b82 */ /* 0x000f2c0000000a00 */
[----:B-----5:R-:W-:Y:S02]  /*0580*/  DADD R14, R14, R4 ;  /* 0x000000000e0e7229 */ /* 0x020fe40000000004 */
[----:B------:R-:W5:Y:S06]  /*0590*/  @!P0 LDC.64 R4, c[0x0][0x390] ;  /* 0x0000e400ff048b82 */ /* 0x000f6c0000000a00 */
[----:B0-----:R-:W-:-:S08]  /*05a0*/  DADD R2, R14, R2 ;  /* 0x000000000e027229 */ /* 0x001fd00000000002 */
[----:B-1----:R-:W-:Y:S01]  /*05b0*/  DADD R2, R2, R8 ;  /* 0x0000000002027229 */ /* 0x002fe20000000008 */
[----:B--2---:R-:W-:-:S07]  /*05c0*/  @P0 IMAD.IADD R13, R0, 0x1, R13 ;  /* 0x00000001000d0824 */ /* 0x004fce00078e020d */
[----:B------:R-:W-:Y:S01]  /*05d0*/  DADD R2, R2, R6 ;  /* 0x0000000002027229 */ /* 0x000fe20000000006 */
[----:B---3--:R-:W-:Y:S01]  /*05e0*/  @!P0 IADD3 R11, PT, PT, R0, R11, RZ ;  /* 0x0000000b000b8210 */ /* 0x008fe20007ffe0ff */
[----:B----4-:R-:W-:-:S04]  /*05f0*/  @P0 IMAD.WIDE R6, R13, 0x8, R16 ;  /* 0x000000080d060825 */ /* 0x010fc800078e0210 */
[----:B-----5:R-:W-:Y:S01]  /*0600*/  @!P0 IMAD.WIDE R4, R11, 0x8, R4 ;  /* 0x000000080b048825 */ /* 0x020fe200078e0204 */
[----:B------:R1:W-:Y:S04]  /*0610*/  @P0 STG.E.64 desc[UR6][R6.64], R2 ;  /* 0x0000000206000986 */ /* 0x0003e8000c101b06 */
[----:B------:R1:W-:Y:S02]  /*0620*/  @!P0 STG.E.64 desc[UR6][R4.64], R2 ;  /* 0x0000000204008986 */ /* 0x0003e4000c101b06 */
.L_x_18:
[----:B------:R-:W-:Y:S05]  /*0630*/  BSYNC.RECONVERGENT B0 ;  /* 0x0000000000007941 */ /* 0x000fea0003800200 */
.L_x_17:
[----:B------:R-:W-:Y:S06]  /*0640*/  BAR.SYNC.DEFER_BLOCKING 0x0 ;  /* 0x0000000000007b1d */ /* 0x000fec0000010000 */
[----:B------:R-:W-:Y:S05]  /*0650*/  EXIT ;  /* 0x000000000000794d */ /* 0x000fea0003800000 */
.L_x_19:
        /* <DEDUP_REMOVED lines=10> */
.L_x_496:


//--------------------- .text._ZN5spral5ssids28cu_multinode_solve_t_few_8x8IdLj2EEEvPdS2_S2_S2_P15node_solve_dataIT_Ei --------------------------
	.section	.text._ZN5spral5ssids28cu_multinode_solve_t_few_8x8IdLj2EEEvPdS2_S2_S2_P15node_solve_dataIT_Ei,"ax",@progbits
	.align	128
        .global         _ZN5spral5ssids28cu_multinode_solve_t_few_8x8IdLj2EEEvPdS2_S2_S2_P15node_solve_dataIT_Ei
        .type           _ZN5spral5ssids28cu_multinode_solve_t_few_8x8IdLj2EEEvPdS2_S2_S2_P15node_solve_dataIT_Ei,@function
        .size           _ZN5spral5ssids28cu_multinode_solve_t_few_8x8IdLj2EEEvPdS2_S2_S2_P15node_solve_dataIT_Ei,(.L_x_497 - _ZN5spral5ssids28cu_multinode_solve_t_few_8x8IdLj2EEEvPdS2_S2_S2_P15node_solve_dataIT_Ei)
        .other          _ZN5spral5ssids28cu_multinode_solve_t_few_8x8IdLj2EEEvPdS2_S2_S2_P15node_solve_dataIT_Ei,@"STO_CUDA_ENTRY STV_DEFAULT"
_ZN5spral5ssids28cu_multinode_solve_t_few_8x8IdLj2EEEvPdS2_S2_S2_P15node_solve_dataIT_Ei:
.text._ZN5spral5ssids28cu_multinode_solve_t_few_8x8IdLj2EEEvPdS2_S2_S2_P15node_solve_dataIT_Ei:
[----:B------:R-:W-:Y:S01]  /*0000*/  LDC R1, c[0x0][0x37c] ;  /* 0x0000df00ff017b82 */ /* 0x000fe20000000800 */
[----:B------:R-:W0:Y:S07]  /*0010*/  S2R R3, SR_CTAID.X ;  /* 0x0000000000037919 */ /* 0x000e2e0000002500 */
[----:B------:R-:W0:Y:S01]  /*0020*/  LDC.64 R14, c[0x0][0x3a0] ;  /* 0x0000e800ff0e7b82 */ /* 0x000e220000000a00 */
[----:B------:R-:W1:Y:S01]  /*0030*/  LDCU.64 UR6, c[0x0][0x358] ;  /* 0x00006b00ff0677ac */ /* 0x000e620008000a00 */
[----:B------:R-:W2:Y:S01]  /*0040*/  S2R R11, SR_TID.Y ;  /* 0x00000000000b7919 */ /* 0x000ea20000002200 */
[----:B------:R-:W3:Y:S01]  /*0050*/  LDCU UR4, c[0x0][0x3a8] ;  /* 0x00007500ff0477ac */ /* 0x000ee20008000800 */
[----:B0-----:R-:W-:-:S05]  /*0060*/  IMAD.WIDE.U32 R14, R3, 0x58, R14 ;  /* 0x00000058030e7825 */ /* 0x001fca00078e000e */
[----:B-1----:R-:W3:Y:S04]  /*0070*/  LDG.E R2, desc[UR6][R14.64+0x3c] ;  /* 0x00003c060e027981 */ /* 0x002ee8000c1e1900 */
[----:B------:R-:W4:Y:S04]  /*0080*/  LDG.E.64 R8, desc[UR6][R14.64+0x30] ;  /* 0x000030060e087981 */ /* 0x000f28000c1e1b00 */
[----:B------:R0:W5:Y:S04]  /*0090*/  LDG.E R0, desc[UR6][R14.64+0x50] ;  /* 0x000050060e007981 */ /* 0x000168000c1e1900 */
[----:B------:R0:W5:Y:S04]  /*00a0*/  LDG.E.64 R6, desc[UR6][R14.64+0x48] ;  /* 0x000048060e067981 */ /* 0x000168000c1e1b00 */
[----:B------:R0:W5:Y:S01]  /*00b0*/  LDG.E.64 R4, desc[UR6][R14.64+0x28] ;  /* 0x000028060e047981 */ /* 0x000162000c1e1b00 */
[----:B------:R-:W-:Y:S01]  /*00c0*/  BSSY.RECONVERGENT B0, `(.L_x_20) ;  /* 0x00000fe000007945 */ /* 0x000fe20003800200 */
[----:B------:R-:W-:-:S02]  /*00d0*/  CS2R R26, SRZ ;  /* 0x00000000001a7805 */ /* 0x000fc4000001ff00 */
[----:B------:R-:W-:Y:S02]  /*00e0*/  CS2R R16, SRZ ;  /* 0x0000000000107805 */ /* 0x000fe4000001ff00 */
[----:B---3--:R-:W-:-:S04]  /*00f0*/  IADD3 R2, PT, PT, -R2, UR4, R3 ;  /* 0x0000000402027c10 */ /* 0x008fc8000fffe103 */
[----:B--2---:R-:W-:-:S04]  /*0100*/  LEA R2, R2, R11, 0x3 ;  /* 0x0000000b02027211 */ /* 0x004fc800078e18ff */
[----:B----4-:R-:W-:-:S13]  /*0110*/  ISETP.GE.AND P1, PT, R2, R9, PT ;  /* 0x000000090200720c */ /* 0x010fda0003f26270 */
[----:B0-----:R-:W-:Y:S05]  /*0120*/  @P1 BRA `(.L_x_21) ;  /* 0x0000000c00dc1947 */ /* 0x001fea0003800000 */
[----:B------:R-:W0:Y:S01]  /*0130*/  S2R R19, SR_TID.X ;  /* 0x0000000000137919 */ /* 0x000e220000002100 */
[----:B------:R-:W0:Y:S02]  /*0140*/  S2R R18, SR_CTAID.Y ;  /* 0x0000000000127919 */ /* 0x000e240000002600 */
[----:B0-----:R-:W-:-:S05]  /*0150*/  IMAD R3, R18, 0x8, R19 ;  /* 0x0000000812037824 */ /* 0x001fca00078e0213 */
[----:B------:R-:W-:-:S13]  /*0160*/  ISETP.GE.AND P0, PT, R3, R8, PT ;  /* 0x000000080300720c */ /* 0x000fda0003f06270 */
[----:B------:R-:W-:Y:S05]  /*0170*/  @P0 BRA `(.L_x_21) ;  /* 0x0000000c00c80947 */ /* 0x000fea0003800000 */
[----:B------:R-:W2:Y:S04]  /*0180*/  LDG.E.64 R10, desc[UR6][R14.64+0x20] ;  /* 0x000020060e0a7981 */ /* 0x000ea8000c1e1b00 */
[----:B------:R0:W5:Y:S01]  /*0190*/  LDG.E R12, desc[UR6][R14.64+0x40] ;  /* 0x000040060e0c7981 */ /* 0x000162000c1e1900 */
[----:B------:R-:W-:Y:S01]  /*01a0*/  LOP3.LUT R16, RZ, R19, RZ, 0x33, !PT ;  /* 0x00000013ff107212 */ /* 0x000fe200078e33ff */
[----:B------:R-:W-:Y:S01]  /*01b0*/  BSSY.RECONVERGENT B1, `(.L_x_22) ;  /* 0x0000024000017945 */ /* 0x000fe20003800200 */
[----:B------:R-:W-:Y:S02]  /*01c0*/  VIADDMNMX.U32 R9, R3, 0x10, R8, !PT ;  /* 0x0000001003097846 */ /* 0x000fe40007800008 */
[----:B------:R-:W-:Y:S02]  /*01d0*/  CS2R R26, SRZ ;  /* 0x00000000001a7805 */ /* 0x000fe4000001ff00 */
[----:B------:R-:W-:-:S02]  /*01e0*/  IADD3 R9, PT, PT, R9, R16, RZ ;  /* 0x0000001009097210 */ /* 0x000fc40007ffe0ff */
[----:B------:R-:W-:-:S03]  /*01f0*/  CS2R R16, SRZ ;  /* 0x0000000000107805 */ /* 0x000fc6000001ff00 */
[----:B------:R-:W-:-:S05]  /*0200*/  IMAD R20, R18, -0x8, R9 ;  /* 0xfffffff812147824 */ /* 0x000fca00078e0209 */
[C---:B------:R-:W-:Y:S02]  /*0210*/  LOP3.LUT R9, R20.reuse, 0x30, RZ, 0xc0, !PT ;  /* 0x0000003014097812 */ /* 0x040fe400078ec0ff */
[----:B------:R-:W-:Y:S02]  /*0220*/  ISETP.GE.U32.AND P0, PT, R20, 0x30, PT ;  /* 0x000000301400780c */ /* 0x000fe40003f06070 */
[----:B------:R-:W-:Y:S01]  /*0230*/  ISETP.NE.AND P2, PT, R9, 0x30, PT ;  /* 0x000000300900780c */ /* 0x000fe20003f45270 */
[----:B--2---:R-:W-:-:S12]  /*0240*/  IMAD R10, R10, R2, RZ ;  /* 0x000000020a0a7224 */ /* 0x004fd800078e02ff */
[----:B0-----:R-:W-:Y:S05]  /*0250*/  @!P2 BRA `(.L_x_23) ;  /* 0x000000000064a947 */ /* 0x001fea0003800000 */
[----:B------:R-:W-:Y:S01]  /*0260*/  IMAD.IADD R13, R10, 0x1, R19 ;  /* 0x000000010a0d7824 */ /* 0x000fe200078e0213 */
[----:B------:R-:W-:Y:S02]  /*0270*/  LEA.HI R14, R20, 0x1, RZ, 0x1c ;  /* 0x00000001140e7811 */ /* 0x000fe400078fe0ff */
[----:B------:R-:W-:Y:S02]  /*0280*/  CS2R R26, SRZ ;  /* 0x00000000001a7805 */ /* 0x000fe4000001ff00 */
[----:B-----5:R-:W-:Y:S01]  /*0290*/  IADD3 R9, PT, PT, R6, R19, RZ ;  /* 0x0000001306097210 */ /* 0x020fe20007ffe0ff */
[----:B------:R-:W-:Y:S01]  /*02a0*/  IMAD R13, R18, 0x8, R13 ;  /* 0x00000008120d7824 */ /* 0x000fe200078e020d */
[----:B------:R-:W-:Y:S02]  /*02b0*/  LOP3.LUT R14, R14, 0x3, RZ, 0xc0, !PT ;  /* 0x000000030e0e7812 */ /* 0x000fe400078ec0ff */
[----:B------:R-:W-:Y:S01]  /*02c0*/  LEA R9, R18, R9, 0x3 ;  /* 0x0000000912097211 */ /* 0x000fe200078e18ff */
[----:B------:R-:W-:Y:S01]  /*02d0*/  IMAD.IADD R13, R12, 0x1, R13 ;  /* 0x000000010c0d7824 */ /* 0x000fe200078e020d */
[----:B------:R-:W-:-:S07]  /*02e0*/  IADD3 R22, PT, PT, -R14, RZ, RZ ;  /* 0x000000ff0e167210 */ /* 0x000fce0007ffe1ff */
.L_x_24:
[----:B------:R-:W0:Y:S08]  /*02f0*/  LDC.64 R18, c[0x0][0x388] ;  /* 0x0000e200ff127b82 */ /* 0x000e300000000a00 */
[----:B------:R-:W1:Y:S01]  /*0300*/  LDC.64 R20, c[0x0][0x380] ;  /* 0x0000e000ff147b82 */ /* 0x000e620000000a00 */
[----:B0-----:R-:W-:-:S04]  /*0310*/  IMAD.WIDE R18, R9, 0x8, R18 ;  /* 0x0000000809127825 */ /* 0x001fc800078e0212 */
[----:B------:R-:W-:Y:S02]  /*0320*/  IMAD.WIDE R14, R11, 0x8, R18 ;  /* 0x000000080b0e7825 */ /* 0x000fe400078e0212 */
[----:B------:R-:W2:Y:S02]  /*0330*/  LDG.E.64 R18, desc[UR6][R18.64] ;  /* 0x0000000612127981 */ /* 0x000ea4000c1e1b00 */
[----:B-1----:R-:W-:Y:S02]  /*0340*/  IMAD.WIDE R20, R13, 0x8, R20 ;  /* 0x000000080d147825 */ /* 0x002fe400078e0214 */
[----:B------:R-:W3:Y:S04]  /*0350*/  LDG.E.64 R14, desc[UR6][R14.64] ;  /* 0x000000060e0e7981 */ /* 0x000ee8000c1e1b00 */
[----:B------:R-:W2:Y:S01]  /*0360*/  LDG.E.64 R20, desc[UR6][R20.64] ;  /* 0x0000000614147981 */ /* 0x000ea2000c1e1b00 */
[----:B------:R-:W-:-:S05]  /*0370*/  VIADD R22, R22, 0x1 ;  /* 0x0000000116167836 */ /* 0x000fca0000000000 */
[----:B------:R-:W-:Y:S01]  /*0380*/  ISETP.NE.AND P2, PT, R22, RZ, PT ;  /* 0x000000ff1600720c */ /* 0x000fe20003f45270 */
[----:B------:R-:W-:Y:S01]  /*0390*/  VIADD R9, R9, 0x10 ;  /* 0x0000001009097836 */ /* 0x000fe20000000000 */
[----:B------:R-:W-:Y:S02]  /*03a0*/  IADD3 R3, PT, PT, R3, 0x10, RZ ;  /* 0x0000001003037810 */ /* 0x000fe40007ffe0ff */
[----:B------:R-:W-:Y:S01]  /*03b0*/  IADD3 R13, PT, PT, R13, 0x10, RZ ;  /* 0x000000100d0d7810 */ /* 0x000fe20007ffe0ff */
[C---:B--2---:R-:W-:Y:S02]  /*03c0*/  DFMA R16, R20.reuse, R18, R16 ;  /* 0x000000121410722b */ /* 0x044fe40000000010 */
[----:B---3--:R-:W-:-:S06]  /*03d0*/  DFMA R26, R20, R14, R26 ;  /* 0x0000000e141a722b */ /* 0x008fcc000000001a */
[----:B------:R-:W-:Y:S05]  /*03e0*/  @P2 BRA `(.L_x_24) ;  /* 0xfffffffc00c02947 */ /* 0x000fea000383ffff */
.L_x_23:
[----:B------:R-:W-:Y:S05]  /*03f0*/  BSYNC.RECONVERGENT B1 ;  /* 0x0000000000017941 */ /* 0x000fea0003800200 */
.L_x_22:
[----:B------:R-:W-:Y:S05]  /*0400*/  @!P0 BRA `(.L_x_21) ;  /* 0x0000000c00248947 */ /* 0x000fea0003800000 */
[----:B------:R-:W-:Y:S01]  /*0410*/  IMAD.IADD R9, R8, 0x1, -R3 ;  /* 0x0000000108097824 */ /* 0x000fe200078e0a03 */
[----:B------:R-:W-:Y:S01]  /*0420*/  BSSY.RECONVERGENT B1, `(.L_x_25) ;  /* 0x0000071000017945 */ /* 0x000fe20003800200 */
[-C--:B-----5:R-:W-:Y:S02]  /*0430*/  IADD3 R37, PT, PT, R6, R3.reuse, RZ ;  /* 0x0000000306257210 */ /* 0x0a0fe40007ffe0ff */
[----:B------:R-:W-:Y:S02]  /*0440*/  PLOP3.LUT P0, PT, PT, PT, PT, 0x80, 0x8 ;  /* 0x000000000008781c */ /* 0x000fe40003f0f070 */
[----:B------:R-:W-:Y:S02]  /*0450*/  ISETP.GT.AND P2, PT, R9, 0xc0, PT ;  /* 0x000000c00900780c */ /* 0x000fe40003f44270 */
[----:B------:R-:W-:-:S11]  /*0460*/  IADD3 R9, PT, PT, R12, R3, R10 ;  /* 0x000000030c097210 */ /* 0x000fd60007ffe00a */
[----:B------:R-:W-:Y:S05]  /*0470*/  @!P2 BRA `(.L_x_26) ;  /* 0x0000000400aca947 */ /* 0x000fea0003800000 */
[----:B------:R-:W-:Y:S01]  /*0480*/  PLOP3.LUT P0, PT, PT, PT, PT, 0x8, 0x80 ;  /* 0x000000000080781c */ /* 0x000fe20003f0e170 */
[----:B------:R-:W-:-:S12]  /*0490*/  VIADD R6, R8, 0xffffff40 ;  /* 0xffffff4008067836 */ /* 0x000fd80000000000 */
.L_x_27:
[----:B------:R-:W0:Y:S08]  /*04a0*/  LDC.64 R14, c[0x0][0x388] ;  /* 0x0000e200ff0e7b82 */ /* 0x000e300000000a00 */
[----:B------:R-:W1:Y:S01]  /*04b0*/  LDC.64 R12, c[0x0][0x380] ;  /* 0x0000e000ff0c7b82 */ /* 0x000e620000000a00 */
[----:B0-----:R-:W-:-:S05]  /*04c0*/  IMAD.WIDE R18, R37, 0x8, R14 ;  /* 0x0000000825127825 */ /* 0x001fca00078e020e */
[----:B------:R-:W2:Y:S01]  /*04d0*/  LDG.E.64 R28, desc[UR6][R18.64] ;  /* 0x00000006121c7981 */ /* 0x000ea2000c1e1b00 */
[----:B------:R-:W-:-:S03]  /*04e0*/  IMAD.WIDE R22, R11, 0x8, R18 ;  /* 0x000000080b167825 */ /* 0x000fc600078e0212 */
[----:B------:R-:W3:Y:S01]  /*04f0*/  LDG.E.64 R30, desc[UR6][R18.64+0x80] ;  /* 0x00008006121e7981 */ /* 0x000ee2000c1e1b00 */
[----:B-1----:R-:W-:-:S03]  /*0500*/  IMAD.WIDE R20, R9, 0x8, R12 ;  /* 0x0000000809147825 */ /* 0x002fc600078e020c */
[----:B------:R-:W4:Y:S04]  /*0510*/  LDG.E.64 R34, desc[UR6][R22.64] ;  /* 0x0000000616227981 */ /* 0x000f28000c1e1b00 */
[----:B------:R-:W2:Y:S04]  /*0520*/  LDG.E.64 R24, desc[UR6][R20.64] ;  /* 0x0000000614187981 */ /* 0x000ea8000c1e1b00 */
[----:B------:R-:W3:Y:S01]  /*0530*/  LDG.E.64 R32, desc[UR6][R20.64+0x80] ;  /* 0x0000800614207981 */ /* 0x000ee2000c1e1b00 */
[C---:B--2---:R-:W-:Y:S02]  /*0540*/  DFMA R16, R24.reuse, R28, R16 ;  /* 0x0000001c1810722b */ /* 0x044fe40000000010 */
[----:B----4-:R-:W-:Y:S01]  /*0550*/  DFMA R34, R24, R34, R26 ;  /* 0x000000221822722b */ /* 0x010fe2000000001a */
[----:B------:R-:W2:Y:S04]  /*0560*/  LDG.E.64 R28, desc[UR6][R22.64+0x80] ;  /* 0x00008006161c7981 */ /* 0x000ea8000c1e1b00 */
[----:B------:R-:W4:Y:S04]  /*0570*/  LDG.E.64 R24, desc[UR6][R20.64+0x100] ;  /* 0x0001000614187981 */ /* 0x000f28000c1e1b00 */
[----:B------:R-:W4:Y:S01]  /*0580*/  LDG.E.64 R26, desc[UR6][R18.64+0x100] ;  /* 0x00010006121a7981 */ /* 0x000f22000c1e1b00 */
[----:B---3--:R-:W-:-:S03]  /*0590*/  DFMA R30, R32, R30, R16 ;  /* 0x0000001e201e722b */ /* 0x008fc60000000010 */
[----:B------:R-:W3:Y:S04]  /*05a0*/  LDG.E.64 R16, desc[UR6][R22.64+0x100] ;  /* 0x0001000616107981 */ /* 0x000ee8000c1e1b00 */
[----:B------:R-:W5:Y:S04]  /*05b0*/  LDG.E.64 R20, desc[UR6][R20.64+0x180] ;  /* 0x0001800614147981 */ /* 0x000f68000c1e1b00 */
[----:B------:R-:W5:Y:S01]  /*05c0*/  LDG.E.64 R18, desc[UR6][R18.64+0x180] ;  /* 0x0001800612127981 */ /* 0x000f62000c1e1b00 */
[----:B--2---:R-:W-:Y:S01]  /*05d0*/  DFMA R28, R32, R28, R34 ;  /* 0x0000001c201c722b */ /* 0x004fe20000000022 */
[----:B------:R-:W-:-:S02]  /*05e0*/  VIADD R33, R9, 0x40 ;  /* 0x0000004009217836 */ /* 0x000fc40000000000 */
[----:B------:R-:W2:Y:S01]  /*05f0*/  LDG.E.64 R34, desc[UR6][R22.64+0x180] ;  /* 0x0001800616227981 */ /* 0x000ea2000c1e1b00 */
[----:B----4-:R-:W-:Y:S01]  /*0600*/  DFMA R26, R24, R26, R30 ;  /* 0x0000001a181a722b */ /* 0x010fe2000000001e */
[----:B------:R-:W-:Y:S01]  /*0610*/  IADD3 R31, PT, PT, R37, 0x40, RZ ;  /* 0x00000040251f7810 */ /* 0x000fe20007ffe0ff */
[----:B------:R-:W-:-:S04]  /*0620*/  IMAD.WIDE R32, R33, 0x8, R12 ;  /* 0x0000000821207825 */ /* 0x000fc800078e020c */
[----:B------:R-:W-:Y:S01]  /*0630*/  IMAD.WIDE R30, R31, 0x8, R14 ;  /* 0x000000081f1e7825 */ /* 0x000fe200078e020e */
[----:B---3--:R-:W-:Y:S01]  /*0640*/  DFMA R24, R24, R16, R28 ;  /* 0x000000101818722b */ /* 0x008fe2000000001c */
[----:B------:R-:W3:Y:S04]  /*0650*/  LDG.E.64 R22, desc[UR6][R32.64] ;  /* 0x0000000620167981 */ /* 0x000ee8000c1e1b00 */
[----:B------:R-:W3:Y:S01]  /*0660*/  LDG.E.64 R16, desc[UR6][R30.64] ;  /* 0x000000061e107981 */ /* 0x000ee2000c1e1b00 */
[----:B------:R-:W-:Y:S01]  /*0670*/  IMAD.WIDE R28, R11, 0x8, R30 ;  /* 0x000000080b1c7825 */ /* 0x000fe200078e021e */
[C---:B-----5:R-:W-:Y:S02]  /*0680*/  DFMA R18, R20.reuse, R18, R26 ;  /* 0x000000121412722b */ /* 0x060fe4000000001a */
[----:B------:R-:W4:Y:S01]  /*0690*/  LDG.E.64 R26, desc[UR6][R30.64+0x80] ;  /* 0x000080061e1a7981 */ /* 0x000f22000c1e1b00 */
[----:B--2---:R-:W-:-:S03]  /*06a0*/  DFMA R34, R20, R34, R24 ;  /* 0x000000221422722b */ /* 0x004fc60000000018 */
[----:B------:R-:W2:Y:S04]  /*06b0*/  LDG.E.64 R20, desc[UR6][R28.64] ;  /* 0x000000061c147981 */ /* 0x000ea8000c1e1b00 */
[----:B------:R-:W5:Y:S01]  /*06c0*/  LDG.E.64 R24, desc[UR6][R28.64+0x80] ;  /* 0x000080061c187981 */ /* 0x000f62000c1e1b00 */
[----:B---3--:R-:W-:-:S03]  /*06d0*/  DFMA R16, R22, R16, R18 ;  /* 0x000000101610722b */ /* 0x008fc60000000012 */
[----:B------:R-:W4:Y:S01]  /*06e0*/  LDG.E.64 R18, desc[UR6][R32.64+0x80] ;  /* 0x0000800620127981 */ /* 0x000f22000c1e1b00 */
[----:B--2---:R-:W-:-:S03]  /*06f0*/  DFMA R20, R22, R20, R34 ;  /* 0x000000141614722b */ /* 0x004fc60000000022 */
[----:B------:R-:W2:Y:S04]  /*0700*/  LDG.E.64 R34, desc[UR6][R30.64+0x180] ;  /* 0x000180061e227981 */ /* 0x000ea8000c1e1b00 */
[----:B------:R-:W3:Y:S01]  /*0710*/  LDG.E.64 R22, desc[UR6][R28.64+0x180] ;  /* 0x000180061c167981 */ /* 0x000ee2000c1e1b00 */
[C---:B----4-:R-:W-:Y:S02]  /*0720*/  DFMA R26, R18.reuse, R26, R16 ;  /* 0x0000001a121a722b */ /* 0x050fe40000000010 */
[----:B-----5:R-:W-:Y:S01]  /*0730*/  DFMA R24, R18, R24, R20 ;  /* 0x000000181218722b */ /* 0x020fe20000000014 */
[----:B------:R-:W4:Y:S04]  /*0740*/  LDG.E.64 R16, desc[UR6][R32.64+0x100] ;  /* 0x0001000620107981 */ /* 0x000f28000c1e1b00 */
[----:B------:R-:W4:Y:S04]  /*0750*/  LDG.E.64 R18, desc[UR6][R30.64+0x100] ;  /* 0x000100061e127981 */ /* 0x000f28000c1e1b00 */
[----:B------:R-:W5:Y:S04]  /*0760*/  LDG.E.64 R20, desc[UR6][R28.64+0x100] ;  /* 0x000100061c147981 */ /* 0x000f68000c1e1b00 */
[----:B------:R-:W2:Y:S01]  /*0770*/  LDG.E.64 R32, desc[UR6][R32.64+0x180] ;  /* 0x0001800620207981 */ /* 0x000ea2000c1e1b00 */
[C---:B----4-:R-:W-:Y:S01]  /*0780*/  DFMA R26, R16.reuse, R18, R26 ;  /* 0x00000012101a722b */ /* 0x050fe2000000001a */
[----:B------:R-:W-:Y:S01]  /*0790*/  IADD3 R19, PT, PT, R37, 0x80, RZ ;  /* 0x0000008025137810 */ /* 0x000fe20007ffe0ff */
[----:B-----5:R-:W-:Y:S01]  /*07a0*/  DFMA R24, R16, R20, R24 ;  /* 0x000000141018722b */ /* 0x020fe20000000018 */
[----:B------:R-:W-:-:S03]  /*07b0*/  VIADD R21, R9, 0x80 ;  /* 0x0000008009157836 */ /* 0x000fc60000000000 */
[----:B------:R-:W-:-:S04]  /*07c0*/  IMAD.WIDE R16, R19, 0x8, R14 ;  /* 0x0000000813107825 */ /* 0x000fc800078e020e */
[----:B------:R-:W-:Y:S01]  /*07d0*/  IMAD.WIDE R18, R21, 0x8, R12 ;  /* 0x0000000815127825 */ /* 0x000fe200078e020c */
[C---:B--2---:R-:W-:Y:S01]  /*07e0*/  DFMA R34, R32.reuse, R34, R26 ;  /* 0x000000222022722b */ /* 0x044fe2000000001a */
[----:B------:R-:W2:Y:S02]  /*07f0*/  LDG.E.64 R30, desc[UR6][R16.64] ;  /* 0x00000006101e7981 */ /* 0x000ea4000c1e1b00 */
[----:B------:R-:W-:Y:S02]  /*0800*/  IMAD.WIDE R20, R11, 0x8, R16 ;  /* 0x000000080b147825 */ /* 0x000fe400078e0210 */
[----:B------:R-:W2:Y:S01]  /*0810*/  LDG.E.64 R26, desc[UR6][R18.64] ;  /* 0x00000006121a7981 */ /* 0x000ea2000c1e1b00 */
[----:B---3--:R-:W-:-:S03]  /*0820*/  DFMA R32, R32, R22, R24 ;  /* 0x000000162020722b */ /* 0x008fc60000000018 */
[----:B------:R-:W3:Y:S04]  /*0830*/  LDG.E.64 R24, desc[UR6][R20.64] ;  /* 0x0000000614187981 */ /* 0x000ee8000c1e1b00 */
[----:B------:R-:W4:Y:S04]  /*0840*/  LDG.E.64 R22, desc[UR6][R18.64+0x80] ;  /* 0x0000800612167981 */ /* 0x000f28000c1e1b00 */
[----:B------:R-:W4:Y:S01]  /*0850*/  LDG.E.64 R28, desc[UR6][R16.64+0x80] ;  /* 0x00008006101c7981 */ /* 0x000f22000c1e1b00 */
[----:B--2---:R-:W-:-:S03]  /*0860*/  DFMA R30, R26, R30, R34 ;  /* 0x0000001e1a1e722b */ /* 0x004fc60000000022 */
[----:B------:R-:W2:Y:S01]  /*0870*/  LDG.E.64 R34, desc[UR6][R20.64+0x100] ;  /* 0x0001000614227981 */ /* 0x000ea2000c1e1b00 */
[----:B---3--:R-:W-:-:S03]  /*0880*/  DFMA R24, R26, R24, R32 ;  /* 0x000000181a18722b */ /* 0x008fc60000000020 */
[----:B------:R-:W3:Y:S04]  /*0890*/  LDG.E.64 R26, desc[UR6][R20.64+0x80] ;  /* 0x00008006141a7981 */ /* 0x000ee8000c1e1b00 */
[----:B------:R-:W5:Y:S01]  /*08a0*/  LDG.E.64 R32, desc[UR6][R16.64+0x100] ;  /* 0x0001000610207981 */ /* 0x000f62000c1e1b00 */
[----:B----4-:R-:W-:-:S03]  /*08b0*/  DFMA R28, R22, R28, R30 ;  /* 0x0000001c161c722b */ /* 0x010fc6000000001e */
[----:B------:R-:W5:Y:S01]  /*08c0*/  LDG.E.64 R30, desc[UR6][R18.64+0x100] ;  /* 0x00010006121e7981 */ /* 0x000f62000c1e1b00 */
[----:B------:R-:W-:-:S04]  /*08d0*/  VIADD R10, R37, 0xc0 ;  /* 0x000000c0250a7836 */ /* 0x000fc80000000000 */
[----:B------:R-:W-:Y:S01]  /*08e0*/  IMAD.WIDE R14, R10, 0x8, R14 ;  /* 0x000000080a0e7825 */ /* 0x000fe200078e020e */
[----:B---3--:R-:W-:Y:S01]  /*08f0*/  DFMA R24, R22, R26, R24 ;  /* 0x0000001a1618722b */ /* 0x008fe20000000018 */
[----:B------:R-:W-:Y:S01]  /*0900*/  IADD3 R23, PT, PT, R9, 0xc0, RZ ;  /* 0x000000c009177810 */ /* 0x000fe20007ffe0ff */
[----:B------:R-:W3:Y:S04]  /*0910*/  LDG.E.64 R26, desc[UR6][R16.64+0x180] ;  /* 0x00018006101a7981 */ /* 0x000ee8000c1e1b00 */
[----:B------:R-:W-:Y:S01]  /*0920*/  IMAD.WIDE R12, R23, 0x8, R12 ;  /* 0x00000008170c7825 */ /* 0x000fe200078e020c */
[C---:B-----5:R-:W-:Y:S01]  /*0930*/  DFMA R28, R30.reuse, R32, R28 ;  /* 0x000000201e1c722b */ /* 0x060fe2000000001c */
[----:B------:R2:W3:Y:S04]  /*0940*/  LDG.E.64 R22, desc[UR6][R18.64+0x180] ;  /* 0x0001800612167981 */ /* 0x0004e8000c1e1b00 */
[----:B------:R-:W4:Y:S04]  /*0950*/  LDG.E.64 R32, desc[UR6][R20.64+0x180] ;  /* 0x0001800614207981 */ /* 0x000f28000c1e1b00 */
[----:B------:R-:W5:Y:S01]  /*0960*/  LDG.E.64 R16, desc[UR6][R12.64] ;  /* 0x000000060c107981 */ /* 0x000f62000c1e1b00 */
[----:B--2---:R-:W-:Y:S01]  /*0970*/  DFMA R18, R30, R34, R24 ;  /* 0x000000221e12722b */ /* 0x004fe20000000018 */
[----:B------:R-:W-:-:S02]  /*0980*/  IMAD.WIDE R24, R11, 0x8, R14 ;  /* 0x000000080b187825 */ /* 0x000fc400078e020e */
[----:B------:R-:W5:Y:S04]  /*0990*/  LDG.E.64 R34, desc[UR6][R14.64] ;  /* 0x000000060e227981 */ /* 0x000f68000c1e1b00 */
[----:B------:R-:W2:Y:S04]  /*09a0*/  LDG.E.64 R30, desc[UR6][R24.64] ;  /* 0x00000006181e7981 */ /* 0x000ea8000c1e1b00 */
[----:B------:R-:W2:Y:S01]  /*09b0*/  LDG.E.64 R20, desc[UR6][R24.64+0x80] ;  /* 0x0000800618147981 */ /* 0x000ea2000c1e1b00 */
[----:B---3--:R-:W-:-:S03]  /*09c0*/  DFMA R26, R22, R26, R28 ;  /* 0x0000001a161a722b */ /* 0x008fc6000000001c */
[----:B------:R-:W3:Y:S01]  /*09d0*/  LDG.E.64 R28, desc[UR6][R14.64+0x100] ;  /* 0x000100060e1c7981 */ /* 0x000ee2000c1e1b00 */
[----:B----4-:R-:W-:-:S03]  /*09e0*/  DFMA R32, R22, R32, R18 ;  /* 0x000000201620722b */ /* 0x010fc60000000012 */
[----:B------:R-:W4:Y:S04]  /*09f0*/  LDG.E.64 R22, desc[UR6][R12.64+0x80] ;  /* 0x000080060c167981 */ /* 0x000f28000c1e1b00 */
[----:B------:R-:W3:Y:S01]  /*0a00*/  LDG.E.64 R18, desc[UR6][R14.64+0x80] ;  /* 0x000080060e127981 */ /* 0x000ee2000c1e1b00 */
[----:B-----5:R-:W-:-:S03]  /*0a10*/  DFMA R26, R16, R34, R26 ;  /* 0x00000022101a722b */ /* 0x020fc6000000001a */
[----:B------:R-:W5:Y:S01]  /*0a20*/  LDG.E.64 R34, desc[UR6][R12.64+0x180] ;  /* 0x000180060c227981 */ /* 0x000f62000c1e1b00 */
[----:B--2---:R-:W-:-:S03]  /*0a30*/  DFMA R32, R16, R30, R32 ;  /* 0x0000001e1020722b */ /* 0x004fc60000000020 */
[----:B------:R-:W2:Y:S04]  /*0a40*/  LDG.E.64 R30, desc[UR6][R12.64+0x100] ;  /* 0x000100060c1e7981 */ /* 0x000ea8000c1e1b00 */
[----:B------:R-:W5:Y:S04]  /*0a50*/  LDG.E.64 R16, desc[UR6][R24.64+0x100] ;  /* 0x0001000618107981 */ /* 0x000f68000c1e1b00 */
[----:B------:R-:W5:Y:S04]  /*0a60*/  LDG.E.64 R14, desc[UR6][R14.64+0x180] ;  /* 0x000180060e0e7981 */ /* 0x000f68000c1e1b00 */
[----:B------:R-:W5:Y:S01]  /*0a70*/  LDG.E.64 R24, desc[UR6][R24.64+0x180] ;  /* 0x0001800618187981 */ /* 0x000f62000c1e1b00 */
[----:B------:R-:W-:-:S04]  /*0a80*/  IADD3 R3, PT, PT, R3, 0x100, RZ ;  /* 0x0000010003037810 */ /* 0x000fc80007ffe0ff */
[----:B------:R-:W-:Y:S01]  /*0a90*/  ISETP.GE.AND P2, PT, R3, R6, PT ;  /* 0x000000060300720c */ /* 0x000fe20003f46270 */
[----:B------:R-:W-:Y:S01]  /*0aa0*/  VIADD R9, R9, 0x100 ;  /* 0x0000010009097836 */ /* 0x000fe20000000000 */
[----:B------:R-:W-:Y:S01]  /*0ab0*/  IADD3 R37, PT, PT, R37, 0x100, RZ ;  /* 0x0000010025257810 */ /* 0x000fe20007ffe0ff */
[C---:B----4-:R-:W-:Y:S02]  /*0ac0*/  DFMA R20, R22.reuse, R20, R32 ;  /* 0x000000141614722b */ /* 0x050fe40000000020 */
[----:B---3--:R-:W-:-:S08]  /*0ad0*/  DFMA R18, R22, R18, R26 ;  /* 0x000000121612722b */ /* 0x008fd0000000001a */
[C---:B--2---:R-:W-:Y:S02]  /*0ae0*/  DFMA R18, R30.reuse, R28, R18 ;  /* 0x0000001c1e12722b */ /* 0x044fe40000000012 */
[----:B-----5:R-:W-:-:S06]  /*0af0*/  DFMA R20, R30, R16, R20 ;  /* 0x000000101e14722b */ /* 0x020fcc0000000014 */
[C---:B------:R-:W-:Y:S02]  /*0b00*/  DFMA R16, R34.reuse, R14, R18 ;  /* 0x0000000e2210722b */ /* 0x040fe40000000012 */
[----:B------:R-:W-:Y:S01]  /*0b10*/  DFMA R26, R34, R24, R20 ;  /* 0x00000018221a722b */ /* 0x000fe20000000014 */
[----:B------:R-:W-:Y:S10]  /*0b20*/  @!P2 BRA `(.L_x_27) ;  /* 0xfffffff8005ca947 */ /* 0x000ff4000383ffff */
.L_x_26:
[----:B------:R-:W-:Y:S05]  /*0b30*/  BSYNC.RECONVERGENT B1 ;  /* 0x0000000000017941 */ /* 0x000fea0003800200 */
.L_x_25:
[----:B------:R-:W-:Y:S01]  /*0b40*/  IMAD.IADD R6, R8, 0x1, -R3 ;  /* 0x0000000108067824 */ /* 0x000fe200078e0a03 */
[----:B------:R-:W-:Y:S04]  /*0b50*/  BSSY.RECONVERGENT B1, `(.L_x_28) ;  /* 0x0000039000017945 */ /* 0x000fe80003800200 */
[----:B------:R-:W-:-:S13]  /*0b60*/  ISETP.GT.AND P2, PT, R6, 0x40, PT ;  /* 0x000000400600780c */ /* 0x000fda0003f44270 */
[----:B------:R-:W-:Y:S05]  /*0b70*/  @!P2 BRA `(.L_x_29) ;  /* 0x0000000000d8a947 */ /* 0x000fea0003800000 */
[----:B------:R-:W0:Y:S08]  /*0b80*/  LDC.64 R12, c[0x0][0x380] ;  /* 0x0000e000ff0c7b82 */ /* 0x000e300000000a00 */
[----:B------:R-:W1:Y:S01]  /*0b90*/  LDC.64 R14, c[0x0][0x388] ;  /* 0x0000e200ff0e7b82 */ /* 0x000e620000000a00 */
[----:B0-----:R-:W-:-:S05]  /*0ba0*/  IMAD.WIDE R32, R9, 0x8, R12 ;  /* 0x0000000809207825 */ /* 0x001fca00078e020c */
[----:B------:R-:W2:Y:S01]  /*0bb0*/  LDG.E.64 R30, desc[UR6][R32.64] ;  /* 0x00000006201e7981 */ /* 0x000ea2000c1e1b00 */
[----:B-1----:R-:W-:-:S03]  /*0bc0*/  IMAD.WIDE R18, R37, 0x8, R14 ;  /* 0x0000000825127825 */ /* 0x002fc600078e020e */
[----:B------:R-:W3:Y:S04]  /*0bd0*/  LDG.E.64 R22, desc[UR6][R32.64+0x80] ;  /* 0x0000800620167981 */ /* 0x000ee8000c1e1b00 */
[----:B------:R-:W2:Y:S01]  /*0be0*/  LDG.E.64 R34, desc[UR6][R18.64] ;  /* 0x0000000612227981 */ /* 0x000ea2000c1e1b00 */
[----:B------:R-:W-:-:S03]  /*0bf0*/  IMAD.WIDE R20, R11, 0x8, R18 ;  /* 0x000000080b147825 */ /* 0x000fc600078e0212 */
[----:B------:R-:W3:Y:S04]  /*0c00*/  LDG.E.64 R28, desc[UR6][R18.64+0x80] ;  /* 0x00008006121c7981 */ /* 0x000ee8000c1e1b00 */
[----:B------:R-:W4:Y:S01]  /*0c10*/  LDG.E.64 R24, desc[UR6][R20.64] ;  /* 0x0000000614187981 */ /* 0x000f22000c1e1b00 */
[----:B--2---:R-:W-:-:S03]  /*0c20*/  DFMA R34, R30, R34, R16 ;  /* 0x000000221e22722b */ /* 0x004fc60000000010 */
[----:B------:R-:W2:Y:S01]  /*0c30*/  LDG.E.64 R16, desc[UR6][R20.64+0x80] ;  /* 0x0000800614107981 */ /* 0x000ea2000c1e1b00 */
[----:B----4-:R-:W-:-:S04]  /*0c40*/  DFMA R24, R30, R24, R26 ;  /* 0x000000181e18722b */ /* 0x010fc8000000001a */
[----:B---3--:R-:W-:Y:S01]  /*0c50*/  DFMA R34, R22, R28, R34 ;  /* 0x0000001c1622722b */ /* 0x008fe20000000022 */
[----:B------:R-:W3:Y:S04]  /*0c60*/  LDG.E.64 R30, desc[UR6][R32.64+0x100] ;  /* 0x00010006201e7981 */ /* 0x000ee8000c1e1b00 */
[----:B------:R-:W3:Y:S04]  /*0c70*/  LDG.E.64 R28, desc[UR6][R18.64+0x100] ;  /* 0x00010006121c7981 */ /* 0x000ee8000c1e1b00 */
[----:B------:R-:W4:Y:S01]  /*0c80*/  LDG.E.64 R26, desc[UR6][R20.64+0x100] ;  /* 0x00010006141a7981 */ /* 0x000f22000c1e1b00 */
[----:B------:R-:W-:-:S05]  /*0c90*/  IADD3 R6, PT, PT, R9, 0x40, RZ ;  /* 0x0000004009067810 */ /* 0x000fca0007ffe0ff */
[----:B------:R-:W-:Y:S01]  /*0ca0*/  IMAD.WIDE R12, R6, 0x8, R12 ;  /* 0x00000008060c7825 */ /* 0x000fe200078e020c */
[----:B------:R-:W5:Y:S01]  /*0cb0*/  LDG.E.64 R20, desc[UR6][R20.64+0x180] ;  /* 0x0001800614147981 */ /* 0x000f62000c1e1b00 */
[----:B--2---:R-:W-:Y:S01]  /*0cc0*/  DFMA R16, R22, R16, R24 ;  /* 0x000000101610722b */ /* 0x004fe20000000018 */
[----:B------:R-:W-:Y:S02]  /*0cd0*/  IADD3 R23, PT, PT, R37, 0x40, RZ ;  /* 0x0000004025177810 */ /* 0x000fe40007ffe0ff */
[----:B------:R4:W2:Y:S03]  /*0ce0*/  LDG.E.64 R24, desc[UR6][R18.64+0x180] ;  /* 0x0001800612187981 */ /* 0x0008a6000c1e1b00 */
[----:B------:R-:W-:Y:S02]  /*0cf0*/  IMAD.WIDE R14, R23, 0x8, R14 ;  /* 0x00000008170e7825 */ /* 0x000fe400078e020e */
[----:B------:R-:W2:Y:S01]  /*0d00*/  LDG.E.64 R22, desc[UR6][R32.64+0x180] ;  /* 0x0001800620167981 */ /* 0x000ea2000c1e1b00 */
[C---:B---3--:R-:W-:Y:S01]  /*0d10*/  DFMA R34, R30.reuse, R28, R34 ;  /* 0x0000001c1e22722b */ /* 0x048fe20000000022 */
[----:B------:R-:W-:Y:S01]  /*0d20*/  IMAD.WIDE R28, R11, 0x8, R14 ;  /* 0x000000080b1c7825 */ /* 0x000fe200078e020e */
[----:B----4-:R-:W-:Y:S01]  /*0d30*/  DFMA R18, R30, R26, R16 ;  /* 0x0000001a1e12722b */ /* 0x010fe20000000010 */
[----:B------:R-:W3:Y:S04]  /*0d40*/  LDG.E.64 R30, desc[UR6][R12.64] ;  /* 0x000000060c1e7981 */ /* 0x000ee8000c1e1b00 */
[----:B------:R-:W3:Y:S04]  /*0d50*/  LDG.E.64 R16, desc[UR6][R14.64] ;  /* 0x000000060e107981 */ /* 0x000ee8000c1e1b00 */
[----:B------:R-:W4:Y:S04]  /*0d60*/  LDG.E.64 R26, desc[UR6][R28.64] ;  /* 0x000000061c1a7981 */ /* 0x000f28000c1e1b00 */
[----:B------:R-:W4:Y:S01]  /*0d70*/  LDG.E.64 R32, desc[UR6][R12.64+0x100] ;  /* 0x000100060c207981 */ /* 0x000f22000c1e1b00 */
[----:B--2---:R-:W-:-:S02]  /*0d80*/  DFMA R24, R22, R24, R34 ;  /* 0x000000181618722b */ /* 0x004fc40000000022 */
[----:B-----5:R-:W-:Y:S01]  /*0d90*/  DFMA R34, R22, R20, R18 ;  /* 0x000000141622722b */ /* 0x020fe20000000012 */
[----:B------:R-:W2:Y:S04]  /*0da0*/  LDG.E.64 R18, desc[UR6][R12.64+0x80] ;  /* 0x000080060c127981 */ /* 0x000ea8000c1e1b00 */
[----:B------:R-:W2:Y:S04]  /*0db0*/  LDG.E.64 R22, desc[UR6][R14.64+0x80] ;  /* 0x000080060e167981 */ /* 0x000ea8000c1e1b00 */
[----:B------:R-:W5:Y:S01]  /*0dc0*/  LDG.E.64 R20, desc[UR6][R28.64+0x80] ;  /* 0x000080061c147981 */ /* 0x000f62000c1e1b00 */
[----:B---3--:R-:W-:-:S03]  /*0dd0*/  DFMA R16, R30, R16, R24 ;  /* 0x000000101e10722b */ /* 0x008fc60000000018 */
[----:B------:R-:W3:Y:S01]  /*0de0*/  LDG.E.64 R24, desc[UR6][R28.64+0x100] ;  /* 0x000100061c187981 */ /* 0x000ee2000c1e1b00 */
[----:B----4-:R-:W-:-:S03]  /*0df0*/  DFMA R34, R30, R26, R34 ;  /* 0x0000001a1e22722b */ /* 0x010fc60000000022 */
[----:B------:R-:W4:Y:S04]  /*0e00*/  LDG.E.64 R30, desc[UR6][R14.64+0x100] ;  /* 0x000100060e1e7981 */ /* 0x000f28000c1e1b00 */
[----:B------:R-:W3:Y:S04]  /*0e10*/  LDG.E.64 R26, desc[UR6][R12.64+0x180] ;  /* 0x000180060c1a7981 */ /* 0x000ee8000c1e1b00 */
[----:B------:R-:W3:Y:S04]  /*0e20*/  LDG.E.64 R28, desc[UR6][R28.64+0x180] ;  /* 0x000180061c1c7981 */ /* 0x000ee8000c1e1b00 */
[----:B------:R-:W3:Y:S01]  /*0e30*/  LDG.E.64 R14, desc[UR6][R14.64+0x180] ;  /* 0x000180060e0e7981 */ /* 0x000ee2000c1e1b00 */
[----:B------:R-:W-:Y:S01]  /*0e40*/  PLOP3.LUT P0, PT, PT, PT, PT, 0x8, 0x80 ;  /* 0x000000000080781c */ /* 0x000fe20003f0e170 */
[----:B------:R-:W-:Y:S01]  /*0e50*/  VIADD R3, R3, 0x80 ;  /* 0x0000008003037836 */ /* 0x000fe20000000000 */
[----:B------:R-:W-:-:S02]  /*0e60*/  IADD3 R9, PT, PT, R9, 0x80, RZ ;  /* 0x0000008009097810 */ /* 0x000fc40007ffe0ff */
[----:B------:R-:W-:Y:S01]  /*0e70*/  IADD3 R37, PT, PT, R37, 0x80, RZ ;  /* 0x0000008025257810 */ /* 0x000fe20007ffe0ff */
[C---:B--2---:R-:W-:Y:S02]  /*0e80*/  DFMA R16, R18.reuse, R22, R16 ;  /* 0x000000161210722b */ /* 0x044fe40000000010 */
[----:B-----5:R-:W-:-:S06]  /*0e90*/  DFMA R20, R18, R20, R34 ;  /* 0x000000141214722b */ /* 0x020fcc0000000022 */
[C---:B----4-:R-:W-:Y:S02]  /*0ea0*/  DFMA R16, R32.reuse, R30, R16 ;  /* 0x0000001e2010722b */ /* 0x050fe40000000010 */
[----:B---3--:R-:W-:-:S06]  /*0eb0*/  DFMA R20, R32, R24, R20 ;  /* 0x000000182014722b */ /* 0x008fcc0000000014 */
[C---:B------:R-:W-:Y:S02]  /*0ec0*/  DFMA R16, R26.reuse, R14, R16 ;  /* 0x0000000e1a10722b */ /* 0x040fe40000000010 */
[----:B------:R-:W-:-:S11]  /*0ed0*/  DFMA R26, R26, R28, R20 ;  /* 0x0000001c1a1a722b */ /* 0x000fd60000000014 */
.L_x_29:
[----:B------:R-:W-:Y:S05]  /*0ee0*/  BSYNC.RECONVERGENT B1 ;  /* 0x0000000000017941 */ /* 0x000fea0003800200 */
.L_x_28:
[----:B------:R-:W-:-:S13]  /*0ef0*/  ISETP.LT.OR P0, PT, R3, R8, P0 ;  /* 0x000000080300720c */ /* 0x000fda0000701670 */
[----:B------:R-:W-:Y:S05]  /*0f00*/  @!P0 BRA `(.L_x_21) ;  /* 0x0000000000648947 */ /* 0x000fea0003800000 */
        /* <DEDUP_REMOVED lines=9> */
[----:B------:R-:W3:Y:S04]  /*0fa0*/  LDG.E.64 R22, desc[UR6][R8.64+0x80] ;  /* 0x0000800608167981 */ /* 0x000ee8000c1e1b00 */
[----:B------:R-:W5:Y:S04]  /*0fb0*/  LDG.E.64 R24, desc[UR6][R10.64+0x80] ;  /* 0x000080060a187981 */ /* 0x000f68000c1e1b00 */
[----:B------:R-:W5:Y:S04]  /*0fc0*/  LDG.E.64 R14, desc[UR6][R8.64+0x100] ;  /* 0x00010006080e7981 */ /* 0x000f68000c1e1b00 */
[----:B------:R-:W5:Y:S04]  /*0fd0*/  LDG.E.64 R20, desc[UR6][R12.64+0x100] ;  /* 0x000100060c147981 */ /* 0x000f68000c1e1b00 */
[----:B------:R-:W5:Y:S04]  /*0fe0*/  LDG.E.64 R18, desc[UR6][R10.64+0x100] ;  /* 0x000100060a127981 */ /* 0x000f68000c1e1b00 */
[----:B------:R-:W5:Y:S04]  /*0ff0*/  LDG.E.64 R36, desc[UR6][R8.64+0x180] ;  /* 0x0001800608247981 */ /* 0x000f68000c1e1b00 */
[----:B------:R-:W5:Y:S04]  /*1000*/  LDG.E.64 R12, desc[UR6][R12.64+0x180] ;  /* 0x000180060c0c7981 */ /* 0x000f68000c1e1b00 */
[----:B------:R-:W5:Y:S01]  /*1010*/  LDG.E.64 R10, desc[UR6][R10.64+0x180] ;  /* 0x000180060a0a7981 */ /* 0x000f62000c1e1b00 */
[----:B--2---:R-:W-:-:S02]  /*1020*/  DFMA R34, R30, R34, R16 ;  /* 0x000000221e22722b */ /* 0x004fc40000000010 */
[----:B----4-:R-:W-:-:S06]  /*1030*/  DFMA R32, R30, R32, R26 ;  /* 0x000000201e20722b */ /* 0x010fcc000000001a */
[C---:B---3--:R-:W-:Y:S02]  /*1040*/  DFMA R28, R22.reuse, R28, R34 ;  /* 0x0000001c161c722b */ /* 0x048fe40000000022 */
[----:B-----5:R-:W-:-:S06]  /*1050*/  DFMA R24, R22, R24, R32 ;  /* 0x000000181618722b */ /* 0x020fcc0000000020 */
[C---:B------:R-:W-:Y:S02]  /*1060*/  DFMA R20, R14.reuse, R20, R28 ;  /* 0x000000140e14722b */ /* 0x040fe4000000001c */
[----:B------:R-:W-:-:S06]  /*1070*/  DFMA R18, R14, R18, R24 ;  /* 0x000000120e12722b */ /* 0x000fcc0000000018 */
[C---:B------:R-:W-:Y:S02]  /*1080*/  DFMA R16, R36.reuse, R12, R20 ;  /* 0x0000000c2410722b */ /* 0x040fe40000000014 */
[----:B------:R-:W-:-:S11]  /*1090*/  DFMA R26, R36, R10, R18 ;  /* 0x0000000a241a722b */ /* 0x000fd60000000012 */
.L_x_21:
[----:B------:R-:W-:Y:S05]  /*10a0*/  BSYNC.RECONVERGENT B0 ;  /* 0x0000000000007941 */ /* 0x000fea0003800200 */
.L_x_20:
[----:B------:R-:W0:Y:S01]  /*10b0*/  S2R R9, SR_TID.Y ;  /* 0x0000000000097919 */ /* 0x000e220000002200 */
[----:B------:R-:W1:Y:S01]  /*10c0*/  S2UR UR5, SR_CgaCtaId ;  /* 0x00000000000579c3 */ /* 0x000e620000008800 */
[----:B------:R-:W-:Y:S01]  /*10d0*/  UMOV UR4, 0x400 ;  /* 0x0000040000047882 */ /* 0x000fe20000000000 */
[----:B------:R-:W-:Y:S01]  /*10e0*/  BSSY.RECONVERGENT B0, `(.L_x_30) ;  /* 0x000003b000007945 */ /* 0x000fe20003800200 */
[----:B-----5:R-:W0:Y:S01]  /*10f0*/  S2R R6, SR_TID.X ;  /* 0x0000000000067919 */ /* 0x020e220000002100 */
[----:B-1----:R-:W-:Y:S01]  /*1100*/  ULEA UR4, UR5, UR4, 0x18 ;  /* 0x0000000405047291 */ /* 0x002fe2000f8ec0ff */
[----:B0-----:R-:W-:Y:S01]  /*1110*/  IMAD R3, R9, 0x8, R6 ;  /* 0x0000000809037824 */ /* 0x001fe200078e0206 */
[----:B------:R-:W-:-:S04]  /*1120*/  ISETP.NE.OR P1, PT, R6, RZ, P1 ;  /* 0x000000ff0600720c */ /* 0x000fc80000f25670 */
[----:B------:R-:W-:-:S05]  /*1130*/  LEA R3, R3, UR4, 0x3 ;  /* 0x0000000403037c11 */ /* 0x000fca000f8e18ff */
[----:B------:R0:W-:Y:S04]  /*1140*/  STS.64 [R3], R16 ;  /* 0x0000001003007388 */ /* 0x0001e80000000a00 */
[----:B------:R0:W-:Y:S01]  /*1150*/  STS.64 [R3+0x200], R26 ;  /* 0x0002001a03007388 */ /* 0x0001e20000000a00 */
[----:B------:R-:W-:Y:S06]  /*1160*/  BAR.SYNC.DEFER_BLOCKING 0x0 ;  /* 0x0000000000007b1d */ /* 0x000fec0000010000 */
[----:B------:R-:W-:Y:S05]  /*1170*/  @P1 BRA `(.L_x_31) ;  /* 0x0000000000c41947 */ /* 0x000fea0003800000 */
[----:B0-----:R-:W-:Y:S01]  /*1180*/  LEA R3, R9, UR4, 0x6 ;  /* 0x0000000409037c11 */ /* 0x001fe2000f8e30ff */
[----:B------:R-:W0:Y:S04]  /*1190*/  S2UR UR5, SR_CTAID.Y ;  /* 0x00000000000579c3 */ /* 0x000e280000002600 */
[----:B------:R-:W1:Y:S04]  /*11a0*/  LDS.64 R14, [R3] ;  /* 0x00000000030e7984 */ /* 0x000e680000000a00 */
[----:B------:R-:W2:Y:S04]  /*11b0*/  LDS.64 R28, [R3+0x200] ;  /* 0x00020000031c7984 */ /* 0x000ea80000000a00 */
[----:B------:R-:W3:Y:S04]  /*11c0*/  LDS.64 R24, [R3+0x8] ;  /* 0x0000080003187984 */ /* 0x000ee80000000a00 */
[----:B------:R-:W4:Y:S04]  /*11d0*/  LDS.64 R30, [R3+0x208] ;  /* 0x00020800031e7984 */ /* 0x000f280000000a00 */
[----:B------:R-:W5:Y:S04]  /*11e0*/  LDS.64 R12, [R3+0x10] ;  /* 0x00001000030c7984 */ /* 0x000f680000000a00 */
[----:B------:R-:W5:Y:S01]  /*11f0*/  LDS.64 R10, [R3+0x210] ;  /* 0x00021000030a7984 */ /* 0x000f620000000a00 */
[----:B0-----:R-:W-:-:S03]  /*1200*/  UISETP.NE.AND UP0, UPT, UR5, URZ, UPT ;  /* 0x000000ff0500728c */ /* 0x001fc6000bf05270 */
[----:B------:R-:W0:Y:S04]  /*1210*/  LDS.64 R8, [R3+0x18] ;  /* 0x0000180003087984 */ /* 0x000e280000000a00 */
[----:B------:R-:W0:Y:S04]  /*1220*/  LDS.64 R20, [R3+0x218] ;  /* 0x0002180003147984 */ /* 0x000e280000000a00 */
[----:B------:R-:W0:Y:S04]  /*1230*/  LDS.64 R18, [R3+0x20] ;  /* 0x0000200003127984 */ /* 0x000e280000000a00 */
[----:B------:R-:W0:Y:S01]  /*1240*/  LDS.64 R16, [R3+0x220] ;  /* 0x0002200003107984 */ /* 0x000e220000000a00 */
[----:B-1----:R-:W-:-:S03]  /*1250*/  DADD R26, RZ, R14 ;  /* 0x00000000ff1a7229 */ /* 0x002fc6000000000e */
[----:B------:R-:W1:Y:S01]  /*1260*/  LDS.64 R14, [R3+0x28] ;  /* 0x00002800030e7984 */ /* 0x000e620000000a00 */
[----:B--2---:R-:W-:-:S03]  /*1270*/  DADD R28, RZ, R28 ;  /* 0x00000000ff1c7229 */ /* 0x004fc6000000001c */
[----:B------:R-:W2:Y:S01]  /*1280*/  LDS.64 R22, [R3+0x228] ;  /* 0x0002280003167984 */ /* 0x000ea20000000a00 */
[----:B---3--:R-:W-:-:S03]  /*1290*/  DADD R24, R26, R24 ;  /* 0x000000001a187229 */ /* 0x008fc60000000018 */
[----:B------:R-:W3:Y:S01]  /*12a0*/  LDS.64 R26, [R3+0x30] ;  /* 0x00003000031a7984 */ /* 0x000ee20000000a00 */
[----:B----4-:R-:W-:-:S03]  /*12b0*/  DADD R30, R28, R30 ;  /* 0x000000001c1e7229 */ /* 0x010fc6000000001e */
[----:B------:R-:W4:Y:S01]  /*12c0*/  LDS.64 R28, [R3+0x230] ;  /* 0x00023000031c7984 */ /* 0x000f220000000a00 */
[----:B-----5:R-:W-:-:S03]  /*12d0*/  DADD R24, R24, R12 ;  /* 0x0000000018187229 */ /* 0x020fc6000000000c */
[----:B------:R-:W5:Y:S01]  /*12e0*/  LDS.64 R12, [R3+0x38] ;  /* 0x00003800030c7984 */ /* 0x000f620000000a00 */
[----:B------:R-:W-:-:S03]  /*12f0*/  DADD R30, R30, R10 ;  /* 0x000000001e1e7229 */ /* 0x000fc6000000000a */
[----:B------:R-:W5:Y:S01]  /*1300*/  LDS.64 R10, [R3+0x238] ;  /* 0x00023800030a7984 */ /* 0x000f620000000a00 */
[----:B0-----:R-:W-:-:S04]  /*1310*/  DADD R8, R24, R8 ;  /* 0x0000000018087229 */ /* 0x001fc80000000008 */
[----:B------:R-:W-:-:S04]  /*1320*/  DADD R20, R30, R20 ;  /* 0x000000001e147229 */ /* 0x000fc80000000014 */
[----:B------:R-:W-:-:S04]  /*1330*/  DADD R8, R8, R18 ;  /* 0x0000000008087229 */ /* 0x000fc80000000012 */
[----:B------:R-:W-:-:S04]  /*1340*/  DADD R16, R20, R16 ;  /* 0x0000000014107229 */ /* 0x000fc80000000010 */
[----:B-1----:R-:W-:-:S04]  /*1350*/  DADD R8, R8, R14 ;  /* 0x0000000008087229 */ /* 0x002fc8000000000e */
[----:B--2---:R-:W-:-:S04]  /*1360*/  DADD R16, R16, R22 ;  /* 0x0000000010107229 */ /* 0x004fc80000000016 */
[----:B---3--:R-:W-:-:S04]  /*1370*/  DADD R8, R8, R26 ;  /* 0x0000000008087229 */ /* 0x008fc8000000001a */
[----:B----4-:R-:W-:-:S04]  /*1380*/  DADD R16, R16, R28 ;  /* 0x0000000010107229 */ /* 0x010fc8000000001c */
[----:B-----5:R-:W-:-:S04]  /*1390*/  DADD R8, R8, R12 ;  /* 0x0000000008087229 */ /* 0x020fc8000000000c */
[----:B------:R-:W-:Y:S01]  /*13a0*/  DADD R10, R16, R10 ;  /* 0x00000000100a7229 */ /* 0x000fe2000000000a */
[----:B------:R-:W-:Y:S10]  /*13b0*/  BRA.U !UP0, `(.L_x_32) ;  /* 0x00000001081c7547 */ /* 0x000ff4000b800000 */
[----:B------:R-:W0:Y:S01]  /*13c0*/  LDC.64 R6, c[0x0][0x398] ;  /* 0x0000e600ff067b82 */ /* 0x000e220000000a00 */
[----:B------:R-:W-:-:S05]  /*13d0*/  IADD3 R3, PT, PT, R0, R2, RZ ;  /* 0x0000000200037210 */ /* 0x000fca0007ffe0ff */
[----:B0-----:R-:W-:-:S05]  /*13e0*/  IMAD.WIDE R2, R3, 0x8, R6 ;  /* 0x0000000803027825 */ /* 0x001fca00078e0206 */
[----:B------:R1:W-:Y:S01]  /*13f0*/  STG.E.64 desc[UR6][R2.64], R8 ;  /* 0x0000000802007986 */ /* 0x0003e2000c101b06 */
[----:B------:R-:W-:-:S05]  /*1400*/  IMAD.WIDE R4, R5, 0x8, R2 ;  /* 0x0000000805047825 */ /* 0x000fca00078e0202 */
[----:B------:R1:W-:Y:S01]  /*1410*/  STG.E.64 desc[UR6][R4.64], R10 ;  /* 0x0000000a04007986 */ /* 0x0003e2000c101b06 */
[----:B------:R-:W-:Y:S05]  /*1420*/  BRA `(.L_x_31) ;  /* 0x0000000000187947 */ /* 0x000fea0003800000 */
.L_x_32:
[----:B------:R-:W0:Y:S01]  /*1430*/  LDC.64 R12, c[0x0][0x390] ;  /* 0x0000e400ff0c7b82 */ /* 0x000e220000000a00 */
[----:B------:R-:W-:-:S05]  /*1440*/  IADD3 R3, PT, PT, R7, R2, RZ ;  /* 0x0000000207037210 */ /* 0x000fca0007ffe0ff */
[----:B0-----:R-:W-:-:S05]  /*1450*/  IMAD.WIDE R2, R3, 0x8, R12 ;  /* 0x0000000803027825 */ /* 0x001fca00078e020c */
[----:B------:R2:W-:Y:S01]  /*1460*/  STG.E.64 desc[UR6][R2.64], R8 ;  /* 0x0000000802007986 */ /* 0x0005e2000c101b06 */
[----:B------:R-:W-:-:S05]  /*1470*/  IMAD.WIDE R4, R4, 0x8, R2 ;  /* 0x0000000804047825 */ /* 0x000fca00078e0202 */
[----:B------:R2:W-:Y:S02]  /*1480*/  STG.E.64 desc[UR6][R4.64], R10 ;  /* 0x0000000a04007986 */ /* 0x0005e4000c101b06 */
.L_x_31:
[----:B------:R-:W-:Y:S05]  /*1490*/  BSYNC.RECONVERGENT B0 ;  /* 0x0000000000007941 */ /* 0x000fea0003800200 */
.L_x_30:
[----:B------:R-:W-:Y:S06]  /*14a0*/  BAR.SYNC.DEFER_BLOCKING 0x0 ;  /* 0x0000000000007b1d */ /* 0x000fec0000010000 */
[----:B------:R-:W-:Y:S05]  /*14b0*/  EXIT ;  /* 0x000000000000794d */ /* 0x000fea0003800000 */
.L_x_33:
        /* <DEDUP_REMOVED lines=12> */
.L_x_497:


//--------------------- .text._ZN5spral5ssids28cu_multinode_solve_t_few_8x8IdLj3EEEvPdS2_S2_S2_P15node_solve_dataIT_Ei --------------------------
	.section	.text._ZN5spral5ssids28cu_multinode_solve_t_few_8x8IdLj3EEEvPdS2_S2_S2_P15node_solve_dataIT_Ei,"ax",@progbits
	.align	128
        .global         _ZN5spral5ssids28cu_multinode_solve_t_few_8x8IdLj3EEEvPdS2_S2_S2_P15node_solve_dataIT_Ei
        .type           _ZN5spral5ssids28cu_multinode_solve_t_few_8x8IdLj3EEEvPdS2_S2_S2_P15node_solve_dataIT_Ei,@function
        .size           _ZN5spral5ssids28cu_multinode_solve_t_few_8x8IdLj3EEEvPdS2_S2_S2_P15node_solve_dataIT_Ei,(.L_x_498 - _ZN5spral5ssids28cu_multinode_solve_t_few_8x8IdLj3EEEvPdS2_S2_S2_P15node_solve_dataIT_Ei)
        .other          _ZN5spral5ssids28cu_multinode_solve_t_few_8x8IdLj3EEEvPdS2_S2_S2_P15node_solve_dataIT_Ei,@"STO_CUDA_ENTRY STV_DEFAULT"
_ZN5spral5ssids28cu_multinode_solve_t_few_8x8IdLj3EEEvPdS2_S2_S2_P15node_solve_dataIT_Ei:
.text._ZN5spral5ssids28cu_multinode_solve_t_few_8x8IdLj3EEEvPdS2_S2_S2_P15node_solve_dataIT_Ei:
        /* <DEDUP_REMOVED lines=15> */
[----:B------:R-:W-:Y:S02]  /*00f0*/  CS2R R26, SRZ ;  /* 0x00000000001a7805 */ /* 0x000fe4000001ff00 */
[----:B---3--:R-:W-:-:S05]  /*0100*/  IADD3 R0, PT, PT, -R0, UR4, R11 ;  /* 0x0000000400007c10 */ /* 0x008fca000fffe10b */
[----:B--2---:R-:W-:-:S05]  /*0110*/  IMAD R0, R0, 0x8, R15 ;  /* 0x0000000800007824 */ /* 0x004fca00078e020f */
        /* <DEDUP_REMOVED lines=13> */
[----:B------:R-:W-:-:S02]  /*01f0*/  CS2R R24, SRZ ;  /* 0x0000000000187805 */ /* 0x000fc4000001ff00 */
[----:B------:R-:W-:Y:S02]  /*0200*/  CS2R R26, SRZ ;  /* 0x00000000001a7805 */ /* 0x000fe4000001ff00 */
[----:B------:R-:W-:-:S05]  /*0210*/  IADD3 R14, PT, PT, R14, R15, RZ ;  /* 0x0000000f0e0e7210 */ /* 0x000fca0007ffe0ff */
[----:B------:R-:W-:-:S05]  /*0220*/  IMAD R15, R16, -0x8, R14 ;  /* 0xfffffff8100f7824 */ /* 0x000fca00078e020e */
[C---:B------:R-:W-:Y:S02]  /*0230*/  LOP3.LUT R14, R15.reuse, 0x30, RZ, 0xc0, !PT ;  /* 0x000000300f0e7812 */ /* 0x040fe400078ec0ff */
[----:B------:R-:W-:Y:S02]  /*0240*/  ISETP.GE.U32.AND P1, PT, R15, 0x30, PT ;  /* 0x000000300f00780c */ /* 0x000fe40003f26070 */
[----:B------:R-:W-:Y:S01]  /*0250*/  ISETP.NE.AND P2, PT, R14, 0x30, PT ;  /* 0x000000300e00780c */ /* 0x000fe20003f45270 */
[----:B--2---:R-:W-:-:S12]  /*0260*/  IMAD R20, R10, R0, RZ ;  /* 0x000000000a147224 */ /* 0x004fd800078e02ff */
[----:B0-----:R-:W-:Y:S05]  /*0270*/  @!P2 BRA `(.L_x_37) ;  /* 0x000000000070a947 */ /* 0x001fea0003800000 */
[--C-:B------:R-:W-:Y:S01]  /*0280*/  IMAD.IADD R10, R20, 0x1, R21.reuse ;  /* 0x00000001140a7824 */ /* 0x100fe200078e0215 */
[----:B------:R-:W-:Y:S01]  /*0290*/  LEA.HI R12, R15, 0x1, RZ, 0x1c ;  /* 0x000000010f0c7811 */ /* 0x000fe200078fe0ff */
[----:B-----5:R-:W-:Y:S01]  /*02a0*/  IMAD.IADD R21, R6, 0x1, R21 ;  /* 0x0000000106157824 */ /* 0x020fe200078e0215 */
[----:B------:R-:W-:Y:S02]  /*02b0*/  CS2R R36, SRZ ;  /* 0x0000000000247805 */ /* 0x000fe4000001ff00 */
[C---:B------:R-:W-:Y:S01]  /*02c0*/  LEA R13, R16.reuse, R10, 0x3 ;  /* 0x0000000a100d7211 */ /* 0x040fe200078e18ff */
[----:B------:R-:W-:Y:S01]  /*02d0*/  IMAD R21, R16, 0x8, R21 ;  /* 0x0000000810157824 */ /* 0x000fe200078e0215 */
[----:B------:R-:W-:-:S03]  /*02e0*/  LOP3.LUT R12, R12, 0x3, RZ, 0xc0, !PT ;  /* 0x000000030c0c7812 */ /* 0x000fc600078ec0ff */
[----:B------:R-:W-:Y:S01]  /*02f0*/  IMAD.IADD R10, R2, 0x1, R13 ;  /* 0x00000001020a7824 */ /* 0x000fe200078e020d */
[----:B------:R-:W-:-:S07]  /*0300*/  IADD3 R22, PT, PT, -R12, RZ, RZ ;  /* 0x000000ff0c167210 */ /* 0x000fce0007ffe1ff */
.L_x_38:
[----:B------:R-:W0:Y:S08]  /*0310*/  LDC.64 R18, c[0x0][0x388] ;  /* 0x0000e200ff127b82 */ /* 0x000e300000000a00 */
[----:B------:R-:W1:Y:S01]  /*0320*/  LDC.64 R12, c[0x0][0x380] ;  /* 0x0000e000ff0c7b82 */ /* 0x000e620000000a00 */
[----:B0-----:R-:W-:-:S04]  /*0330*/  IMAD.WIDE R18, R21, 0x8, R18 ;  /* 0x0000000815127825 */ /* 0x001fc800078e0212 */
[----:B------:R-:W-:-:S04]  /*0340*/  IMAD.WIDE R16, R11, 0x8, R18 ;  /* 0x000000080b107825 */ /* 0x000fc800078e0212 */
[----:B-1----:R-:W-:Y:S02]  /*0350*/  IMAD.WIDE R12, R10, 0x8, R12 ;  /* 0x000000080a0c7825 */ /* 0x002fe400078e020c */
[----:B------:R-:W2:Y:S02]  /*0360*/  LDG.E.64 R16, desc[UR6][R16.64] ;  /* 0x0000000610107981 */ /* 0x000ea4000c1e1b00 */
[----:B------:R-:W-:Y:S02]  /*0370*/  IMAD.WIDE R14, R11, 0x10, R18 ;  /* 0x000000100b0e7825 */ /* 0x000fe400078e0212 */
[----:B------:R-:W2:Y:S04]  /*0380*/  LDG.E.64 R12, desc[UR6][R12.64] ;  /* 0x000000060c0c7981 */ /* 0x000ea8000c1e1b00 */
[----:B------:R-:W3:Y:S04]  /*0390*/  LDG.E.64 R18, desc[UR6][R18.64] ;  /* 0x0000000612127981 */ /* 0x000ee8000c1e1b00 */
[----:B------:R-:W4:Y:S01]  /*03a0*/  LDG.E.64 R14, desc[UR6][R14.64] ;  /* 0x000000060e0e7981 */ /* 0x000f22000c1e1b00 */
[----:B------:R-:W-:-:S05]  /*03b0*/  VIADD R22, R22, 0x1 ;  /* 0x0000000116167836 */ /* 0x000fca0000000000 */
[----:B------:R-:W-:Y:S01]  /*03c0*/  ISETP.NE.AND P2, PT, R22, RZ, PT ;  /* 0x000000ff1600720c */ /* 0x000fe20003f45270 */
[----:B------:R-:W-:Y:S01]  /*03d0*/  VIADD R5, R5, 0x10 ;  /* 0x0000001005057836 */ /* 0x000fe20000000000 */
[----:B------:R-:W-:Y:S01]  /*03e0*/  IADD3 R10, PT, PT, R10, 0x10, RZ ;  /* 0x000000100a0a7810 */ /* 0x000fe20007ffe0ff */
[----:B------:R-:W-:Y:S01]  /*03f0*/  VIADD R21, R21, 0x10 ;  /* 0x0000001015157836 */ /* 0x000fe20000000000 */
[C---:B--2---:R-:W-:Y:S02]  /*0400*/  DFMA R24, R12.reuse, R16, R24 ;  /* 0x000000100c18722b */ /* 0x044fe40000000018 */
[C---:B---3--:R-:W-:Y:S02]  /*0410*/  DFMA R26, R12.reuse, R18, R26 ;  /* 0x000000120c1a722b */ /* 0x048fe4000000001a */
[----:B----4-:R-:W-:-:S05]  /*0420*/  DFMA R36, R12, R14, R36 ;  /* 0x0000000e0c24722b */ /* 0x010fca0000000024 */
[----:B------:R-:W-:Y:S06]  /*0430*/  @P2 BRA `(.L_x_38) ;  /* 0xfffffffc00b42947 */ /* 0x000fec000383ffff */
.L_x_37:
[----:B------:R-:W-:Y:S05]  /*0440*/  BSYNC.RECONVERGENT B1 ;  /* 0x0000000000017941 */ /* 0x000fea0003800200 */
.L_x_36:
[----:B------:R-:W-:Y:S05]  /*0450*/  @!P1 BRA `(.L_x_35) ;  /* 0x0000000000a49947 */ /* 0x000fea0003800000 */
[-C--:B-----5:R-:W-:Y:S02]  /*0460*/  IADD3 R2, PT, PT, R2, R5.reuse, R20 ;  /* 0x0000000502027210 */ /* 0x0a0fe40007ffe014 */
[----:B------:R-:W-:-:S07]  /*0470*/  IADD3 R6, PT, PT, R6, R5, RZ ;  /* 0x0000000506067210 */ /* 0x000fce0007ffe0ff */
.L_x_39:
[----:B------:R-:W0:Y:S08]  /*0480*/  LDC.64 R30, c[0x0][0x388] ;  /* 0x0000e200ff1e7b82 */ /* 0x000e300000000a00 */
[----:B------:R-:W1:Y:S01]  /*0490*/  LDC.64 R28, c[0x0][0x380] ;  /* 0x0000e000ff1c7b82 */ /* 0x000e620000000a00 */
[----:B0-----:R-:W-:-:S05]  /*04a0*/  IMAD.WIDE R30, R6, 0x8, R30 ;  /* 0x00000008061e7825 */ /* 0x001fca00078e021e */
[----:B------:R-:W2:Y:S01]  /*04b0*/  LDG.E.64 R20, desc[UR6][R30.64] ;  /* 0x000000061e147981 */ /* 0x000ea2000c1e1b00 */
[----:B------:R-:W-:-:S04]  /*04c0*/  IMAD.WIDE R34, R11, 0x8, R30 ;  /* 0x000000080b227825 */ /* 0x000fc800078e021e */
[----:B-1----:R-:W-:Y:S01]  /*04d0*/  IMAD.WIDE R28, R2, 0x8, R28 ;  /* 0x00000008021c7825 */ /* 0x002fe200078e021c */
[----:B------:R-:W3:Y:S03]  /*04e0*/  LDG.E.64 R16, desc[UR6][R34.64] ;  /* 0x0000000622107981 */ /* 0x000ee6000c1e1b00 */
[----:B------:R-:W-:Y:S01]  /*04f0*/  IMAD.WIDE R12, R11, 0x8, R34 ;  /* 0x000000080b0c7825 */ /* 0x000fe200078e0222 */
[----:B------:R-:W2:Y:S04]  /*0500*/  LDG.E.64 R14, desc[UR6][R28.64] ;  /* 0x000000061c0e7981 */ /* 0x000ea8000c1e1b00 */
[----:B------:R-:W4:Y:S04]  /*0510*/  LDG.E.64 R18, desc[UR6][R12.64] ;  /* 0x000000060c127981 */ /* 0x000f28000c1e1b00 */
[----:B------:R-:W5:Y:S04]  /*0520*/  LDG.E.64 R22, desc[UR6][R12.64+0x80] ;  /* 0x000080060c167981 */ /* 0x000f68000c1e1b00 */
[----:B------:R-:W5:Y:S01]  /*0530*/  LDG.E.64 R32, desc[UR6][R34.64+0x180] ;  /* 0x0001800622207981 */ /* 0x000f62000c1e1b00 */
[----:B--2---:R-:W-:-:S02]  /*0540*/  DFMA R26, R14, R20, R26 ;  /* 0x000000140e1a722b */ /* 0x004fc4000000001a */
[C---:B---3--:R-:W-:Y:S01]  /*0550*/  DFMA R24, R14.reuse, R16, R24 ;  /* 0x000000100e18722b */ /* 0x048fe20000000018 */
[----:B------:R-:W5:Y:S01]  /*0560*/  LDG.E.64 R20, desc[UR6][R28.64+0x80] ;  /* 0x000080061c147981 */ /* 0x000f62000c1e1b00 */
[----:B----4-:R-:W-:-:S03]  /*0570*/  DFMA R18, R14, R18, R36 ;  /* 0x000000120e12722b */ /* 0x010fc60000000024 */
[----:B------:R-:W2:Y:S04]  /*0580*/  LDG.E.64 R14, desc[UR6][R30.64+0x80] ;  /* 0x000080061e0e7981 */ /* 0x000ea8000c1e1b00 */
[----:B------:R-:W3:Y:S04]  /*0590*/  LDG.E.64 R16, desc[UR6][R34.64+0x80] ;  /* 0x0000800622107981 */ /* 0x000ee8000c1e1b00 */
[----:B------:R-:W4:Y:S01]  /*05a0*/  LDG.E.64 R36, desc[UR6][R12.64+0x180] ;  /* 0x000180060c247981 */ /* 0x000f22000c1e1b00 */
[----:B-----5:R-:W-:-:S03]  /*05b0*/  DFMA R18, R20, R22, R18 ;  /* 0x000000161412722b */ /* 0x020fc60000000012 */
[----:B------:R-:W5:Y:S01]  /*05c0*/  LDG.E.64 R22, desc[UR6][R30.64+0x100] ;  /* 0x000100061e167981 */ /* 0x000f62000c1e1b00 */
[----:B--2---:R-:W-:-:S03]  /*05d0*/  DFMA R14, R20, R14, R26 ;  /* 0x0000000e140e722b */ /* 0x004fc6000000001a */
[----:B------:R-:W2:Y:S01]  /*05e0*/  LDG.E.64 R26, desc[UR6][R12.64+0x100] ;  /* 0x000100060c1a7981 */ /* 0x000ea2000c1e1b00 */
[----:B---3--:R-:W-:-:S03]  /*05f0*/  DFMA R16, R20, R16, R24 ;  /* 0x000000101410722b */ /* 0x008fc60000000018 */
[----:B------:R-:W5:Y:S04]  /*0600*/  LDG.E.64 R20, desc[UR6][R28.64+0x100] ;  /* 0x000100061c147981 */ /* 0x000f68000c1e1b00 */
[----:B------:R-:W3:Y:S04]  /*0610*/  LDG.E.64 R24, desc[UR6][R34.64+0x100] ;  /* 0x0001000622187981 */ /* 0x000ee8000c1e1b00 */
[----:B------:R-:W4:Y:S04]  /*0620*/  LDG.E.64 R30, desc[UR6][R30.64+0x180] ;  /* 0x000180061e1e7981 */ /* 0x000f28000c1e1b00 */
[----:B------:R-:W4:Y:S01]  /*0630*/  LDG.E.64 R28, desc[UR6][R28.64+0x180] ;  /* 0x000180061c1c7981 */ /* 0x000f22000c1e1b00 */
[----:B------:R-:W-:-:S05]  /*0640*/  VIADD R5, R5, 0x40 ;  /* 0x0000004005057836 */ /* 0x000fca0000000000 */
[----:B------:R-:W-:Y:S01]  /*0650*/  ISETP.GE.AND P1, PT, R5, R4, PT ;  /* 0x000000040500720c */ /* 0x000fe20003f26270 */
[----:B------:R-:W-:Y:S01]  /*0660*/  VIADD R6, R6, 0x40 ;  /* 0x0000004006067836 */ /* 0x000fe20000000000 */
[----:B------:R-:W-:Y:S01]  /*0670*/  IADD3 R2, PT, PT, R2, 0x40, RZ ;  /* 0x0000004002027810 */ /* 0x000fe20007ffe0ff */
[C---:B-----5:R-:W-:Y:S02]  /*0680*/  DFMA R14, R20.reuse, R22, R14 ;  /* 0x00000016140e722b */ /* 0x060fe4000000000e */
[C---:B--2---:R-:W-:Y:S02]  /*0690*/  DFMA R18, R20.reuse, R26, R18 ;  /* 0x0000001a1412722b */ /* 0x044fe40000000012 */
[----:B---3--:R-:W-:-:S04]  /*06a0*/  DFMA R24, R20, R24, R16 ;  /* 0x000000181418722b */ /* 0x008fc80000000010 */
[----:B----4-:R-:W-:-:S04]  /*06b0*/  DFMA R26, R28, R30, R14 ;  /* 0x0000001e1c1a722b */ /* 0x010fc8000000000e */
[C---:B------:R-:W-:Y:S02]  /*06c0*/  DFMA R24, R28.reuse, R32, R24 ;  /* 0x000000201c18722b */ /* 0x040fe40000000018 */
[----:B------:R-:W-:Y:S01]  /*06d0*/  DFMA R36, R28, R36, R18 ;  /* 0x000000241c24722b */ /* 0x000fe20000000012 */
[----:B------:R-:W-:Y:S10]  /*06e0*/  @!P1 BRA `(.L_x_39) ;  /* 0xfffffffc00649947 */ /* 0x000ff4000383ffff */
.L_x_35:
[----:B------:R-:W-:Y:S05]  /*06f0*/  BSYNC.RECONVERGENT B0 ;  /* 0x0000000000007941 */ /* 0x000fea0003800200 */
.L_x_34:
[----:B------:R-:W0:Y:S01]  /*0700*/  S2R R11, SR_TID.Y ;  /* 0x00000000000b7919 */ /* 0x000e220000002200 */
[----:B------:R-:W1:Y:S01]  /*0710*/  S2UR UR5, SR_CgaCtaId ;  /* 0x00000000000579c3 */ /* 0x000e620000008800 */
[----:B------:R-:W-:Y:S01]  /*0720*/  UMOV UR4, 0x400 ;  /* 0x0000040000047882 */ /* 0x000fe20000000000 */
[----:B------:R-:W-:Y:S01]  /*0730*/  BSSY.RECONVERGENT B0, `(.L_x_40) ;  /* 0x0000050000007945 */ /* 0x000fe20003800200 */
[----:B------:R-:W0:Y:S01]  /*0740*/  S2R R4, SR_TID.X ;  /* 0x0000000000047919 */ /* 0x000e220000002100 */
[----:B-1----:R-:W-:Y:S01]  /*0750*/  ULEA UR4, UR5, UR4, 0x18 ;  /* 0x0000000405047291 */ /* 0x002fe2000f8ec0ff */
[----:B0----5:R-:W-:Y:S02]  /*0760*/  LEA R2, R11, R4, 0x3 ;  /* 0x000000040b027211 */ /* 0x021fe400078e18ff */
[----:B------:R-:W-:-:S03]  /*0770*/  ISETP.NE.OR P0, PT, R4, RZ, P0 ;  /* 0x000000ff0400720c */ /* 0x000fc60000705670 */
[----:B------:R-:W-:-:S05]  /*0780*/  LEA R5, R2, UR4, 0x3 ;  /* 0x0000000402057c11 */ /* 0x000fca000f8e18ff */
[----:B------:R0:W-:Y:S04]  /*0790*/  STS.64 [R5], R26 ;  /* 0x0000001a05007388 */ /* 0x0001e80000000a00 */
[----:B------:R0:W-:Y:S04]  /*07a0*/  STS.64 [R5+0x200], R24 ;  /* 0x0002001805007388 */ /* 0x0001e80000000a00 */
[----:B------:R0:W-:Y:S01]  /*07b0*/  STS.64 [R5+0x400], R36 ;  /* 0x0004002405007388 */ /* 0x0001e20000000a00 */
[----:B------:R-:W-:Y:S06]  /*07c0*/  BAR.SYNC.DEFER_BLOCKING 0x0 ;  /* 0x0000000000007b1d */ /* 0x000fec0000010000 */
[----:B------:R-:W-:Y:S05]  /*07d0*/  @P0 BRA `(.L_x_41) ;  /* 0x0000000400140947 */ /* 0x000fea0003800000 */
[----:B------:R-:W-:Y:S01]  /*07e0*/  LEA R2, R11, UR4, 0x6 ;  /* 0x000000040b027c11 */ /* 0x000fe2000f8e30ff */
[----:B------:R-:W1:Y:S04]  /*07f0*/  S2UR UR5, SR_CTAID.Y ;  /* 0x00000000000579c3 */ /* 0x000e680000002600 */
[----:B------:R-:W2:Y:S04]  /*0800*/  LDS.64 R22, [R2] ;  /* 0x0000000002167984 */ /* 0x000ea80000000a00 */
[----:B0-----:R-:W0:Y:S04]  /*0810*/  LDS.64 R4, [R2+0x200] ;  /* 0x0002000002047984 */ /* 0x001e280000000a00 */
[----:B------:R-:W3:Y:S04]  /*0820*/  LDS.64 R20, [R2+0x400] ;  /* 0x0004000002147984 */ /* 0x000ee80000000a00 */
[----:B------:R-:W4:Y:S04]  /*0830*/  LDS.64 R18, [R2+0x8] ;  /* 0x0000080002127984 */ /* 0x000f280000000a00 */
[----:B------:R-:W5:Y:S04]  /*0840*/  LDS.64 R16, [R2+0x208] ;  /* 0x0002080002107984 */ /* 0x000f680000000a00 */
[----:B------:R-:W5:Y:S01]  /*0850*/  LDS.64 R32, [R2+0x408] ;  /* 0x0004080002207984 */ /* 0x000f620000000a00 */
[----:B-1----:R-:W-:-:S03]  /*0860*/  UISETP.NE.AND UP0, UPT, UR5, URZ, UPT ;  /* 0x000000ff0500728c */ /* 0x002fc6000bf05270 */
[----:B------:R-:W1:Y:S04]  /*0870*/  LDS.64 R26, [R2+0x10] ;  /* 0x00001000021a7984 */ /* 0x000e680000000a00 */
[----:B------:R-:W1:Y:S04]  /*0880*/  LDS.64 R24, [R2+0x210] ;  /* 0x0002100002187984 */ /* 0x000e680000000a00 */
[----:B------:R-:W1:Y:S04]  /*0890*/  LDS.64 R30, [R2+0x410] ;  /* 0x00041000021e7984 */ /* 0x000e680000000a00 */
[----:B------:R-:W1:Y:S04]  /*08a0*/  LDS.64 R28, [R2+0x18] ;  /* 0x00001800021c7984 */ /* 0x000e680000000a00 */
[----:B------:R-:W1:Y:S01]  /*08b0*/  LDS.64 R14, [R2+0x218] ;  /* 0x00021800020e7984 */ /* 0x000e620000000a00 */
[----:B--2---:R-:W-:-:S03]  /*08c0*/  DADD R22, RZ, R22 ;  /* 0x00000000ff167229 */ /* 0x004fc60000000016 */
[----:B------:R-:W2:Y:S01]  /*08d0*/  LDS.64 R12, [R2+0x418] ;  /* 0x00041800020c7984 */ /* 0x000ea20000000a00 */
[----:B0-----:R-:W-:-:S03]  /*08e0*/  DADD R4, RZ, R4 ;  /* 0x00000000ff047229 */ /* 0x001fc60000000004 */
[----:B------:R-:W0:Y:S01]  /*08f0*/  LDS.64 R10, [R2+0x20] ;  /* 0x00002000020a7984 */ /* 0x000e220000000a00 */
[----:B---3--:R-:W-:Y:S02]  /*0900*/  DADD R20, RZ, R20 ;  /* 0x00000000ff147229 */ /* 0x008fe40000000014 */
[----:B----4-:R-:W-:Y:S02]  /*0910*/  DADD R18, R22, R18 ;  /* 0x0000000016127229 */ /* 0x010fe40000000012 */
[----:B-----5:R-:W-:Y:S02]  /*0920*/  DADD R16, R4, R16 ;  /* 0x0000000004107229 */ /* 0x020fe40000000010 */
[----:B------:R-:W3:Y:S02]  /*0930*/  LDS.64 R4, [R2+0x220] ;  /* 0x0002200002047984 */ /* 0x000ee40000000a00 */
[----:B------:R-:W-:Y:S02]  /*0940*/  DADD R32, R20, R32 ;  /* 0x0000000014207229 */ /* 0x000fe40000000020 */
[----:B------:R-:W4:Y:S01]  /*0950*/  LDS.64 R22, [R2+0x420] ;  /* 0x0004200002167984 */ /* 0x000f220000000a00 */
[----:B-1----:R-:W-:-:S03]  /*0960*/  DADD R26, R18, R26 ;  /* 0x00000000121a7229 */ /* 0x002fc6000000001a */
[----:B------:R-:W1:Y:S01]  /*0970*/  LDS.64 R20, [R2+0x28] ;  /* 0x0000280002147984 */ /* 0x000e620000000a00 */
[----:B------:R-:W-:-:S03]  /*0980*/  DADD R24, R16, R24 ;  /* 0x0000000010187229 */ /* 0x000fc60000000018 */
[----:B------:R-:W5:Y:S01]  /*0990*/  LDS.64 R18, [R2+0x228] ;  /* 0x0002280002127984 */ /* 0x000f620000000a00 */
[----:B------:R-:W-:-:S03]  /*09a0*/  DADD R30, R32, R30 ;  /* 0x00000000201e7229 */ /* 0x000fc6000000001e */
[----:B------:R-:W5:Y:S01]  /*09b0*/  LDS.64 R16, [R2+0x428] ;  /* 0x0004280002107984 */ /* 0x000f620000000a00 */
[----:B------:R-:W-:-:S03]  /*09c0*/  DADD R26, R26, R28 ;  /* 0x000000001a1a7229 */ /* 0x000fc6000000001c */
[----:B------:R-:W5:Y:S01]  /*09d0*/  LDS.64 R32, [R2+0x30] ;  /* 0x0000300002207984 */ /* 0x000f620000000a00 */
[----:B------:R-:W-:-:S03]  /*09e0*/  DADD R14, R24, R14 ;  /* 0x00000000180e7229 */ /* 0x000fc6000000000e */
[----:B------:R-:W5:Y:S01]  /*09f0*/  LDS.64 R28, [R2+0x230] ;  /* 0x00023000021c7984 */ /* 0x000f620000000a00 */
[----:B--2---:R-:W-:-:S03]  /*0a00*/  DADD R12, R30, R12 ;  /* 0x000000001e0c7229 */ /* 0x004fc6000000000c */
[----:B------:R-:W2:Y:S01]  /*0a10*/  LDS.64 R24, [R2+0x430] ;  /* 0x0004300002187984 */ /* 0x000ea20000000a00 */
[----:B0-----:R-:W-:-:S03]  /*0a20*/  DADD R30, R26, R10 ;  /* 0x000000001a1e7229 */ /* 0x001fc6000000000a */
[----:B------:R-:W0:Y:S04]  /*0a30*/  LDS.64 R26, [R2+0x38] ;  /* 0x00003800021a7984 */ /* 0x000e280000000a00 */
[----:B------:R-:W0:Y:S04]  /*0a40*/  LDS.64 R10, [R2+0x238] ;  /* 0x00023800020a7984 */ /* 0x000e280000000a00 */
[----:B------:R-:W0:Y:S01]  /*0a50*/  LDS.64 R34, [R2+0x438] ;  /* 0x0004380002227984 */ /* 0x000e220000000a00 */
[----:B---3--:R-:W-:Y:S02]  /*0a60*/  DADD R4, R14, R4 ;  /* 0x000000000e047229 */ /* 0x008fe40000000004 */
[----:B----4-:R-:W-:-:S02]  /*0a70*/  DADD R12, R12, R22 ;  /* 0x000000000c0c7229 */ /* 0x010fc40000000016 */
[----:B-1----:R-:W-:-:S04]  /*0a80*/  DADD R20, R30, R20 ;  /* 0x000000001e147229 */ /* 0x002fc80000000014 */
[----:B-----5:R-:W-:Y:S02]  /*0a90*/  DADD R4, R4, R18 ;  /* 0x0000000004047229 */ /* 0x020fe40000000012 */
[----:B------:R-:W-:Y:S02]  /*0aa0*/  DADD R12, R12, R16 ;  /* 0x000000000c0c7229 */ /* 0x000fe40000000010 */
[----:B------:R-:W-:-:S04]  /*0ab0*/  DADD R20, R20, R32 ;  /* 0x0000000014147229 */ /* 0x000fc80000000020 */
[----:B------:R-:W-:Y:S02]  /*0ac0*/  DADD R4, R4, R28 ;  /* 0x0000000004047229 */ /* 0x000fe4000000001c */
[----:B--2---:R-:W-:Y:S02]  /*0ad0*/  DADD R12, R12, R24 ;  /* 0x000000000c0c7229 */ /* 0x004fe40000000018 */
[----:B0-----:R-:W-:-:S04]  /*0ae0*/  DADD R26, R20, R26 ;  /* 0x00000000141a7229 */ /* 0x001fc8000000001a */
[----:B------:R-:W-:Y:S02]  /*0af0*/  DADD R10, R4, R10 ;  /* 0x00000000040a7229 */ /* 0x000fe4000000000a */
[----:B------:R-:W-:Y:S01]  /*0b00*/  DADD R12, R12, R34 ;  /* 0x000000000c0c7229 */ /* 0x000fe20000000022 */
[----:B------:R-:W-:Y:S10]  /*0b10*/  BRA.U !UP0, `(.L_x_42) ;  /* 0x0000000108247547 */ /* 0x000ff4000b800000 */
[----:B------:R-:W0:Y:S01]  /*0b20*/  LDC.64 R4, c[0x0][0x398] ;  /* 0x0000e600ff047b82 */ /* 0x000e220000000a00 */
[----:B------:R-:W-:-:S04]  /*0b30*/  IMAD.IADD R3, R3, 0x1, R0 ;  /* 0x0000000103037824 */ /* 0x000fc800078e0200 */
[----:B0-----:R-:W-:-:S05]  /*0b40*/  IMAD.WIDE R2, R3, 0x8, R4 ;  /* 0x0000000803027825 */ /* 0x001fca00078e0204 */
[----:B------:R1:W-:Y:S01]  /*0b50*/  STG.E.64 desc[UR6][R2.64], R26 ;  /* 0x0000001a02007986 */ /* 0x0003e2000c101b06 */
[----:B------:R-:W-:-:S05]  /*0b60*/  IMAD.WIDE R4, R9, 0x8, R2 ;  /* 0x0000000809047825 */ /* 0x000fca00078e0202 */
[----:B------:R1:W-:Y:S01]  /*0b70*/  STG.E.64 desc[UR6][R4.64], R10 ;  /* 0x0000000a04007986 */ /* 0x0003e2000c101b06 */
[----:B------:R-:W-:-:S05]  /*0b80*/  IMAD.WIDE R6, R9, 0x8, R4 ;  /* 0x0000000809067825 */ /* 0x000fca00078e0204 */
[----:B------:R1:W-:Y:S01]  /*0b90*/  STG.E.64 desc[UR6][R6.64], R12 ;  /* 0x0000000c06007986 */ /* 0x0003e2000c101b06 */
[----:B------:R-:W-:Y:S05]  /*0ba0*/  BRA `(.L_x_41) ;  /* 0x0000000000207947 */ /* 0x000fea0003800000 */
.L_x_42:
[----:B------:R-:W0:Y:S01]  /*0bb0*/  LDC.64 R2, c[0x0][0x390] ;  /* 0x0000e400ff027b82 */ /* 0x000e220000000a00 */
[----:B------:R-:W-:-:S05]  /*0bc0*/  IADD3 R7, PT, PT, R7, R0, RZ ;  /* 0x0000000007077210 */ /* 0x000fca0007ffe0ff */
[----:B0-----:R-:W-:-:S05]  /*0bd0*/  IMAD.WIDE R2, R7, 0x8, R2 ;  /* 0x0000000807027825 */ /* 0x001fca00078e0202 */
[----:B------:R2:W-:Y:S01]  /*0be0*/  STG.E.64 desc[UR6][R2.64], R26 ;  /* 0x0000001a02007986 */ /* 0x0005e2000c101b06 */
[----:B------:R-:W-:-:S05]  /*0bf0*/  IMAD.WIDE R4, R8, 0x8, R2 ;  /* 0x0000000808047825 */ /* 0x000fca00078e0202 */
[----:B------:R2:W-:Y:S01]  /*0c00*/  STG.E.64 desc[UR6][R4.64], R10 ;  /* 0x0000000a04007986 */ /* 0x0005e2000c101b06 */
[----:B------:R-:W-:-:S05]  /*0c10*/  IMAD.WIDE R8, R8, 0x8, R4 ;  /* 0x0000000808087825 */ /* 0x000fca00078e0204 */
[----:B------:R2:W-:Y:S02]  /*0c20*/  STG.E.64 desc[UR6][R8.64], R12 ;  /* 0x0000000c08007986 */ /* 0x0005e4000c101b06 */
.L_x_41:
[----:B------:R-:W-:Y:S05]  /*0c30*/  BSYNC.RECONVERGENT B0 ;  /* 0x0000000000007941 */ /* 0x000fea0003800200 */
.L_x_40:
[----:B------:R-:W-:Y:S06]  /*0c40*/  BAR.SYNC.DEFER_BLOCKING 0x0 ;  /* 0x0000000000007b1d */ /* 0x000fec0000010000 */
[----:B------:R-:W-:Y:S05]  /*0c50*/  EXIT ;  /* 0x000000000000794d */ /* 0x000fea0003800000 */
.L_x_43:
        /* <DEDUP_REMOVED lines=10> */
.L_x_498:


//--------------------- .text._ZN5spral5ssids28cu_multinode_solve_t_few_8x8IdLj4EEEvPdS2_S2_S2_P15node_solve_dataIT_Ei --------------------------
	.section	.text._ZN5spral5ssids28cu_multinode_solve_t_few_8x8IdLj4EEEvPdS2_S2_S2_P15node_solve_dataIT_Ei,"ax",@progbits
	.align	128
        .global         _ZN5spral5ssids28cu_multinode_solve_t_few_8x8IdLj4EEEvPdS2_S2_S2_P15node_solve_dataIT_Ei
        .type           _ZN5spral5ssids28cu_multinode_solve_t_few_8x8IdLj4EEEvPdS2_S2_S2_P15node_solve_dataIT_Ei,@function
        .size           _ZN5spral5ssids28cu_multinode_solve_t_few_8x8IdLj4EEEvPdS2_S2_S2_P15node_solve_dataIT_Ei,(.L_x_499 - _ZN5spral5ssids28cu_multinode_solve_t_few_8x8IdLj4EEEvPdS2_S2_S2_P15node_solve_dataIT_Ei)
        .other          _ZN5spral5ssids28cu_multinode_solve_t_few_8x8IdLj4EEEvPdS2_S2_S2_P15node_solve_dataIT_Ei,@"STO_CUDA_ENTRY STV_DEFAULT"
_ZN5spral5ssids28cu_multinode_solve_t_few_8x8IdLj4EEEvPdS2_S2_S2_P15node_solve_dataIT_Ei:
.text._ZN5spral5ssids28cu_multinode_solve_t_few_8x8IdLj4EEEvPdS2_S2_S2_P15node_solve_dataIT_Ei:
        /* <DEDUP_REMOVED lines=15> */
[----:B---3--:R-:W-:Y:S02]  /*00f0*/  IADD3 R0, PT, PT, -R0, UR4, R7 ;  /* 0x0000000400007c10 */ /* 0x008fe4000fffe107 */
[----:B------:R-:W-:-:S03]  /*0100*/  CS2R R6, SRZ ;  /* 0x0000000000067805 */ /* 0x000fc6000001ff00 */
[----:B--2---:R-:W-:Y:S01]  /*0110*/  IMAD R0, R0, 0x8, R9 ;  /* 0x0000000800007824 */ /* 0x004fe200078e0209 */
[----:B------:R-:W-:-:S04]  /*0120*/  CS2R R8, SRZ ;  /* 0x0000000000087805 */ /* 0x000fc8000001ff00 */
        /* <DEDUP_REMOVED lines=19> */
[----:B------:R-:W-:Y:S02]  /*0260*/  ISETP.NE.AND P2, PT, R6, 0x30, PT ;  /* 0x000000300600780c */ /* 0x000fe40003f45270 */
[----:B------:R-:W-:Y:S01]  /*0270*/  CS2R R6, SRZ ;  /* 0x0000000000067805 */ /* 0x000fe2000001ff00 */
[----:B--2---:R-:W-:-:S10]  /*0280*/  IMAD R32, R14, R0, RZ ;  /* 0x000000000e207224 */ /* 0x004fd400078e02ff */
[----:B0-----:R-:W-:Y:S05]  /*0290*/  @!P2 BRA `(.L_x_47) ;  /* 0x000000000080a947 */ /* 0x001fea0003800000 */
[----:B------:R-:W0:Y:S01]  /*02a0*/  LDC.64 R18, c[0x0][0x388] ;  /* 0x0000e200ff127b82 */ /* 0x000e220000000a00 */
[----:B------:R-:W-:Y:S01]  /*02b0*/  IMAD.IADD R6, R32, 0x1, R17 ;  /* 0x0000000120067824 */ /* 0x000fe200078e0211 */
[----:B------:R-:W-:Y:S02]  /*02c0*/  LEA.HI R7, R21, 0x1, RZ, 0x1c ;  /* 0x0000000115077811 */ /* 0x000fe400078fe0ff */
[----:B-----5:R-:W-:Y:S01]  /*02d0*/  IADD3 R17, PT, PT, R2, R17, RZ ;  /* 0x0000001102117210 */ /* 0x020fe20007ffe0ff */
[C---:B------:R-:W-:Y:S01]  /*02e0*/  IMAD R33, R20.reuse, 0x8, R6 ;  /* 0x0000000814217824 */ /* 0x040fe200078e0206 */
[----:B------:R-:W-:Y:S02]  /*02f0*/  LOP3.LUT R14, R7, 0x3, RZ, 0xc0, !PT ;  /* 0x00000003070e7812 */ /* 0x000fe400078ec0ff */
[----:B------:R-:W-:Y:S02]  /*0300*/  CS2R R6, SRZ ;  /* 0x0000000000067805 */ /* 0x000fe4000001ff00 */
[----:B------:R-:W-:Y:S01]  /*0310*/  LEA R17, R20, R17, 0x3 ;  /* 0x0000001114117211 */ /* 0x000fe200078e18ff */
[----:B------:R-:W-:Y:S01]  /*0320*/  IMAD.IADD R33, R16, 0x1, R33 ;  /* 0x0000000110217824 */ /* 0x000fe200078e0221 */
[----:B------:R-:W-:-:S07]  /*0330*/  IADD3 R14, PT, PT, -R14, RZ, RZ ;  /* 0x000000ff0e0e7210 */ /* 0x000fce0007ffe1ff */
.L_x_48:
[----:B------:R-:W1:Y:S01]  /*0340*/  LDC.64 R20, c[0x0][0x380] ;  /* 0x0000e000ff147b82 */ /* 0x000e620000000a00 */
[----:B0-----:R-:W-:-:S04]  /*0350*/  IMAD.WIDE R26, R15, 0x8, R18 ;  /* 0x000000080f1a7825 */ /* 0x001fc800078e0212 */
[----:B------:R-:W-:-:S04]  /*0360*/  IMAD.WIDE R22, R17, 0x8, R18 ;  /* 0x0000000811167825 */ /* 0x000fc800078e0212 */
[----:B------:R-:W-:-:S04]  /*0370*/  IMAD.WIDE R26, R17, 0x8, R26 ;  /* 0x00000008111a7825 */ /* 0x000fc800078e021a */
[C-C-:B------:R-:W-:Y:S02]  /*0380*/  IMAD.WIDE R24, R15.reuse, 0x10, R22.reuse ;  /* 0x000000100f187825 */ /* 0x140fe400078e0216 */
[----:B------:R-:W2:Y:S02]  /*0390*/  LDG.E.64 R26, desc[UR6][R26.64] ;  /* 0x000000061a1a7981 */ /* 0x000ea4000c1e1b00 */
[----:B------:R-:W-:Y:S02]  /*03a0*/  IMAD.WIDE R30, R15, 0x18, R22 ;  /* 0x000000180f1e7825 */ /* 0x000fe400078e0216 */
[----:B------:R-:W3:Y:S04]  /*03b0*/  LDG.E.64 R24, desc[UR6][R24.64] ;  /* 0x0000000618187981 */ /* 0x000ee8000c1e1b00 */
[----:B------:R-:W4:Y:S01]  /*03c0*/  LDG.E.64 R22, desc[UR6][R22.64] ;  /* 0x0000000616167981 */ /* 0x000f22000c1e1b00 */
[----:B-1----:R-:W-:-:S03]  /*03d0*/  IMAD.WIDE R20, R33, 0x8, R20 ;  /* 0x0000000821147825 */ /* 0x002fc600078e0214 */
[----:B------:R-:W5:Y:S04]  /*03e0*/  LDG.E.64 R30, desc[UR6][R30.64] ;  /* 0x000000061e1e7981 */ /* 0x000f68000c1e1b00 */
[----:B------:R-:W2:Y:S01]  /*03f0*/  LDG.E.64 R20, desc[UR6][R20.64] ;  /* 0x0000000614147981 */ /* 0x000ea2000c1e1b00 */
[----:B------:R-:W-:-:S05]  /*0400*/  VIADD R14, R14, 0x1 ;  /* 0x000000010e0e7836 */ /* 0x000fca0000000000 */
[----:B------:R-:W-:Y:S01]  /*0410*/  ISETP.NE.AND P2, PT, R14, RZ, PT ;  /* 0x000000ff0e00720c */ /* 0x000fe20003f45270 */
[----:B------:R-:W-:Y:S01]  /*0420*/  VIADD R17, R17, 0x10 ;  /* 0x0000001011117836 */ /* 0x000fe20000000000 */
[----:B------:R-:W-:Y:S02]  /*0430*/  IADD3 R13, PT, PT, R13, 0x10, RZ ;  /* 0x000000100d0d7810 */ /* 0x000fe40007ffe0ff */
[----:B------:R-:W-:Y:S01]  /*0440*/  IADD3 R33, PT, PT, R33, 0x10, RZ ;  /* 0x0000001021217810 */ /* 0x000fe20007ffe0ff */
[C---:B--2---:R-:W-:Y:S02]  /*0450*/  DFMA R28, R20.reuse, R26, R28 ;  /* 0x0000001a141c722b */ /* 0x044fe4000000001c */
[C---:B---3--:R-:W-:Y:S02]  /*0460*/  DFMA R8, R20.reuse, R24, R8 ;  /* 0x000000181408722b */ /* 0x048fe40000000008 */
[C---:B----4-:R-:W-:Y:S02]  /*0470*/  DFMA R10, R20.reuse, R22, R10 ;  /* 0x00000016140a722b */ /* 0x050fe4000000000a */
[----:B-----5:R-:W-:-:S02]  /*0480*/  DFMA R6, R20, R30, R6 ;  /* 0x0000001e1406722b */ /* 0x020fc40000000006 */
[----:B------:R-:W-:Y:S09]  /*0490*/  @P2 BRA `(.L_x_48) ;  /* 0xfffffffc00a82947 */ /* 0x000ff2000383ffff */
.L_x_47:
[----:B------:R-:W-:Y:S05]  /*04a0*/  BSYNC.RECONVERGENT B1 ;  /* 0x0000000000017941 */ /* 0x000fea0003800200 */
.L_x_46:
[----:B------:R-:W-:Y:S05]  /*04b0*/  @!P1 BRA `(.L_x_45) ;  /* 0x0000000000c89947 */ /* 0x000fea0003800000 */
[----:B-----5:R-:W-:Y:S01]  /*04c0*/  IADD3 R14, PT, PT, R16, R13, R32 ;  /* 0x0000000d100e7210 */ /* 0x020fe20007ffe020 */
[----:B------:R-:W-:-:S07]  /*04d0*/  IMAD.IADD R2, R2, 0x1, R13 ;  /* 0x0000000102027824 */ /* 0x000fce00078e020d */
.L_x_49:
[----:B------:R-:W0:Y:S08]  /*04e0*/  LDC.64 R24, c[0x0][0x380] ;  /* 0x0000e000ff187b82 */ /* 0x000e300000000a00 */
[----:B------:R-:W1:Y:S01]  /*04f0*/  LDC.64 R34, c[0x0][0x388] ;  /* 0x0000e200ff227b82 */ /* 0x000e620000000a00 */
[----:B0-----:R-:W-:-:S05]  /*0500*/  IMAD.WIDE R24, R14, 0x8, R24 ;  /* 0x000000080e187825 */ /* 0x001fca00078e0218 */
[----:B------:R-:W2:Y:S01]  /*0510*/  LDG.E.64 R16, desc[UR6][R24.64] ;  /* 0x0000000618107981 */ /* 0x000ea2000c1e1b00 */
[----:B-1----:R-:W-:-:S03]  /*0520*/  IMAD.WIDE R34, R2, 0x8, R34 ;  /* 0x0000000802227825 */ /* 0x002fc600078e0222 */
[----:B------:R-:W3:Y:S04]  /*0530*/  LDG.E.64 R18, desc[UR6][R24.64+0x80] ;  /* 0x0000800618127981 */ /* 0x000ee8000c1e1b00 */
[----:B------:R-:W2:Y:S04]  /*0540*/  LDG.E.64 R30, desc[UR6][R34.64] ;  /* 0x00000006221e7981 */ /* 0x000ea8000c1e1b00 */
[----:B------:R-:W3:Y:S01]  /*0550*/  LDG.E.64 R26, desc[UR6][R34.64+0x80] ;  /* 0x00008006221a7981 */ /* 0x000ee2000c1e1b00 */
[----:B------:R-:W-:-:S03]  /*0560*/  IMAD.WIDE R22, R15, 0x8, R34 ;  /* 0x000000080f167825 */ /* 0x000fc600078e0222 */
[----:B------:R-:W4:Y:S04]  /*0570*/  LDG.E.64 R20, desc[UR6][R24.64+0x100] ;  /* 0x0001000618147981 */ /* 0x000f28000c1e1b00 */
[----:B------:R-:W5:Y:S04]  /*0580*/  LDG.E.64 R32, desc[UR6][R22.64] ;  /* 0x0000000616207981 */ /* 0x000f68000c1e1b00 */
[----:B------:R-:W4:Y:S01]  /*0590*/  LDG.E.64 R24, desc[UR6][R24.64+0x180] ;  /* 0x0001800618187981 */ /* 0x000f22000c1e1b00 */
[----:B--2---:R-:W-:-:S03]  /*05a0*/  DFMA R30, R16, R30, R10 ;  /* 0x0000001e101e722b */ /* 0x004fc6000000000a */
[----:B------:R-:W4:Y:S05]  /*05b0*/  LDG.E.64 R10, desc[UR6][R34.64+0x100] ;  /* 0x00010006220a7981 */ /* 0x000f2a000c1e1b00 */
[----:B---3--:R-:W-:Y:S02]  /*05c0*/  DFMA R26, R18, R26, R30 ;  /* 0x0000001a121a722b */ /* 0x008fe4000000001e */
[----:B------:R-:W2:Y:S01]  /*05d0*/  LDG.E.64 R30, desc[UR6][R22.64+0x80] ;  /* 0x00008006161e7981 */ /* 0x000ea2000c1e1b00 */
[----:B-----5:R-:W-:-:S03]  /*05e0*/  DFMA R32, R16, R32, R28 ;  /* 0x000000201020722b */ /* 0x020fc6000000001c */
[----:B------:R-:W3:Y:S02]  /*05f0*/  LDG.E.64 R28, desc[UR6][R22.64+0x100] ;  /* 0x00010006161c7981 */ /* 0x000ee4000c1e1b00 */
[----:B----4-:R-:W-:Y:S02]  /*0600*/  DFMA R26, R20, R10, R26 ;  /* 0x0000000a141a722b */ /* 0x010fe4000000001a */
[----:B------:R-:W4:Y:S01]  /*0610*/  LDG.E.64 R10, desc[UR6][R34.64+0x180] ;  /* 0x00018006220a7981 */ /* 0x000f22000c1e1b00 */
[----:B--2---:R-:W-:-:S08]  /*0620*/  DFMA R30, R18, R30, R32 ;  /* 0x0000001e121e722b */ /* 0x004fd00000000020 */
[----:B---3--:R-:W-:Y:S02]  /*0630*/  DFMA R28, R20, R28, R30 ;  /* 0x0000001c141c722b */ /* 0x008fe4000000001e */
[----:B----4-:R-:W-:Y:S01]  /*0640*/  DFMA R10, R24, R10, R26 ;  /* 0x0000000a180a722b */ /* 0x010fe2000000001a */
[C---:B------:R-:W-:Y:S02]  /*0650*/  IMAD.WIDE R26, R15.reuse, 0x8, R22 ;  /* 0x000000080f1a7825 */ /* 0x040fe400078e0216 */
[----:B------:R-:W2:Y:S02]  /*0660*/  LDG.E.64 R22, desc[UR6][R22.64+0x180] ;  /* 0x0001800616167981 */ /* 0x000ea4000c1e1b00 */
[----:B------:R-:W-:Y:S02]  /*0670*/  IMAD.WIDE R30, R15, 0x8, R26 ;  /* 0x000000080f1e7825 */ /* 0x000fe400078e021a */
[----:B------:R-:W3:Y:S04]  /*0680*/  LDG.E.64 R32, desc[UR6][R26.64] ;  /* 0x000000061a207981 */ /* 0x000ee8000c1e1b00 */
[----:B------:R-:W4:Y:S01]  /*0690*/  LDG.E.64 R34, desc[UR6][R30.64] ;  /* 0x000000061e227981 */ /* 0x000f22000c1e1b00 */
[----:B---3--:R-:W-:-:S03]  /*06a0*/  DFMA R32, R16, R32, R8 ;  /* 0x000000201020722b */ /* 0x008fc60000000008 */
[----:B------:R-:W3:Y:S01]  /*06b0*/  LDG.E.64 R8, desc[UR6][R30.64+0x80] ;  /* 0x000080061e087981 */ /* 0x000ee2000c1e1b00 */
[----:B----4-:R-:W-:-:S03]  /*06c0*/  DFMA R34, R16, R34, R6 ;  /* 0x000000221022722b */ /* 0x010fc60000000006 */
[----:B------:R-:W4:Y:S04]  /*06d0*/  LDG.E.64 R6, desc[UR6][R26.64+0x80] ;  /* 0x000080061a067981 */ /* 0x000f28000c1e1b00 */
[----:B------:R-:W5:Y:S01]  /*06e0*/  LDG.E.64 R16, desc[UR6][R26.64+0x100] ;  /* 0x000100061a107981 */ /* 0x000f62000c1e1b00 */
[----:B------:R-:W-:Y:S01]  /*06f0*/  IADD3 R13, PT, PT, R13, 0x40, RZ ;  /* 0x000000400d0d7810 */ /* 0x000fe20007ffe0ff */
[C---:B----4-:R-:W-:Y:S02]  /*0700*/  DFMA R6, R18.reuse, R6, R32 ;  /* 0x000000061206722b */ /* 0x050fe40000000020 */
[----:B---3--:R-:W-:Y:S01]  /*0710*/  DFMA R18, R18, R8, R34 ;  /* 0x000000081212722b */ /* 0x008fe20000000022 */
[----:B------:R-:W3:Y:S04]  /*0720*/  LDG.E.64 R32, desc[UR6][R30.64+0x180] ;  /* 0x000180061e207981 */ /* 0x000ee8000c1e1b00 */
[----:B------:R-:W4:Y:S04]  /*0730*/  LDG.E.64 R8, desc[UR6][R30.64+0x100] ;  /* 0x000100061e087981 */ /* 0x000f28000c1e1b00 */
[----:B------:R-:W3:Y:S01]  /*0740*/  LDG.E.64 R34, desc[UR6][R26.64+0x180] ;  /* 0x000180061a227981 */ /* 0x000ee2000c1e1b00 */
[----:B------:R-:W-:Y:S01]  /*0750*/  ISETP.GE.AND P1, PT, R13, R12, PT ;  /* 0x0000000c0d00720c */ /* 0x000fe20003f26270 */
[----:B-----5:R-:W-:-:S02]  /*0760*/  DFMA R6, R20, R16, R6 ;  /* 0x000000101406722b */ /* 0x020fc40000000006 */
[----:B--2---:R-:W-:Y:S01]  /*0770*/  DFMA R28, R24, R22, R28 ;  /* 0x00000016181c722b */ /* 0x004fe2000000001c */
[----:B------:R-:W-:Y:S01]  /*0780*/  VIADD R14, R14, 0x40 ;  /* 0x000000400e0e7836 */ /* 0x000fe20000000000 */
[----:B------:R-:W-:Y:S01]  /*0790*/  IADD3 R2, PT, PT, R2, 0x40, RZ ;  /* 0x0000004002027810 */ /* 0x000fe20007ffe0ff */
[----:B----4-:R-:W-:-:S03]  /*07a0*/  DFMA R18, R20, R8, R18 ;  /* 0x000000081412722b */ /* 0x010fc60000000012 */
[----:B---3--:R-:W-:-:S05]  /*07b0*/  DFMA R8, R24, R34, R6 ;  /* 0x000000221808722b */ /* 0x008fca0000000006 */
[----:B------:R-:W-:Y:S01]  /*07c0*/  DFMA R6, R24, R32, R18 ;  /* 0x000000201806722b */ /* 0x000fe20000000012 */
[----:B------:R-:W-:Y:S10]  /*07d0*/  @!P1 BRA `(.L_x_49) ;  /* 0xfffffffc00409947 */ /* 0x000ff4000383ffff */
.L_x_45:
[----:B------:R-:W-:Y:S05]  /*07e0*/  BSYNC.RECONVERGENT B0 ;  /* 0x0000000000007941 */ /* 0x000fea0003800200 */
.L_x_44:
[----:B------:R-:W0:Y:S01]  /*07f0*/  S2R R15, SR_TID.Y ;  /* 0x00000000000f7919 */ /* 0x000e220000002200 */
[----:B------:R-:W1:Y:S01]  /*0800*/  S2UR UR5, SR_CgaCtaId ;  /* 0x00000000000579c3 */ /* 0x000e620000008800 */
[----:B------:R-:W-:Y:S01]  /*0810*/  UMOV UR4, 0x400 ;  /* 0x0000040000047882 */ /* 0x000fe20000000000 */
[----:B------:R-:W-:Y:S01]  /*0820*/  BSSY.RECONVERGENT B0, `(.L_x_50) ;  /* 0x0000065000007945 */ /* 0x000fe20003800200 */
[----:B------:R-:W0:Y:S01]  /*0830*/  S2R R12, SR_TID.X ;  /* 0x00000000000c7919 */ /* 0x000e220000002100 */
[----:B-1----:R-:W-:Y:S01]  /*0840*/  ULEA UR4, UR5, UR4, 0x18 ;  /* 0x0000000405047291 */ /* 0x002fe2000f8ec0ff */
[----:B0----5:R-:W-:Y:S01]  /*0850*/  IMAD R2, R15, 0x8, R12 ;  /* 0x000000080f027824 */ /* 0x021fe200078e020c */
[----:B------:R-:W-:-:S04]  /*0860*/  ISETP.NE.OR P0, PT, R12, RZ, P0 ;  /* 0x000000ff0c00720c */ /* 0x000fc80000705670 */
[----:B------:R-:W-:-:S05]  /*0870*/  LEA R13, R2, UR4, 0x3 ;  /* 0x00000004020d7c11 */ /* 0x000fca000f8e18ff */
[----:B------:R0:W-:Y:S04]  /*0880*/  STS.64 [R13], R10 ;  /* 0x0000000a0d007388 */ /* 0x0001e80000000a00 */
[----:B------:R0:W-:Y:S04]  /*0890*/  STS.64 [R13+0x200], R28 ;  /* 0x0002001c0d007388 */ /* 0x0001e80000000a00 */
[----:B------:R0:W-:Y:S04]  /*08a0*/  STS.64 [R13+0x400], R8 ;  /* 0x000400080d007388 */ /* 0x0001e80000000a00 */
[----:B------:R0:W-:Y:S01]  /*08b0*/  STS.64 [R13+0x600], R6 ;  /* 0x000600060d007388 */ /* 0x0001e20000000a00 */
[----:B------:R-:W-:Y:S06]  /*08c0*/  BAR.SYNC.DEFER_BLOCKING 0x0 ;  /* 0x0000000000007b1d */ /* 0x000fec0000010000 */
[----:B------:R-:W-:Y:S05]  /*08d0*/  @P0 BRA `(.L_x_51) ;  /* 0x0000000400640947 */ /* 0x000fea0003800000 */
[----:B------:R-:W-:Y:S01]  /*08e0*/  LEA R2, R15, UR4, 0x6 ;  /* 0x000000040f027c11 */ /* 0x000fe2000f8e30ff */
[----:B------:R-:W1:Y:S04]  /*08f0*/  S2UR UR5, SR_CTAID.Y ;  /* 0x00000000000579c3 */ /* 0x000e680000002600 */
[----:B0-----:R-:W0:Y:S04]  /*0900*/  LDS.64 R12, [R2] ;  /* 0x00000000020c7984 */ /* 0x001e280000000a00 */
[----:B------:R-:W2:Y:S04]  /*0910*/  LDS.64 R6, [R2+0x200] ;  /* 0x0002000002067984 */ /* 0x000ea80000000a00 */
        /* <DEDUP_REMOVED lines=10> */
[----:B0-----:R-:W-:-:S03]  /*09c0*/  DADD R12, RZ, R12 ;  /* 0x00000000ff0c7229 */ /* 0x001fc6000000000c */
[----:B------:R-:W0:Y:S01]  /*09d0*/  LDS.64 R28, [R2+0x610] ;  /* 0x00061000021c7984 */ /* 0x000e220000000a00 */
[----:B--2---:R-:W-:Y:S02]  /*09e0*/  DADD R6, RZ, R6 ;  /* 0x00000000ff067229 */ /* 0x004fe40000000006 */
[----:B---3--:R-:W-:Y:S02]  /*09f0*/  DADD R10, RZ, R10 ;  /* 0x00000000ff0a7229 */ /* 0x008fe4000000000a */
[----:B----4-:R-:W-:Y:S02]  /*0a00*/  DADD R8, RZ, R8 ;  /* 0x00000000ff087229 */ /* 0x010fe40000000008 */
[----:B-----5:R-:W-:Y:S02]  /*0a10*/  DADD R16, R12, R16 ;  /* 0x000000000c107229 */ /* 0x020fe40000000010 */
[----:B------:R-:W-:Y:S02]  /*0a20*/  DADD R24, R6, R24 ;  /* 0x0000000006187229 */ /* 0x000fe40000000018 */
[----:B------:R-:W2:Y:S01]  /*0a30*/  LDS.64 R6, [R2+0x18] ;  /* 0x0000180002067984 */ /* 0x000ea20000000a00 */
[----:B-1----:R-:W-:-:S02]  /*0a40*/  DADD R22, R10, R22 ;  /* 0x000000000a167229 */ /* 0x002fc40000000016 */
[----:B------:R-:W-:Y:S01]  /*0a50*/  DADD R30, R8, R30 ;  /* 0x00000000081e7229 */ /* 0x000fe2000000001e */
[----:B------:R-:W1:Y:S01]  /*0a60*/  LDS.64 R8, [R2+0x218] ;  /* 0x0002180002087984 */ /* 0x000e620000000a00 */
[----:B------:R-:W-:-:S03]  /*0a70*/  DADD R14, R16, R14 ;  /* 0x00000000100e7229 */ /* 0x000fc6000000000e */
[----:B------:R-:W3:Y:S01]  /*0a80*/  LDS.64 R10, [R2+0x418] ;  /* 0x00041800020a7984 */ /* 0x000ee20000000a00 */
[----:B------:R-:W-:-:S03]  /*0a90*/  DADD R18, R24, R18 ;  /* 0x0000000018127229 */ /* 0x000fc60000000012 */
[----:B------:R-:W4:Y:S01]  /*0aa0*/  LDS.64 R12, [R2+0x618] ;  /* 0x00061800020c7984 */ /* 0x000f220000000a00 */
[----:B------:R-:W-:-:S03]  /*0ab0*/  DADD R20, R22, R20 ;  /* 0x0000000016147229 */ /* 0x000fc60000000014 */
[----:B------:R-:W5:Y:S01]  /*0ac0*/  LDS.64 R16, [R2+0x20] ;  /* 0x0000200002107984 */ /* 0x000f620000000a00 */
[----:B0-----:R-:W-:-:S03]  /*0ad0*/  DADD R28, R30, R28 ;  /* 0x000000001e1c7229 */ /* 0x001fc6000000001c */
[----:B------:R-:W0:Y:S04]  /*0ae0*/  LDS.64 R22, [R2+0x220] ;  /* 0x0002200002167984 */ /* 0x000e280000000a00 */
[----:B------:R-:W0:Y:S04]  /*0af0*/  LDS.64 R24, [R2+0x420] ;  /* 0x0004200002187984 */ /* 0x000e280000000a00 */
[----:B------:R-:W0:Y:S04]  /*0b00*/  LDS.64 R26, [R2+0x620] ;  /* 0x00062000021a7984 */ /* 0x000e280000000a00 */
[----:B------:R-:W0:Y:S04]  /*0b10*/  LDS.64 R30, [R2+0x28] ;  /* 0x00002800021e7984 */ /* 0x000e280000000a00 */
[----:B------:R-:W0:Y:S01]  /*0b20*/  LDS.64 R32, [R2+0x228] ;  /* 0x0002280002207984 */ /* 0x000e220000000a00 */
[----:B--2---:R-:W-:-:S02]  /*0b30*/  DADD R6, R14, R6 ;  /* 0x000000000e067229 */ /* 0x004fc40000000006 */
[----:B-1----:R-:W-:Y:S02]  /*0b40*/  DADD R8, R18, R8 ;  /* 0x0000000012087229 */ /* 0x002fe40000000008 */
[----:B---3--:R-:W-:Y:S02]  /*0b50*/  DADD R10, R20, R10 ;  /* 0x00000000140a7229 */ /* 0x008fe4000000000a */
[----:B----4-:R-:W-:Y:S02]  /*0b60*/  DADD R12, R28, R12 ;  /* 0x000000001c0c7229 */ /* 0x010fe4000000000c */
[----:B-----5:R-:W-:Y:S02]  /*0b70*/  DADD R16, R6, R16 ;  /* 0x0000000006107229 */ /* 0x020fe40000000010 */
[----:B------:R-:W1:Y:S01]  /*0b80*/  LDS.64 R6, [R2+0x428] ;  /* 0x0004280002067984 */ /* 0x000e620000000a00 */
[----:B0-----:R-:W-:-:S03]  /*0b90*/  DADD R8, R8, R22 ;  /* 0x0000000008087229 */ /* 0x001fc60000000016 */
[----:B------:R-:W0:Y:S01]  /*0ba0*/  LDS.64 R14, [R2+0x628] ;  /* 0x00062800020e7984 */ /* 0x000e220000000a00 */
[----:B------:R-:W-:-:S03]  /*0bb0*/  DADD R10, R10, R24 ;  /* 0x000000000a0a7229 */ /* 0x000fc60000000018 */
[----:B------:R-:W2:Y:S01]  /*0bc0*/  LDS.64 R22, [R2+0x30] ;  /* 0x0000300002167984 */ /* 0x000ea20000000a00 */
[----:B------:R-:W-:-:S03]  /*0bd0*/  DADD R26, R12, R26 ;  /* 0x000000000c1a7229 */ /* 0x000fc6000000001a */
[----:B------:R-:W3:Y:S01]  /*0be0*/  LDS.64 R20, [R2+0x230] ;  /* 0x0002300002147984 */ /* 0x000ee20000000a00 */
[----:B------:R-:W-:-:S03]  /*0bf0*/  DADD R16, R16, R30 ;  /* 0x0000000010107229 */ /* 0x000fc6000000001e */
[----:B------:R-:W4:Y:S01]  /*0c00*/  LDS.64 R18, [R2+0x430] ;  /* 0x0004300002127984 */ /* 0x000f220000000a00 */
[----:B------:R-:W-:-:S03]  /*0c10*/  DADD R32, R8, R32 ;  /* 0x0000000008207229 */ /* 0x000fc60000000020 */
[----:B------:R-:W5:Y:S04]  /*0c20*/  LDS.64 R12, [R2+0x630] ;  /* 0x00063000020c7984 */ /* 0x000f680000000a00 */
[----:B------:R-:W5:Y:S04]  /*0c30*/  LDS.64 R28, [R2+0x38] ;  /* 0x00003800021c7984 */ /* 0x000f680000000a00 */
[----:B------:R-:W5:Y:S04]  /*0c40*/  LDS.64 R8, [R2+0x238] ;  /* 0x0002380002087984 */ /* 0x000f680000000a00 */
[----:B------:R-:W5:Y:S04]  /*0c50*/  LDS.64 R24, [R2+0x438] ;  /* 0x0004380002187984 */ /* 0x000f680000000a00 */
[----:B------:R-:W5:Y:S01]  /*0c60*/  LDS.64 R30, [R2+0x638] ;  /* 0x00063800021e7984 */ /* 0x000f620000000a00 */
[----:B-1----:R-:W-:-:S02]  /*0c70*/  DADD R6, R10, R6 ;  /* 0x000000000a067229 */ /* 0x002fc40000000006 */
[----:B0-----:R-:W-:Y:S02]  /*0c80*/  DADD R14, R26, R14 ;  /* 0x000000001a0e7229 */ /* 0x001fe4000000000e */
[----:B--2---:R-:W-:Y:S02]  /*0c90*/  DADD R16, R16, R22 ;  /* 0x0000000010107229 */ /* 0x004fe40000000016 */
[----:B---3--:R-:W-:Y:S02]  /*0ca0*/  DADD R20, R32, R20 ;  /* 0x0000000020147229 */ /* 0x008fe40000000014 */
[----:B----4-:R-:W-:Y:S02]  /*0cb0*/  DADD R6, R6, R18 ;  /* 0x0000000006067229 */ /* 0x010fe40000000012 */
[----:B-----5:R-:W-:Y:S02]  /*0cc0*/  DADD R12, R14, R12 ;  /* 0x000000000e0c7229 */ /* 0x020fe4000000000c */
[----:B------:R-:W-:-:S02]  /*0cd0*/  DADD R28, R16, R28 ;  /* 0x00000000101c7229 */ /* 0x000fc4000000001c */
[----:B------:R-:W-:Y:S02]  /*0ce0*/  DADD R8, R20, R8 ;  /* 0x0000000014087229 */ /* 0x000fe40000000008 */
[----:B------:R-:W-:Y:S02]  /*0cf0*/  DADD R24, R6, R24 ;  /* 0x0000000006187229 */ /* 0x000fe40000000018 */
        /* <DEDUP_REMOVED lines=8> */
[----:B------:R-:W-:-:S05]  /*0d80*/  IMAD.WIDE R10, R5, 0x8, R6 ;  /* 0x00000008050a7825 */ /* 0x000fca00078e0206 */
[----:B------:R1:W-:Y:S01]  /*0d90*/  STG.E.64 desc[UR6][R10.64], R24 ;  /* 0x000000180a007986 */ /* 0x0003e2000c101b06 */
[----:B------:R-:W-:-:S05]  /*0da0*/  IMAD.WIDE R4, R5, 0x8, R10 ;  /* 0x0000000805047825 */ /* 0x000fca00078e020a */
[----:B------:R1:W-:Y:S01]  /*0db0*/  STG.E.64 desc[UR6][R4.64], R30 ;  /* 0x0000001e04007986 */ /* 0x0003e2000c101b06 */
[----:B------:R-:W-:Y:S05]  /*0dc0*/  BRA `(.L_x_51) ;  /* 0x0000000000287947 */ /* 0x000fea0003800000 */
.L_x_52:
        /* <DEDUP_REMOVED lines=8> */
[----:B------:R-:W-:-:S05]  /*0e50*/  IMAD.WIDE R4, R4, 0x8, R10 ;  /* 0x0000000804047825 */ /* 0x000fca00078e020a */
[----:B------:R2:W-:Y:S02]  /*0e60*/  STG.E.64 desc[UR6][R4.64], R30 ;  /* 0x0000001e04007986 */ /* 0x0005e4000c101b06 */
.L_x_51:
[----:B------:R-:W-:Y:S05]  /*0e70*/  BSYNC.RECONVERGENT B0 ;  /* 0x0000000000007941 */ /* 0x000fea0003800200 */
.L_x_50:
[----:B------:R-:W-:Y:S06]  /*0e80*/  BAR.SYNC.DEFER_BLOCKING 0x0 ;  /* 0x0000000000007b1d */ /* 0x000fec0000010000 */
[----:B------:R-:W-:Y:S05]  /*0e90*/  EXIT ;  /* 0x000000000000794d */ /* 0x000fea0003800000 */
.L_x_53:
        /* <DEDUP_REMOVED lines=14> */
.L_x_499:


//--------------------- .text._ZN5spral5ssids28cu_multinode_solve_t_few_8x8IdLj5EEEvPdS2_S2_S2_P15node_solve_dataIT_Ei --------------------------
	.section	.text._ZN5spral5ssids28cu_multinode_solve_t_few_8x8IdLj5EEEvPdS2_S2_S2_P15node_solve_dataIT_Ei,"ax",@progbits
	.align	128
        .global         _ZN5spral5ssids28cu_multinode_solve_t_few_8x8IdLj5EEEvPdS2_S2_S2_P15node_solve_dataIT_Ei
        .type           _ZN5spral5ssids28cu_multinode_solve_t_few_8x8IdLj5EEEvPdS2_S2_S2_P15node_solve_dataIT_Ei,@function
        .size           _ZN5spral5ssids28cu_multinode_solve_t_few_8x8IdLj5EEEvPdS2_S2_S2_P15node_solve_dataIT_Ei,(.L_x_500 - _ZN5spral5ssids28cu_multinode_solve_t_few_8x8IdLj5EEEvPdS2_S2_S2_P15node_solve_dataIT_Ei)
        .other          _ZN5spral5ssids28cu_multinode_solve_t_few_8x8IdLj5EEEvPdS2_S2_S2_P15node_solve_dataIT_Ei,@"STO_CUDA_ENTRY STV_DEFAULT"
_ZN5spral5ssids28cu_multinode_solve_t_few_8x8IdLj5EEEvPdS2_S2_S2_P15node_solve_dataIT_Ei:
.text._ZN5spral5ssids28cu_multinode_solve_t_few_8x8IdLj5EEEvPdS2_S2_S2_P15node_solve_dataIT_Ei:
        /* <DEDUP_REMOVED lines=35> */
[----:B------:R-:W-:Y:S02]  /*0230*/  IADD3 R6, PT, PT, R6, R7, RZ ;  /* 0x0000000706067210 */ /* 0x000fe40007ffe0ff */
[----:B------:R-:W-:-:S03]  /*0240*/  CS2R R24, SRZ ;  /* 0x0000000000187805 */ /* 0x000fc6000001ff00 */
[----:B------:R-:W-:-:S05]  /*0250*/  IMAD R17, R20, -0x8, R6 ;  /* 0xfffffff814117824 */ /* 0x000fca00078e0206 */
[C---:B------:R-:W-:Y:S02]  /*0260*/  LOP3.LUT R6, R17.reuse, 0x30, RZ, 0xc0, !PT ;  /* 0x0000003011067812 */ /* 0x040fe400078ec0ff */
[----:B------:R-:W-:Y:S02]  /*0270*/  ISETP.GE.U32.AND P1, PT, R17, 0x30, PT ;  /* 0x000000301100780c */ /* 0x000fe40003f26070 */
[----:B------:R-:W-:Y:S02]  /*0280*/  ISETP.NE.AND P2, PT, R6, 0x30, PT ;  /* 0x000000300600780c */ /* 0x000fe40003f45270 */
[----:B------:R-:W-:Y:S01]  /*0290*/  CS2R R6, SRZ ;  /* 0x0000000000067805 */ /* 0x000fe2000001ff00 */
[----:B--2---:R-:W-:-:S10]  /*02a0*/  IMAD R32, R14, R0, RZ ;  /* 0x000000000e207224 */ /* 0x004fd400078e02ff */
[----:B0-----:R-:W-:Y:S05]  /*02b0*/  @!P2 BRA `(.L_x_57) ;  /* 0x000000000088a947 */ /* 0x001fea0003800000 */
        /* <DEDUP_REMOVED lines=9> */
.L_x_58:
[----:B------:R-:W0:Y:S08]  /*0350*/  LDC.64 R20, c[0x0][0x388] ;  /* 0x0000e200ff147b82 */ /* 0x000e300000000a00 */
[----:B------:R-:W1:Y:S01]  /*0360*/  LDC.64 R18, c[0x0][0x380] ;  /* 0x0000e000ff127b82 */ /* 0x000e620000000a00 */
[----:B0-----:R-:W-:-:S04]  /*0370*/  IMAD.WIDE R20, R33, 0x8, R20 ;  /* 0x0000000821147825 */ /* 0x001fc800078e0214 */
[----:B------:R-:W-:-:S04]  /*0380*/  IMAD.WIDE R34, R15, 0x8, R20 ;  /* 0x000000080f227825 */ /* 0x000fc800078e0214 */
[----:B-1----:R-:W-:Y:S01]  /*0390*/  IMAD.WIDE R18, R17, 0x8, R18 ;  /* 0x0000000811127825 */ /* 0x002fe200078e0212 */
[----:B------:R-:W2:Y:S05]  /*03a0*/  LDG.E.64 R22, desc[UR6][R34.64] ;  /* 0x0000000622167981 */ /* 0x000eaa000c1e1b00 */
[----:B------:R-:W2:Y:S01]  /*03b0*/  LDG.E.64 R18, desc[UR6][R18.64] ;  /* 0x0000000612127981 */ /* 0x000ea2000c1e1b00 */
[----:B------:R-:W-:-:S04]  /*03c0*/  IMAD.WIDE R28, R15, 0x10, R20 ;  /* 0x000000100f1c7825 */ /* 0x000fc800078e0214 */
[C-C-:B------:R-:W-:Y:S02]  /*03d0*/  IMAD.WIDE R30, R15.reuse, 0x20, R20.reuse ;  /* 0x000000200f1e7825 */ /* 0x140fe400078e0214 */
[----:B------:R-:W3:Y:S04]  /*03e0*/  LDG.E.64 R28, desc[UR6][R28.64] ;  /* 0x000000061c1c7981 */ /* 0x000ee8000c1e1b00 */
[----:B------:R-:W4:Y:S01]  /*03f0*/  LDG.E.64 R30, desc[UR6][R30.64] ;  /* 0x000000061e1e7981 */ /* 0x000f22000c1e1b00 */
[----:B--2---:R-:W-:Y:S01]  /*0400*/  DFMA R26, R18, R22, R26 ;  /* 0x00000016121a722b */ /* 0x004fe2000000001a */
[----:B------:R-:W-:Y:S02]  /*0410*/  IMAD.WIDE R22, R15, 0x18, R20 ;  /* 0x000000180f167825 */ /* 0x000fe400078e0214 */
[----:B------:R-:W2:Y:S04]  /*0420*/  LDG.E.64 R20, desc[UR6][R20.64] ;  /* 0x0000000614147981 */ /* 0x000ea8000c1e1b00 */
[----:B------:R-:W5:Y:S01]  /*0430*/  LDG.E.64 R22, desc[UR6][R22.64] ;  /* 0x0000000616167981 */ /* 0x000f62000c1e1b00 */
[----:B------:R-:W-:-:S05]  /*0440*/  VIADD R14, R14, 0x1 ;  /* 0x000000010e0e7836 */ /* 0x000fca0000000000 */
[----:B------:R-:W-:Y:S01]  /*0450*/  ISETP.NE.AND P2, PT, R14, RZ, PT ;  /* 0x000000ff0e00720c */ /* 0x000fe20003f45270 */
[C---:B---3--:R-:W-:Y:S02]  /*0460*/  DFMA R10, R18.reuse, R28, R10 ;  /* 0x0000001c120a722b */ /* 0x048fe4000000000a */
[C---:B----4-:R-:W-:Y:S01]  /*0470*/  DFMA R6, R18.reuse, R30, R6 ;  /* 0x0000001e1206722b */ /* 0x050fe20000000006 */
[----:B------:R-:W-:Y:S01]  /*0480*/  IADD3 R13, PT, PT, R13, 0x10, RZ ;  /* 0x000000100d0d7810 */ /* 0x000fe20007ffe0ff */
[----:B------:R-:W-:Y:S01]  /*0490*/  VIADD R17, R17, 0x10 ;  /* 0x0000001011117836 */ /* 0x000fe20000000000 */
[----:B------:R-:W-:Y:S01]  /*04a0*/  IADD3 R33, PT, PT, R33, 0x10, RZ ;  /* 0x0000001021217810 */ /* 0x000fe20007ffe0ff */
[C---:B--2---:R-:W-:Y:S02]  /*04b0*/  DFMA R24, R18.reuse, R20, R24 ;  /* 0x000000141218722b */ /* 0x044fe40000000018 */
[----:B-----5:R-:W-:-:S04]  /*04c0*/  DFMA R8, R18, R22, R8 ;  /* 0x000000161208722b */ /* 0x020fc80000000008 */
[----:B------:R-:W-:Y:S07]  /*04d0*/  @P2 BRA `(.L_x_58) ;  /* 0xfffffffc009c2947 */ /* 0x000fee000383ffff */
.L_x_57:
[----:B------:R-:W-:Y:S05]  /*04e0*/  BSYNC.RECONVERGENT B1 ;  /* 0x0000000000017941 */ /* 0x000fea0003800200 */
.L_x_56:
[----:B------:R-:W-:Y:S05]  /*04f0*/  @!P1 BRA `(.L_x_55) ;  /* 0x0000000000ec9947 */ /* 0x000fea0003800000 */
[----:B-----5:R-:W-:Y:S01]  /*0500*/  IADD3 R14, PT, PT, R16, R13, R32 ;  /* 0x0000000d100e7210 */ /* 0x020fe20007ffe020 */
[----:B------:R-:W-:-:S07]  /*0510*/  IMAD.IADD R2, R2, 0x1, R13 ;  /* 0x0000000102027824 */ /* 0x000fce00078e020d */
.L_x_59:
[----:B------:R-:W0:Y:S08]  /*0520*/  LDC.64 R30, c[0x0][0x380] ;  /* 0x0000e000ff1e7b82 */ /* 0x000e300000000a00 */
[----:B------:R-:W1:Y:S01]  /*0530*/  LDC.64 R32, c[0x0][0x388] ;  /* 0x0000e200ff207b82 */ /* 0x000e620000000a00 */
[----:B0-----:R-:W-:-:S05]  /*0540*/  IMAD.WIDE R30, R14, 0x8, R30 ;  /* 0x000000080e1e7825 */ /* 0x001fca00078e021e */
[----:B------:R-:W2:Y:S01]  /*0550*/  LDG.E.64 R16, desc[UR6][R30.64] ;  /* 0x000000061e107981 */ /* 0x000ea2000c1e1b00 */
[----:B-1----:R-:W-:-:S03]  /*0560*/  IMAD.WIDE R32, R2, 0x8, R32 ;  /* 0x0000000802207825 */ /* 0x002fc600078e0220 */
[----:B------:R-:W3:Y:S04]  /*0570*/  LDG.E.64 R18, desc[UR6][R30.64+0x80] ;  /* 0x000080061e127981 */ /* 0x000ee8000c1e1b00 */
[----:B------:R-:W2:Y:S04]  /*0580*/  LDG.E.64 R20, desc[UR6][R32.64] ;  /* 0x0000000620147981 */ /* 0x000ea8000c1e1b00 */
[----:B------:R-:W3:Y:S04]  /*0590*/  LDG.E.64 R34, desc[UR6][R32.64+0x80] ;  /* 0x0000800620227981 */ /* 0x000ee8000c1e1b00 */
[----:B------:R-:W4:Y:S04]  /*05a0*/  LDG.E.64 R22, desc[UR6][R30.64+0x100] ;  /* 0x000100061e167981 */ /* 0x000f28000c1e1b00 */
[----:B------:R-:W5:Y:S01]  /*05b0*/  LDG.E.64 R30, desc[UR6][R30.64+0x180] ;  /* 0x000180061e1e7981 */ /* 0x000f62000c1e1b00 */
[----:B--2---:R-:W-:Y:S01]  /*05c0*/  DFMA R24, R16, R20, R24 ;  /* 0x000000141018722b */ /* 0x004fe20000000018 */
[----:B------:R-:W-:-:S05]  /*05d0*/  IMAD.WIDE R20, R15, 0x8, R32 ;  /* 0x000000080f147825 */ /* 0x000fca00078e0220 */
[----:B------:R-:W2:Y:S02]  /*05e0*/  LDG.E.64 R28, desc[UR6][R20.64] ;  /* 0x00000006141c7981 */ /* 0x000ea4000c1e1b00 */
[----:B---3--:R-:W-:Y:S02]  /*05f0*/  DFMA R34, R18, R34, R24 ;  /* 0x000000221222722b */ /* 0x008fe40000000018 */
[----:B------:R-:W4:Y:S04]  /*0600*/  LDG.E.64 R24, desc[UR6][R32.64+0x100] ;  /* 0x0001000620187981 */ /* 0x000f28000c1e1b00 */
[----:B------:R-:W5:Y:S01]  /*0610*/  LDG.E.64 R32, desc[UR6][R32.64+0x180] ;  /* 0x0001800620207981 */ /* 0x000f62000c1e1b00 */
[----:B--2---:R-:W-:-:S03]  /*0620*/  DFMA R26, R16, R28, R26 ;  /* 0x0000001c101a722b */ /* 0x004fc6000000001a */
[----:B------:R-:W2:Y:S01]  /*0630*/  LDG.E.64 R28, desc[UR6][R20.64+0x80] ;  /* 0x00008006141c7981 */ /* 0x000ea2000c1e1b00 */
[----:B----4-:R-:W-:-:S03]  /*0640*/  DFMA R24, R22, R24, R34 ;  /* 0x000000181618722b */ /* 0x010fc60000000022 */
[----:B------:R-:W3:Y:S05]  /*0650*/  LDG.E.64 R34, desc[UR6][R20.64+0x100] ;  /* 0x0001000614227981 */ /* 0x000eea000c1e1b00 */
[----:B-----5:R-:W-:Y:S02]  /*0660*/  DFMA R24, R30, R32, R24 ;  /* 0x000000201e18722b */ /* 0x020fe40000000018 */
[----:B--2---:R-:W-:Y:S01]  /*0670*/  DFMA R26, R18, R28, R26 ;  /* 0x0000001c121a722b */ /* 0x004fe2000000001a */
[----:B------:R-:W-:-:S05]  /*0680*/  IMAD.WIDE R28, R15, 0x8, R20 ;  /* 0x000000080f1c7825 */ /* 0x000fca00078e0214 */
[----:B------:R-:W2:Y:S02]  /*0690*/  LDG.E.64 R32, desc[UR6][R28.64] ;  /* 0x000000061c207981 */ /* 0x000ea4000c1e1b00 */
[----:B---3--:R-:W-:Y:S02]  /*06a0*/  DFMA R34, R22, R34, R26 ;  /* 0x000000221622722b */ /* 0x008fe4000000001a */
[----:B------:R-:W3:Y:S01]  /*06b0*/  LDG.E.64 R26, desc[UR6][R28.64+0x80] ;  /* 0x000080061c1a7981 */ /* 0x000ee2000c1e1b00 */
[----:B--2---:R-:W-:-:S08]  /*06c0*/  DFMA R10, R16, R32, R10 ;  /* 0x00000020100a722b */ /* 0x004fd0000000000a */
[----:B---3--:R-:W-:Y:S01]  /*06d0*/  DFMA R32, R18, R26, R10 ;  /* 0x0000001a1220722b */ /* 0x008fe2000000000a */
[----:B------:R-:W2:Y:S04]  /*06e0*/  LDG.E.64 R26, desc[UR6][R20.64+0x180] ;  /* 0x00018006141a7981 */ /* 0x000ea8000c1e1b00 */
[----:B------:R-:W3:Y:S04]  /*06f0*/  LDG.E.64 R10, desc[UR6][R28.64+0x180] ;  /* 0x000180061c0a7981 */ /* 0x000ee8000c1e1b00 */
[----:B------:R-:W4:Y:S01]  /*0700*/  LDG.E.64 R20, desc[UR6][R28.64+0x100] ;  /* 0x000100061c147981 */ /* 0x000f22000c1e1b00 */
[----:B--2---:R-:W-:Y:S01]  /*0710*/  DFMA R26, R30, R26, R34 ;  /* 0x0000001a1e1a722b */ /* 0x004fe20000000022 */
[----:B------:R-:W-:-:S05]  /*0720*/  IMAD.WIDE R34, R15, 0x8, R28 ;  /* 0x000000080f227825 */ /* 0x000fca00078e021c */
[----:B------:R-:W2:Y:S01]  /*0730*/  LDG.E.64 R28, desc[UR6][R34.64] ;  /* 0x00000006221c7981 */ /* 0x000ea2000c1e1b00 */
[----:B----4-:R-:W-:Y:S01]  /*0740*/  DFMA R32, R22, R20, R32 ;  /* 0x000000141620722b */ /* 0x010fe20000000020 */
[----:B------:R-:W-:-:S07]  /*0750*/  IMAD.WIDE R20, R15, 0x8, R34 ;  /* 0x000000080f147825 */ /* 0x000fce00078e0222 */
[----:B---3--:R-:W-:Y:S02]  /*0760*/  DFMA R10, R30, R10, R32 ;  /* 0x0000000a1e0a722b */ /* 0x008fe40000000020 */
[----:B------:R-:W3:Y:S01]  /*0770*/  LDG.E.64 R32, desc[UR6][R20.64] ;  /* 0x0000000614207981 */ /* 0x000ee2000c1e1b00 */
[----:B--2---:R-:W-:-:S03]  /*0780*/  DFMA R8, R16, R28, R8 ;  /* 0x0000001c1008722b */ /* 0x004fc60000000008 */
[----:B------:R-:W2:Y:S01]  /*0790*/  LDG.E.64 R28, desc[UR6][R20.64+0x180] ;  /* 0x00018006141c7981 */ /* 0x000ea2000c1e1b00 */
[----:B---3--:R-:W-:-:S03]  /*07a0*/  DFMA R32, R16, R32, R6 ;  /* 0x000000201020722b */ /* 0x008fc60000000006 */
[----:B------:R-:W3:Y:S04]  /*07b0*/  LDG.E.64 R6, desc[UR6][R34.64+0x80] ;  /* 0x0000800622067981 */ /* 0x000ee8000c1e1b00 */
[----:B------:R-:W4:Y:S01]  /*07c0*/  LDG.E.64 R16, desc[UR6][R20.64+0x80] ;  /* 0x0000800614107981 */ /* 0x000f22000c1e1b00 */
[----:B------:R-:W-:Y:S01]  /*07d0*/  IADD3 R13, PT, PT, R13, 0x40, RZ ;  /* 0x000000400d0d7810 */ /* 0x000fe20007ffe0ff */
[C---:B---3--:R-:W-:Y:S02]  /*07e0*/  DFMA R6, R18.reuse, R6, R8 ;  /* 0x000000061206722b */ /* 0x048fe40000000008 */
[----:B------:R-:W3:Y:S01]  /*07f0*/  LDG.E.64 R8, desc[UR6][R20.64+0x100] ;  /* 0x0001000614087981 */ /* 0x000ee2000c1e1b00 */
[----:B----4-:R-:W-:-:S03]  /*0800*/  DFMA R18, R18, R16, R32 ;  /* 0x000000101212722b */ /* 0x010fc60000000020 */
[----:B------:R-:W4:Y:S04]  /*0810*/  LDG.E.64 R16, desc[UR6][R34.64+0x100] ;  /* 0x0001000622107981 */ /* 0x000f28000c1e1b00 */
[----:B------:R-:W5:Y:S01]  /*0820*/  LDG.E.64 R32, desc[UR6][R34.64+0x180] ;  /* 0x0001800622207981 */ /* 0x000f62000c1e1b00 */
[----:B------:R-:W-:Y:S01]  /*0830*/  ISETP.GE.AND P1, PT, R13, R12, PT ;  /* 0x0000000c0d00720c */ /* 0x000fe20003f26270 */
[----:B------:R-:W-:Y:S01]  /*0840*/  VIADD R14, R14, 0x40 ;  /* 0x000000400e0e7836 */ /* 0x000fe20000000000 */
[----:B------:R-:W-:Y:S01]  /*0850*/  IADD3 R2, PT, PT, R2, 0x40, RZ ;  /* 0x0000004002027810 */ /* 0x000fe20007ffe0ff */
[C---:B---3--:R-:W-:Y:S02]  /*0860*/  DFMA R18, R22.reuse, R8, R18 ;  /* 0x000000081612722b */ /* 0x048fe40000000012 */
[----:B----4-:R-:W-:-:S08]  /*0870*/  DFMA R6, R22, R16, R6 ;  /* 0x000000101606722b */ /* 0x010fd00000000006 */
[C---:B-----5:R-:W-:Y:S02]  /*0880*/  DFMA R8, R30.reuse, R32, R6 ;  /* 0x000000201e08722b */ /* 0x060fe40000000006 */
[----:B--2---:R-:W-:Y:S01]  /*0890*/  DFMA R6, R30, R28, R18 ;  /* 0x0000001c1e06722b */ /* 0x004fe20000000012 */
[----:B------:R-:W-:Y:S10]  /*08a0*/  @!P1 BRA `(.L_x_59) ;  /* 0xfffffffc001c9947 */ /* 0x000ff4000383ffff */
.L_x_55:
[----:B------:R-:W-:Y:S05]  /*08b0*/  BSYNC.RECONVERGENT B0 ;  /* 0x0000000000007941 */ /* 0x000fea0003800200 */
.L_x_54:
        /* <DEDUP_REMOVED lines=32> */
[----:B--2---:R-:W-:-:S03]  /*0ac0*/  DADD R24, RZ, R24 ;  /* 0x00000000ff187229 */ /* 0x004fc60000000018 */
[----:B------:R-:W2:Y:S01]  /*0ad0*/  LDS.64 R12, [R2+0x410] ;  /* 0x00041000020c7984 */ /* 0x000ea20000000a00 */
[----:B---3--:R-:W-:Y:S02]  /*0ae0*/  DADD R16, RZ, R16 ;  /* 0x00000000ff107229 */ /* 0x008fe40000000010 */
[----:B----4-:R-:W-:Y:S02]  /*0af0*/  DADD R10, RZ, R10 ;  /* 0x00000000ff0a7229 */ /* 0x010fe4000000000a */
[----:B-----5:R-:W-:Y:S02]  /*0b00*/  DADD R8, RZ, R8 ;  /* 0x00000000ff087229 */ /* 0x020fe40000000008 */
[----:B------:R-:W-:Y:S02]  /*0b10*/  DADD R6, R26, R6 ;  /* 0x000000001a067229 */ /* 0x000fe40000000006 */
[----:B-1----:R-:W-:Y:S02]  /*0b20*/  DADD R14, R24, R14 ;  /* 0x00000000180e7229 */ /* 0x002fe4000000000e */
[----:B------:R-:W-:-:S02]  /*0b30*/  DADD R28, R16, R28 ;  /* 0x00000000101c7229 */ /* 0x000fc4000000001c */
[----:B------:R-:W-:Y:S01]  /*0b40*/  DADD R32, R10, R32 ;  /* 0x000000000a207229 */ /* 0x000fe20000000020 */
[----:B------:R-:W1:Y:S01]  /*0b50*/  LDS.64 R10, [R2+0x610] ;  /* 0x00061000020a7984 */ /* 0x000e620000000a00 */
[----:B------:R-:W-:-:S03]  /*0b60*/  DADD R20, R8, R20 ;  /* 0x0000000008147229 */ /* 0x000fc60000000014 */
[----:B------:R-:W3:Y:S01]  /*0b70*/  LDS.64 R26, [R2+0x810] ;  /* 0x00081000021a7984 */ /* 0x000ee20000000a00 */
[----:B------:R-:W-:-:S03]  /*0b80*/  DADD R18, R6, R18 ;  /* 0x0000000006127229 */ /* 0x000fc60000000012 */
[----:B------:R-:W4:Y:S01]  /*0b90*/  LDS.64 R24, [R2+0x18] ;  /* 0x0000180002187984 */ /* 0x000f220000000a00 */
[----:B0-----:R-:W-:-:S03]  /*0ba0*/  DADD R22, R14, R22 ;  /* 0x000000000e167229 */ /* 0x001fc60000000016 */
[----:B------:R-:W0:Y:S01]  /*0bb0*/  LDS.64 R30, [R2+0x218] ;  /* 0x00021800021e7984 */ /* 0x000e220000000a00 */
[----:B--2---:R-:W-:-:S03]  /*0bc0*/  DADD R12, R28, R12 ;  /* 0x000000001c0c7229 */ /* 0x004fc6000000000c */
[----:B------:R-:W2:Y:S04]  /*0bd0*/  LDS.64 R6, [R2+0x418] ;  /* 0x0004180002067984 */ /* 0x000ea80000000a00 */
[----:B------:R-:W5:Y:S04]  /*0be0*/  LDS.64 R8, [R2+0x618] ;  /* 0x0006180002087984 */ /* 0x000f680000000a00 */
[----:B------:R-:W5:Y:S04]  /*0bf0*/  LDS.64 R14, [R2+0x818] ;  /* 0x00081800020e7984 */ /* 0x000f680000000a00 */
[----:B------:R-:W5:Y:S04]  /*0c00*/  LDS.64 R16, [R2+0x20] ;  /* 0x0000200002107984 */ /* 0x000f680000000a00 */
[----:B------:R-:W5:Y:S01]  /*0c10*/  LDS.64 R28, [R2+0x220] ;  /* 0x00022000021c7984 */ /* 0x000f620000000a00 */
[----:B-1----:R-:W-:-:S02]  /*0c20*/  DADD R10, R32, R10 ;  /* 0x00000000200a7229 */ /* 0x002fc4000000000a */
[----:B---3--:R-:W-:Y:S02]  /*0c30*/  DADD R20, R20, R26 ;  /* 0x0000000014147229 */ /* 0x008fe4000000001a */
[----:B----4-:R-:W-:Y:S02]  /*0c40*/  DADD R18, R18, R24 ;  /* 0x0000000012127229 */ /* 0x010fe40000000018 */
[----:B0-----:R-:W-:Y:S02]  /*0c50*/  DADD R30, R22, R30 ;  /* 0x00000000161e7229 */ /* 0x001fe4000000001e */
[----:B--2---:R-:W-:Y:S02]  /*0c60*/  DADD R6, R12, R6 ;  /* 0x000000000c067229 */ /* 0x004fe40000000006 */
[----:B-----5:R-:W-:Y:S01]  /*0c70*/  DADD R8, R10, R8 ;  /* 0x000000000a087229 */ /* 0x020fe20000000008 */
[----:B------:R-:W0:Y:S01]  /*0c80*/  LDS.64 R10, [R2+0x420] ;  /* 0x00042000020a7984 */ /* 0x000e220000000a00 */
[----:B------:R-:W-:-:S03]  /*0c90*/  DADD R14, R20, R14 ;  /* 0x00000000140e7229 */ /* 0x000fc6000000000e */
[----:B------:R-:W1:Y:S01]  /*0ca0*/  LDS.64 R12, [R2+0x620] ;  /* 0x00062000020c7984 */ /* 0x000e620000000a00 */
[----:B------:R-:W-:-:S03]  /*0cb0*/  DADD R16, R18, R16 ;  /* 0x0000000012107229 */ /* 0x000fc60000000010 */
[----:B------:R-:W2:Y:S01]  /*0cc0*/  LDS.64 R18, [R2+0x820] ;  /* 0x0008200002127984 */ /* 0x000ea20000000a00 */
[----:B------:R-:W-:-:S03]  /*0cd0*/  DADD R28, R30, R28 ;  /* 0x000000001e1c7229 */ /* 0x000fc6000000001c */
[----:B------:R-:W3:Y:S04]  /*0ce0*/  LDS.64 R20, [R2+0x28] ;  /* 0x0000280002147984 */ /* 0x000ee80000000a00 */
[----:B------:R-:W4:Y:S04]  /*0cf0*/  LDS.64 R22, [R2+0x228] ;  /* 0x0002280002167984 */ /* 0x000f280000000a00 */
[----:B------:R-:W5:Y:S04]  /*0d00*/  LDS.64 R24, [R2+0x428] ;  /* 0x0004280002187984 */ /* 0x000f680000000a00 */
[----:B------:R-:W5:Y:S04]  /*0d10*/  LDS.64 R26, [R2+0x628] ;  /* 0x00062800021a7984 */ /* 0x000f680000000a00 */
[----:B------:R-:W5:Y:S04]  /*0d20*/  LDS.64 R30, [R2+0x828] ;  /* 0x00082800021e7984 */ /* 0x000f680000000a00 */
[----:B------:R-:W5:Y:S01]  /*0d30*/  LDS.64 R32, [R2+0x30] ;  /* 0x0000300002207984 */ /* 0x000f620000000a00 */
[----:B0-----:R-:W-:-:S02]  /*0d40*/  DADD R6, R6, R10 ;  /* 0x0000000006067229 */ /* 0x001fc4000000000a */
[----:B-1----:R-:W-:Y:S02]  /*0d50*/  DADD R8, R8, R12 ;  /* 0x0000000008087229 */ /* 0x002fe4000000000c */
[----:B--2---:R-:W-:Y:S02]  /*0d60*/  DADD R14, R14, R18 ;  /* 0x000000000e0e7229 */ /* 0x004fe40000000012 */
[----:B---3--:R-:W-:Y:S02]  /*0d70*/  DADD R16, R16, R20 ;  /* 0x0000000010107229 */ /* 0x008fe40000000014 */
[----:B----4-:R-:W-:Y:S02]  /*0d80*/  DADD R22, R28, R22 ;  /* 0x000000001c167229 */ /* 0x010fe40000000016 */
[----:B-----5:R-:W-:Y:S02]  /*0d90*/  DADD R6, R6, R24 ;  /* 0x0000000006067229 */ /* 0x020fe40000000018 */
[----:B------:R-:W-:Y:S01]  /*0da0*/  DADD R26, R8, R26 ;  /* 0x00000000081a7229 */ /* 0x000fe2000000001a */
[----:B------:R-:W0:Y:S01]  /*0db0*/  LDS.64 R8, [R2+0x230] ;  /* 0x0002300002087984 */ /* 0x000e220000000a00 */
[----:B------:R-:W-:-:S03]  /*0dc0*/  DADD R14, R14, R30 ;  /* 0x000000000e0e7229 */ /* 0x000fc6000000001e */
[----:B------:R-:W1:Y:S01]  /*0dd0*/  LDS.64 R18, [R2+0x430] ;  /* 0x0004300002127984 */ /* 0x000e620000000a00 */
[----:B------:R-:W-:-:S03]  /*0de0*/  DADD R32, R16, R32 ;  /* 0x0000000010207229 */ /* 0x000fc60000000020 */
[----:B------:R-:W2:Y:S04]  /*0df0*/  LDS.64 R12, [R2+0x630] ;  /* 0x00063000020c7984 */ /* 0x000ea80000000a00 */
        /* <DEDUP_REMOVED lines=12> */
[----:B------:R-:W-:-:S02]  /*0ec0*/  DADD R6, R6, R20 ;  /* 0x0000000006067229 */ /* 0x000fc40000000014 */
        /* <DEDUP_REMOVED lines=16> */
.L_x_62:
        /* <DEDUP_REMOVED lines=11> */
[----:B------:R2:W-:Y:S02]  /*1080*/  STG.E.64 desc[UR6][R4.64], R30 ;  /* 0x0000001e04007986 */ /* 0x0005e4000c101b06 */
.L_x_61:
[----:B------:R-:W-:Y:S05]  /*1090*/  BSYNC.RECONVERGENT B0 ;  /* 0x0000000000007941 */ /* 0x000fea0003800200 */
.L_x_60:
[----:B------:R-:W-:Y:S06]  /*10a0*/  BAR.SYNC.DEFER_BLOCKING 0x0 ;  /* 0x0000000000007b1d */ /* 0x000fec0000010000 */
[----:B------:R-:W-:Y:S05]  /*10b0*/  EXIT ;  /* 0x000000000000794d */ /* 0x000fea0003800000 */
.L_x_63:
        /* <DEDUP_REMOVED lines=12> */
.L_x_500:


//--------------------- .text._ZN5spral5ssids28cu_multinode_solve_t_few_8x8IdLj6EEEvPdS2_S2_S2_P15node_solve_dataIT_Ei --------------------------
	.section	.text._ZN5spral5ssids28cu_multinode_solve_t_few_8x8IdLj6EEEvPdS2_S2_S2_P15node_solve_dataIT_Ei,"ax",@progbits
	.align	128
        .global         _ZN5spral5ssids28cu_multinode_solve_t_few_8x8IdLj6EEEvPdS2_S2_S2_P15node_solve_dataIT_Ei
        .type           _ZN5spral5ssids28cu_multinode_solve_t_few_8x8IdLj6EEEvPdS2_S2_S2_P15node_solve_dataIT_Ei,@function
        .size           _ZN5spral5ssids28cu_multinode_solve_t_few_8x8IdLj6EEEvPdS2_S2_S2_P15node_solve_dataIT_Ei,(.L_x_501 - _ZN5spral5ssids28cu_multinode_solve_t_few_8x8IdLj6EEEvPdS2_S2_S2_P15node_solve_dataIT_Ei)
        .other          _ZN5spral5ssids28cu_multinode_solve_t_few_8x8IdLj6EEEvPdS2_S2_S2_P15node_solve_dataIT_Ei,@"STO_CUDA_ENTRY STV_DEFAULT"
_ZN5spral5ssids28cu_multinode_solve_t_few_8x8IdLj6EEEvPdS2_S2_S2_P15node_solve_dataIT_Ei:
.text._ZN5spral5ssids28cu_multinode_solve_t_few_8x8IdLj6EEEvPdS2_S2_S2_P15node_solve_dataIT_Ei:
        /* <DEDUP_REMOVED lines=37> */
[----:B------:R-:W-:Y:S02]  /*0250*/  CS2R R12, SRZ ;  /* 0x00000000000c7805 */ /* 0x000fe4000001ff00 */
[----:B------:R-:W-:Y:S01]  /*0260*/  CS2R R14, SRZ ;  /* 0x00000000000e7805 */ /* 0x000fe2000001ff00 */
        /* <DEDUP_REMOVED lines=9> */
[----:B------:R-:W-:Y:S02]  /*0300*/  CS2R R44, SRZ ;  /* 0x00000000002c7805 */ /* 0x000fe4000001ff00 */
[----:B-----5:R-:W-:Y:S01]  /*0310*/  IADD3 R36, PT, PT, R6, R36, RZ ;  /* 0x0000002406247210 */ /* 0x020fe20007ffe0ff */
[C---:B------:R-:W-:Y:S01]  /*0320*/  IMAD R19, R21.reuse, 0x8, R16 ;  /* 0x0000000815137824 */ /* 0x040fe200078e0210 */
[----:B------:R-:W-:Y:S02]  /*0330*/  LOP3.LUT R18, R18, 0x3, RZ, 0xc0, !PT ;  /* 0x0000000312127812 */ /* 0x000fe400078ec0ff */
[----:B------:R-:W-:Y:S01]  /*0340*/  LEA R36, R21, R36, 0x3 ;  /* 0x0000002415247211 */ /* 0x000fe200078e18ff */
[----:B------:R-:W-:Y:S01]  /*0350*/  IMAD.IADD R34, R2, 0x1, R19 ;  /* 0x0000000102227824 */ /* 0x000fe200078e0213 */
[----:B------:R-:W-:-:S07]  /*0360*/  IADD3 R16, PT, PT, -R18, RZ, RZ ;  /* 0x000000ff12107210 */ /* 0x000fce0007ffe1ff */
.L_x_68:
[----:B------:R-:W0:Y:S08]  /*0370*/  LDC.64 R32, c[0x0][0x388] ;  /* 0x0000e200ff207b82 */ /* 0x000e300000000a00 */
[----:B------:R-:W1:Y:S01]  /*0380*/  LDC.64 R18, c[0x0][0x380] ;  /* 0x0000e000ff127b82 */ /* 0x000e620000000a00 */
[----:B0-----:R-:W-:-:S04]  /*0390*/  IMAD.WIDE R32, R36, 0x8, R32 ;  /* 0x0000000824207825 */ /* 0x001fc800078e0220 */
[----:B------:R-:W-:-:S04]  /*03a0*/  IMAD.WIDE R20, R17, 0x8, R32 ;  /* 0x0000000811147825 */ /* 0x000fc800078e0220 */
[----:B-1----:R-:W-:Y:S02]  /*03b0*/  IMAD.WIDE R18, R34, 0x8, R18 ;  /* 0x0000000822127825 */ /* 0x002fe400078e0212 */
[----:B------:R-:W2:Y:S02]  /*03c0*/  LDG.E.64 R20, desc[UR6][R20.64] ;  /* 0x0000000614147981 */ /* 0x000ea4000c1e1b00 */
[C-C-:B------:R-:W-:Y:S02]  /*03d0*/  IMAD.WIDE R24, R17.reuse, 0x10, R32.reuse ;  /* 0x0000001011187825 */ /* 0x140fe400078e0220 */
[----:B------:R-:W2:Y:S02]  /*03e0*/  LDG.E.64 R18, desc[UR6][R18.64] ;  /* 0x0000000612127981 */ /* 0x000ea4000c1e1b00 */
[C-C-:B------:R-:W-:Y:S02]  /*03f0*/  IMAD.WIDE R26, R17.reuse, 0x18, R32.reuse ;  /* 0x00000018111a7825 */ /* 0x140fe400078e0220 */
[----:B------:R-:W3:Y:S02]  /*0400*/  LDG.E.64 R24, desc[UR6][R24.64] ;  /* 0x0000000618187981 */ /* 0x000ee4000c1e1b00 */
[----:B------:R-:W-:-:S02]  /*0410*/  IMAD.WIDE R30, R17, 0x20, R32 ;  /* 0x00000020111e7825 */ /* 0x000fc400078e0220 */
[----:B------:R-:W4:Y:S02]  /*0420*/  LDG.E.64 R26, desc[UR6][R26.64] ;  /* 0x000000061a1a7981 */ /* 0x000f24000c1e1b00 */
[----:B------:R-:W-:Y:S02]  /*0430*/  IMAD.WIDE R28, R17, 0x28, R32 ;  /* 0x00000028111c7825 */ /* 0x000fe400078e0220 */
[----:B------:R-:W5:Y:S04]  /*0440*/  LDG.E.64 R30, desc[UR6][R30.64] ;  /* 0x000000061e1e7981 */ /* 0x000f68000c1e1b00 */
[----:B------:R-:W5:Y:S04]  /*0450*/  LDG.E.64 R32, desc[UR6][R32.64] ;  /* 0x0000000620207981 */ /* 0x000f68000c1e1b00 */
[----:B------:R-:W5:Y:S01]  /*0460*/  LDG.E.64 R28, desc[UR6][R28.64] ;  /* 0x000000061c1c7981 */ /* 0x000f62000c1e1b00 */
        /* <DEDUP_REMOVED lines=9> */
[C---:B------:R-:W-:Y:S02]  /*0500*/  DFMA R14, R18.reuse, R32, R14 ;  /* 0x00000020120e722b */ /* 0x040fe4000000000e */
[----:B------:R-:W-:Y:S01]  /*0510*/  DFMA R44, R18, R28, R44 ;  /* 0x0000001c122c722b */ /* 0x000fe2000000002c */
[----:B------:R-:W-:Y:S10]  /*0520*/  @P2 BRA `(.L_x_68) ;  /* 0xfffffffc00902947 */ /* 0x000ff4000383ffff */
.L_x_67:
[----:B------:R-:W-:Y:S05]  /*0530*/  BSYNC.RECONVERGENT B1 ;  /* 0x0000000000017941 */ /* 0x000fea0003800200 */
.L_x_66:
[----:B------:R-:W-:Y:S05]  /*0540*/  @!P1 BRA `(.L_x_65) ;  /* 0x0000000400109947 */ /* 0x000fea0003800000 */
[----:B-----5:R-:W-:Y:S01]  /*0550*/  IADD3 R2, PT, PT, R2, R5, R35 ;  /* 0x0000000502027210 */ /* 0x020fe20007ffe023 */
[----:B------:R-:W-:-:S07]  /*0560*/  IMAD.IADD R6, R6, 0x1, R5 ;  /* 0x0000000106067824 */ /* 0x000fce00078e0205 */
.L_x_69:
        /* <DEDUP_REMOVED lines=9> */
[----:B------:R-:W4:Y:S01]  /*0600*/  LDG.E.64 R24, desc[UR6][R42.64+0x100] ;  /* 0x000100062a187981 */ /* 0x000f22000c1e1b00 */
[----:B------:R-:W-:-:S03]  /*0610*/  IMAD.WIDE R32, R17, 0x8, R42 ;  /* 0x0000000811207825 */ /* 0x000fc600078e022a */
[----:B------:R-:W5:Y:S04]  /*0620*/  LDG.E.64 R30, desc[UR6][R42.64+0x180] ;  /* 0x000180062a1e7981 */ /* 0x000f68000c1e1b00 */
[----:B------:R-:W5:Y:S04]  /*0630*/  LDG.E.64 R38, desc[UR6][R32.64] ;  /* 0x0000000620267981 */ /* 0x000f68000c1e1b00 */
[----:B------:R-:W5:Y:S01]  /*0640*/  LDG.E.64 R18, desc[UR6][R18.64+0x180] ;  /* 0x0001800612127981 */ /* 0x000f62000c1e1b00 */
[----:B--2---:R-:W-:-:S08]  /*0650*/  DFMA R14, R26, R36, R14 ;  /* 0x000000241a0e722b */ /* 0x004fd0000000000e */
[----:B---3--:R-:W-:-:S08]  /*0660*/  DFMA R14, R28, R34, R14 ;  /* 0x000000221c0e722b */ /* 0x008fd0000000000e */
[----:B----4-:R-:W-:Y:S01]  /*0670*/  DFMA R14, R20, R24, R14 ;  /* 0x00000018140e722b */ /* 0x010fe2000000000e */
[----:B------:R-:W2:Y:S01]  /*0680*/  LDG.E.64 R24, desc[UR6][R32.64+0x80] ;  /* 0x0000800620187981 */ /* 0x000ea2000c1e1b00 */
[----:B------:R-:W-:-:S05]  /*0690*/  IMAD.WIDE R36, R17, 0x8, R32 ;  /* 0x0000000811247825 */ /* 0x000fca00078e0220 */
[----:B------:R-:W3:Y:S01]  /*06a0*/  LDG.E.64 R34, desc[UR6][R36.64] ;  /* 0x0000000624227981 */ /* 0x000ee2000c1e1b00 */
[----:B-----5:R-:W-:-:S03]  /*06b0*/  DFMA R38, R26, R38, R12 ;  /* 0x000000261a26722b */ /* 0x020fc6000000000c */
[----:B------:R-:W4:Y:S01]  /*06c0*/  LDG.E.64 R12, desc[UR6][R32.64+0x100] ;  /* 0x00010006200c7981 */ /* 0x000f22000c1e1b00 */
[----:B------:R-:W-:-:S03]  /*06d0*/  DFMA R14, R18, R30, R14 ;  /* 0x0000001e120e722b */ /* 0x000fc6000000000e */
[----:B------:R-:W5:Y:S04]  /*06e0*/  LDG.E.64 R30, desc[UR6][R36.64+0x80] ;  /* 0x00008006241e7981 */ /* 0x000f68000c1e1b00 */
[----:B------:R-:W5:Y:S01]  /*06f0*/  LDG.E.64 R32, desc[UR6][R32.64+0x180] ;  /* 0x0001800620207981 */ /* 0x000f62000c1e1b00 */
[----:B--2---:R-:W-:Y:S01]  /*0700*/  DFMA R24, R28, R24, R38 ;  /* 0x000000181c18722b */ /* 0x004fe20000000026 */
[----:B------:R-:W-:-:S05]  /*0710*/  IMAD.WIDE R38, R17, 0x8, R36 ;  /* 0x0000000811267825 */ /* 0x000fca00078e0224 */
[----:B------:R-:W2:Y:S01]  /*0720*/  LDG.E.64 R42, desc[UR6][R38.64] ;  /* 0x00000006262a7981 */ /* 0x000ea2000c1e1b00 */
[----:B---3--:R-:W-:-:S03]  /*0730*/  DFMA R10, R26, R34, R10 ;  /* 0x000000221a0a722b */ /* 0x008fc6000000000a */
[----:B------:R-:W3:Y:S01]  /*0740*/  LDG.E.64 R34, desc[UR6][R38.64+0x80] ;  /* 0x0000800626227981 */ /* 0x000ee2000c1e1b00 */
[----:B----4-:R-:W-:-:S03]  /*0750*/  DFMA R12, R20, R12, R24 ;  /* 0x0000000c140c722b */ /* 0x010fc60000000018 */
[----:B------:R-:W4:Y:S01]  /*0760*/  LDG.E.64 R24, desc[UR6][R38.64+0x100] ;  /* 0x0001000626187981 */ /* 0x000f22000c1e1b00 */
[----:B-----5:R-:W-:-:S03]  /*0770*/  DFMA R30, R28, R30, R10 ;  /* 0x0000001e1c1e722b */ /* 0x020fc6000000000a */
[----:B------:R-:W5:Y:S04]  /*0780*/  LDG.E.64 R10, desc[UR6][R36.64+0x100] ;  /* 0x00010006240a7981 */ /* 0x000f68000c1e1b00 */
[----:B------:R-:W5:Y:S01]  /*0790*/  LDG.E.64 R36, desc[UR6][R36.64+0x180] ;  /* 0x0001800624247981 */ /* 0x000f62000c1e1b00 */
[----:B--2---:R-:W-:Y:S01]  /*07a0*/  DFMA R22, R26, R42, R22 ;  /* 0x0000002a1a16722b */ /* 0x004fe20000000016 */
[C---:B------:R-:W-:Y:S02]  /*07b0*/  IMAD.WIDE R42, R17.reuse, 0x8, R38 ;  /* 0x00000008112a7825 */ /* 0x040fe400078e0226 */
[----:B------:R-:W2:Y:S05]  /*07c0*/  LDG.E.64 R38, desc[UR6][R38.64+0x180] ;  /* 0x0001800626267981 */ /* 0x000eaa000c1e1b00 */
[----:B---3--:R-:W-:Y:S01]  /*07d0*/  DFMA R22, R28, R34, R22 ;  /* 0x000000221c16722b */ /* 0x008fe20000000016 */
[----:B------:R-:W3:Y:S07]  /*07e0*/  LDG.E.64 R34, desc[UR6][R42.64] ;  /* 0x000000062a227981 */ /* 0x000eee000c1e1b00 */
[C---:B----4-:R-:W-:Y:S01]  /*07f0*/  DFMA R22, R20.reuse, R24, R22 ;  /* 0x000000181416722b */ /* 0x050fe20000000016 */
[----:B------:R-:W-:Y:S01]  /*0800*/  IMAD.WIDE R24, R17, 0x8, R42 ;  /* 0x0000000811187825 */ /* 0x000fe200078e022a */
[----:B-----5:R-:W-:-:S04]  /*0810*/  DFMA R10, R20, R10, R30 ;  /* 0x0000000a140a722b */ /* 0x020fc8000000001e */
        /* <DEDUP_REMOVED lines=8> */
[----:B------:R-:W4:Y:S01]  /*08a0*/  LDG.E.64 R34, desc[UR6][R24.64+0x100] ;  /* 0x0001000618227981 */ /* 0x000f22000c1e1b00 */
[----:B-----5:R-:W-:-:S03]  /*08b0*/  DFMA R28, R28, R30, R44 ;  /* 0x0000001e1c1c722b */ /* 0x020fc6000000002c */
[----:B------:R-:W5:Y:S04]  /*08c0*/  LDG.E.64 R30, desc[UR6][R42.64+0x100] ;  /* 0x000100062a1e7981 */ /* 0x000f68000c1e1b00 */
[----:B------:R-:W3:Y:S01]  /*08d0*/  LDG.E.64 R44, desc[UR6][R24.64+0x180] ;  /* 0x00018006182c7981 */ /* 0x000ee2000c1e1b00 */
[----:B------:R-:W-:Y:S01]  /*08e0*/  ISETP.GE.AND P1, PT, R5, R4, PT ;  /* 0x000000040500720c */ /* 0x000fe20003f26270 */
[C---:B------:R-:W-:Y:S02]  /*08f0*/  DFMA R12, R18.reuse, R32, R12 ;  /* 0x00000020120c722b */ /* 0x040fe4000000000c */
[C---:B------:R-:W-:Y:S02]  /*0900*/  DFMA R10, R18.reuse, R36, R10 ;  /* 0x00000024120a722b */ /* 0x040fe4000000000a */
[----:B--2---:R-:W-:Y:S01]  /*0910*/  DFMA R22, R18, R38, R22 ;  /* 0x000000261216722b */ /* 0x004fe20000000016 */
[----:B------:R-:W-:Y:S01]  /*0920*/  VIADD R2, R2, 0x40 ;  /* 0x0000004002027836 */ /* 0x000fe20000000000 */
[----:B------:R-:W-:Y:S01]  /*0930*/  IADD3 R6, PT, PT, R6, 0x40, RZ ;  /* 0x0000004006067810 */ /* 0x000fe20007ffe0ff */
[----:B----4-:R-:W-:-:S02]  /*0940*/  DFMA R28, R20, R34, R28 ;  /* 0x00000022141c722b */ /* 0x010fc4000000001c */
[----:B-----5:R-:W-:-:S06]  /*0950*/  DFMA R26, R20, R30, R26 ;  /* 0x0000001e141a722b */ /* 0x020fcc000000001a */
[C---:B---3--:R-:W-:Y:S02]  /*0960*/  DFMA R44, R18.reuse, R44, R28 ;  /* 0x0000002c122c722b */ /* 0x048fe4000000001c */
[----:B------:R-:W-:Y:S01]  /*0970*/  DFMA R40, R18, R40, R26 ;  /* 0x000000281228722b */ /* 0x000fe2000000001a */
[----:B------:R-:W-:Y:S10]  /*0980*/  @!P1 BRA `(.L_x_69) ;  /* 0xfffffff800f89947 */ /* 0x000ff4000383ffff */
.L_x_65:
[----:B------:R-:W-:Y:S05]  /*0990*/  BSYNC.RECONVERGENT B0 ;  /* 0x0000000000007941 */ /* 0x000fea0003800200 */
.L_x_64:
        /* <DEDUP_REMOVED lines=35> */
[----:B---3--:R-:W-:-:S03]  /*0bd0*/  DADD R12, RZ, R12 ;  /* 0x00000000ff0c7229 */ /* 0x008fc6000000000c */
[----:B------:R-:W3:Y:S01]  /*0be0*/  LDS.64 R36, [R2+0x210] ;  /* 0x0002100002247984 */ /* 0x000ee20000000a00 */
[----:B----4-:R-:W-:-:S03]  /*0bf0*/  DADD R14, RZ, R14 ;  /* 0x00000000ff0e7229 */ /* 0x010fc6000000000e */
[----:B------:R-:W4:Y:S01]  /*0c00*/  LDS.64 R34, [R2+0x410] ;  /* 0x0004100002227984 */ /* 0x000f220000000a00 */
[----:B-----5:R-:W-:-:S03]  /*0c10*/  DADD R26, RZ, R26 ;  /* 0x00000000ff1a7229 */ /* 0x020fc6000000001a */
[----:B------:R-:W5:Y:S01]  /*0c20*/  LDS.64 R32, [R2+0x610] ;  /* 0x0006100002207984 */ /* 0x000f620000000a00 */
[----:B------:R-:W-:-:S03]  /*0c30*/  DADD R40, RZ, R40 ;  /* 0x00000000ff287229 */ /* 0x000fc60000000028 */
[----:B------:R-:W5:Y:S01]  /*0c40*/  LDS.64 R28, [R2+0x810] ;  /* 0x00081000021c7984 */ /* 0x000f620000000a00 */
[----:B-1----:R-:W-:-:S03]  /*0c50*/  DADD R38, R4, R38 ;  /* 0x0000000004267229 */ /* 0x002fc60000000026 */
[----:B------:R-:W1:Y:S01]  /*0c60*/  LDS.64 R42, [R2+0xa10] ;  /* 0x000a1000022a7984 */ /* 0x000e620000000a00 */
[----:B------:R-:W-:-:S03]  /*0c70*/  DADD R20, R10, R20 ;  /* 0x000000000a147229 */ /* 0x000fc60000000014 */
[----:B------:R-:W1:Y:S01]  /*0c80*/  LDS.64 R4, [R2+0x18] ;  /* 0x0000180002047984 */ /* 0x000e620000000a00 */
[----:B------:R-:W-:-:S03]  /*0c90*/  DADD R18, R12, R18 ;  /* 0x000000000c127229 */ /* 0x000fc60000000012 */
[----:B------:R-:W1:Y:S01]  /*0ca0*/  LDS.64 R10, [R2+0x218] ;  /* 0x00021800020a7984 */ /* 0x000e620000000a00 */
[----:B------:R-:W-:-:S03]  /*0cb0*/  DADD R16, R14, R16 ;  /* 0x000000000e107229 */ /* 0x000fc60000000010 */
[----:B------:R-:W1:Y:S01]  /*0cc0*/  LDS.64 R12, [R2+0x418] ;  /* 0x00041800020c7984 */ /* 0x000e620000000a00 */
[----:B------:R-:W-:-:S03]  /*0cd0*/  DADD R30, R26, R30 ;  /* 0x000000001a1e7229 */ /* 0x000fc6000000001e */
[----:B------:R-:W1:Y:S01]  /*0ce0*/  LDS.64 R14, [R2+0x618] ;  /* 0x00061800020e7984 */ /* 0x000e620000000a00 */
[----:B0-----:R-:W-:-:S03]  /*0cf0*/  DADD R24, R40, R24 ;  /* 0x0000000028187229 */ /* 0x001fc60000000018 */
[----:B------:R-:W0:Y:S01]  /*0d00*/  LDS.64 R26, [R2+0x818] ;  /* 0x00081800021a7984 */ /* 0x000e220000000a00 */
[----:B--2---:R-:W-:-:S03]  /*0d10*/  DADD R22, R38, R22 ;  /* 0x0000000026167229 */ /* 0x004fc60000000016 */
[----:B------:R-:W2:Y:S01]  /*0d20*/  LDS.64 R40, [R2+0xa18] ;  /* 0x000a180002287984 */ /* 0x000ea20000000a00 */
[----:B---3--:R-:W-:Y:S02]  /*0d30*/  DADD R20, R20, R36 ;  /* 0x0000000014147229 */ /* 0x008fe40000000024 */
[----:B----4-:R-:W-:Y:S02]  /*0d40*/  DADD R18, R18, R34 ;  /* 0x0000000012127229 */ /* 0x010fe40000000022 */
[----:B-----5:R-:W-:Y:S02]  /*0d50*/  DADD R16, R16, R32 ;  /* 0x0000000010107229 */ /* 0x020fe40000000020 */
[----:B------:R-:W-:Y:S02]  /*0d60*/  DADD R28, R30, R28 ;  /* 0x000000001e1c7229 */ /* 0x000fe4000000001c */
[----:B-1----:R-:W-:Y:S02]  /*0d70*/  DADD R42, R24, R42 ;  /* 0x00000000182a7229 */ /* 0x002fe4000000002a */
[----:B------:R-:W-:-:S02]  /*0d80*/  DADD R4, R22, R4 ;  /* 0x0000000016047229 */ /* 0x000fc40000000004 */
[----:B------:R-:W-:Y:S02]  /*0d90*/  DADD R10, R20, R10 ;  /* 0x00000000140a7229 */ /* 0x000fe4000000000a */
[----:B------:R-:W-:Y:S02]  /*0da0*/  DADD R12, R18, R12 ;  /* 0x00000000120c7229 */ /* 0x000fe4000000000c */
[----:B------:R-:W-:Y:S01]  /*0db0*/  DADD R14, R16, R14 ;  /* 0x00000000100e7229 */ /* 0x000fe2000000000e */
[----:B------:R-:W1:Y:S01]  /*0dc0*/  LDS.64 R16, [R2+0x20] ;  /* 0x0000200002107984 */ /* 0x000e620000000a00 */
[----:B0-----:R-:W-:-:S03]  /*0dd0*/  DADD R26, R28, R26 ;  /* 0x000000001c1a7229 */ /* 0x001fc6000000001a */
[----:B------:R-:W0:Y:S01]  /*0de0*/  LDS.64 R18, [R2+0x220] ;  /* 0x0002200002127984 */ /* 0x000e220000000a00 */
[----:B--2---:R-:W-:-:S03]  /*0df0*/  DADD R40, R42, R40 ;  /* 0x000000002a287229 */ /* 0x004fc60000000028 */
[----:B------:R-:W2:Y:S04]  /*0e00*/  LDS.64 R20, [R2+0x420] ;  /* 0x0004200002147984 */ /* 0x000ea80000000a00 */
[----:B------:R-:W3:Y:S04]  /*0e10*/  LDS.64 R22, [R2+0x620] ;  /* 0x0006200002167984 */ /* 0x000ee80000000a00 */
[----:B------:R-:W4:Y:S04]  /*0e20*/  LDS.64 R24, [R2+0x820] ;  /* 0x0008200002187984 */ /* 0x000f280000000a00 */
[----:B------:R-:W5:Y:S04]  /*0e30*/  LDS.64 R28, [R2+0xa20] ;  /* 0x000a2000021c7984 */ /* 0x000f680000000a00 */
[----:B------:R-:W5:Y:S04]  /*0e40*/  LDS.64 R30, [R2+0x28] ;  /* 0x00002800021e7984 */ /* 0x000f680000000a00 */
[----:B------:R-:W5:Y:S04]  /*0e50*/  LDS.64 R32, [R2+0x228] ;  /* 0x0002280002207984 */ /* 0x000f680000000a00 */
[----:B------:R-:W5:Y:S04]  /*0e60*/  LDS.64 R34, [R2+0x428] ;  /* 0x0004280002227984 */ /* 0x000f680000000a00 */
[----:B------:R-:W5:Y:S04]  /*0e70*/  LDS.64 R36, [R2+0x628] ;  /* 0x0006280002247984 */ /* 0x000f680000000a00 */
[----:B------:R-:W5:Y:S01]  /*0e80*/  LDS.64 R38, [R2+0x828] ;  /* 0x0008280002267984 */ /* 0x000f620000000a00 */
[----:B-1----:R-:W-:-:S03]  /*0e90*/  DADD R4, R4, R16 ;  /* 0x0000000004047229 */ /* 0x002fc60000000010 */
[----:B------:R-:W1:Y:S01]  /*0ea0*/  LDS.64 R42, [R2+0xa28] ;  /* 0x000a2800022a7984 */ /* 0x000e620000000a00 */
[----:B0-----:R-:W-:-:S03]  /*0eb0*/  DADD R10, R10, R18 ;  /* 0x000000000a0a7229 */ /* 0x001fc60000000012 */
[----:B------:R-:W0:Y:S01]  /*0ec0*/  LDS.64 R16, [R2+0x30] ;  /* 0x0000300002107984 */ /* 0x000e220000000a00 */
[----:B--2---:R-:W-:Y:S02]  /*0ed0*/  DADD R12, R12, R20 ;  /* 0x000000000c0c7229 */ /* 0x004fe40000000014 */
[----:B---3--:R-:W-:Y:S02]  /*0ee0*/  DADD R14, R14, R22 ;  /* 0x000000000e0e7229 */ /* 0x008fe40000000016 */
[----:B----4-:R-:W-:Y:S01]  /*0ef0*/  DADD R24, R26, R24 ;  /* 0x000000001a187229 */ /* 0x010fe20000000018 */
[----:B------:R-:W2:Y:S01]  /*0f00*/  LDS.64 R26, [R2+0x230] ;  /* 0x00023000021a7984 */ /* 0x000ea20000000a00 */
[----:B-----5:R-:W-:Y:S02]  /*0f10*/  DADD R28, R40, R28 ;  /* 0x00000000281c7229 */ /* 0x020fe4000000001c */
[----:B------:R-:W-:Y:S02]  /*0f20*/  DADD R4, R4, R30 ;  /* 0x0000000004047229 */ /* 0x000fe4000000001e */
[----:B------:R-:W-:-:S02]  /*0f30*/  DADD R10, R10, R32 ;  /* 0x000000000a0a7229 */ /* 0x000fc40000000020 */
[----:B------:R-:W-:Y:S02]  /*0f40*/  DADD R12, R12, R34 ;  /* 0x000000000c0c7229 */ /* 0x000fe40000000022 */
[----:B------:R-:W-:Y:S02]  /*0f50*/  DADD R14, R14, R36 ;  /* 0x000000000e0e7229 */ /* 0x000fe40000000024 */
[----:B------:R-:W-:Y:S01]  /*0f60*/  DADD R38, R24, R38 ;  /* 0x0000000018267229 */ /* 0x000fe20000000026 */
[----:B------:R-:W3:Y:S01]  /*0f70*/  LDS.64 R24, [R2+0x430] ;  /* 0x0004300002187984 */ /* 0x000ee20000000a00 */
[----:B-1----:R-:W-:-:S03]  /*0f80*/  DADD R42, R28, R42 ;  /* 0x000000001c2a7229 */ /* 0x002fc6000000002a */
[----:B------:R-:W1:Y:S01]  /*0f90*/  LDS.64 R22, [R2+0x630] ;  /* 0x0006300002167984 */ /* 0x000e620000000a00 */
[----:B0-----:R-:W-:-:S03]  /*0fa0*/  DADD R4, R4, R16 ;  /* 0x0000000004047229 */ /* 0x001fc60000000010 */
[----:B------:R-:W0:Y:S04]  /*0fb0*/  LDS.64 R20, [R2+0x830] ;  /* 0x0008300002147984 */ /* 0x000e280000000a00 */
[----:B------:R-:W4:Y:S04]  /*0fc0*/  LDS.64 R18, [R2+0xa30] ;  /* 0x000a300002127984 */ /* 0x000f280000000a00 */
[----:B------:R-:W5:Y:S01]  /*0fd0*/  LDS.64 R36, [R2+0x38] ;  /* 0x0000380002247984 */ /* 0x000f620000000a00 */
[----:B--2---:R-:W-:-:S03]  /*0fe0*/  DADD R10, R10, R26 ;  /* 0x000000000a0a7229 */ /* 0x004fc6000000001a */
[----:B------:R-:W2:Y:S04]  /*0ff0*/  LDS.64 R28, [R2+0x238] ;  /* 0x00023800021c7984 */ /* 0x000ea80000000a00 */
[----:B------:R-:W2:Y:S04]  /*1000*/  LDS.64 R30, [R2+0x438] ;  /* 0x00043800021e7984 */ /* 0x000ea80000000a00 */
[----:B------:R-:W2:Y:S04]  /*1010*/  LDS.64 R32, [R2+0x638] ;  /* 0x0006380002207984 */ /* 0x000ea80000000a00 */
[----:B------:R-:W2:Y:S04]  /*1020*/  LDS.64 R34, [R2+0x838] ;  /* 0x0008380002227984 */ /* 0x000ea80000000a00 */
[----:B------:R-:W2:Y:S01]  /*1030*/  LDS.64 R40, [R2+0xa38] ;  /* 0x000a380002287984 */ /* 0x000ea20000000a00 */
[----:B---3--:R-:W-:-:S02]  /*1040*/  DADD R12, R12, R24 ;  /* 0x000000000c0c7229 */ /* 0x008fc40000000018 */
[----:B-1----:R-:W-:Y:S02]  /*1050*/  DADD R14, R14, R22 ;  /* 0x000000000e0e7229 */ /* 0x002fe40000000016 */
[----:B0-----:R-:W-:Y:S02]  /*1060*/  DADD R20, R38, R20 ;  /* 0x0000000026147229 */ /* 0x001fe40000000014 */
[----:B----4-:R-:W-:Y:S02]  /*1070*/  DADD R18, R42, R18 ;  /* 0x000000002a127229 */ /* 0x010fe40000000012 */
[----:B-----5:R-:W-:Y:S02]  /*1080*/  DADD R4, R4, R36 ;  /* 0x0000000004047229 */ /* 0x020fe40000000024 */
[----:B--2---:R-:W-:Y:S02]  /*1090*/  DADD R10, R10, R28 ;  /* 0x000000000a0a7229 */ /* 0x004fe4000000001c */
        /* <DEDUP_REMOVED lines=20> */
.L_x_72:
        /* <DEDUP_REMOVED lines=14> */
.L_x_71:
[----:B------:R-:W-:Y:S05]  /*12c0*/  BSYNC.RECONVERGENT B0 ;  /* 0x0000000000007941 */ /* 0x000fea0003800200 */
.L_x_70:
[----:B------:R-:W-:Y:S06]  /*12d0*/  BAR.SYNC.DEFER_BLOCKING 0x0 ;  /* 0x0000000000007b1d */ /* 0x000fec0000010000 */
[----:B------:R-:W-:Y:S05]  /*12e0*/  EXIT ;  /* 0x000000000000794d */ /* 0x000fea0003800000 */
.L_x_73:
        /* <DEDUP_REMOVED lines=9> */
.L_x_501:


//--------------------- .text._ZN5spral5ssids28cu_multinode_solve_t_few_8x8IdLj7EEEvPdS2_S2_S2_P15node_solve_dataIT_Ei --------------------------
	.section	.text._ZN5spral5ssids28cu_multinode_solve_t_few_8x8IdLj7EEEvPdS2_S2_S2_P15node_solve_dataIT_Ei,"ax",@progbits
	.align	128
        .global         _ZN5spral5ssids28cu_multinode_solve_t_few_8x8IdLj7EEEvPdS2_S2_S2_P15node_solve_dataIT_Ei
        .type           _ZN5spral5ssids28cu_multinode_solve_t_few_8x8IdLj7EEEvPdS2_S2_S2_P15node_solve_dataIT_Ei,@function
        .size           _ZN5spral5ssids28cu_multinode_solve_t_few_8x8IdLj7EEEvPdS2_S2_S2_P15node_solve_dataIT_Ei,(.L_x_502 - _ZN5spral5ssids28cu_multinode_solve_t_few_8x8IdLj7EEEvPdS2_S2_S2_P15node_solve_dataIT_Ei)
        .other          _ZN5spral5ssids28cu_multinode_solve_t_few_8x8IdLj7EEEvPdS2_S2_S2_P15node_solve_dataIT_Ei,@"STO_CUDA_ENTRY STV_DEFAULT"
_ZN5spral5ssids28cu_multinode_solve_t_few_8x8IdLj7EEEvPdS2_S2_S2_P15node_solve_dataIT_Ei:
.text._ZN5spral5ssids28cu_multinode_solve_t_few_8x8IdLj7EEEvPdS2_S2_S2_P15node_solve_dataIT_Ei:
        /* <DEDUP_REMOVED lines=17> */
[----:B------:R-:W-:Y:S02]  /*0110*/  CS2R R16, SRZ ;  /* 0x0000000000107805 */ /* 0x000fe4000001ff00 */
[----:B---3--:R-:W-:Y:S02]  /*0120*/  IADD3 R0, PT, PT, -R0, UR4, R11 ;  /* 0x0000000400007c10 */ /* 0x008fe4000fffe10b */
[----:B------:R-:W-:-:S02]  /*0130*/  CS2R R10, SRZ ;  /* 0x00000000000a7805 */ /* 0x000fc4000001ff00 */
[----:B--2---:R-:W-:Y:S02]  /*0140*/  LEA R0, R0, R13, 0x3 ;  /* 0x0000000d00007211 */ /* 0x004fe400078e18ff */
[----:B------:R-:W-:Y:S02]  /*0150*/  CS2R R12, SRZ ;  /* 0x00000000000c7805 */ /* 0x000fe4000001ff00 */
[----:B----4-:R-:W-:-:S13]  /*0160*/  ISETP.GE.AND P0, PT, R0, R5, PT ;  /* 0x000000050000720c */ /* 0x010fda0003f06270 */
[----:B0-----:R-:W-:Y:S05]  /*0170*/  @P0 BRA `(.L_x_75) ;  /* 0x0000000400a40947 */ /* 0x001fea0003800000 */
[----:B------:R-:W0:Y:S01]  /*0180*/  S2R R26, SR_TID.X ;  /* 0x00000000001a7919 */ /* 0x000e220000002100 */
[----:B------:R-:W0:Y:S02]  /*0190*/  S2R R29, SR_CTAID.Y ;  /* 0x00000000001d7919 */ /* 0x000e240000002600 */
[----:B0-----:R-:W-:-:S04]  /*01a0*/  LEA R5, R29, R26, 0x3 ;  /* 0x0000001a1d057211 */ /* 0x001fc800078e18ff */
[----:B------:R-:W-:-:S13]  /*01b0*/  ISETP.GE.AND P1, PT, R5, R4, PT ;  /* 0x000000040500720c */ /* 0x000fda0003f26270 */
[----:B------:R-:W-:Y:S05]  /*01c0*/  @P1 BRA `(.L_x_75) ;  /* 0x0000000400901947 */ /* 0x000fea0003800000 */
[----:B------:R-:W2:Y:S04]  /*01d0*/  LDG.E.64 R20, desc[UR6][R24.64+0x20] ;  /* 0x0000200618147981 */ /* 0x000ea8000c1e1b00 */
[----:B------:R0:W5:Y:S01]  /*01e0*/  LDG.E R2, desc[UR6][R24.64+0x40] ;  /* 0x0000400618027981 */ /* 0x000162000c1e1900 */
[----:B------:R-:W-:Y:S01]  /*01f0*/  VIADD R27, R5, 0x10 ;  /* 0x00000010051b7836 */ /* 0x000fe20000000000 */
[----:B------:R-:W-:Y:S01]  /*0200*/  LOP3.LUT R11, RZ, R26, RZ, 0x33, !PT ;  /* 0x0000001aff0b7212 */ /* 0x000fe200078e33ff */
[----:B------:R-:W-:Y:S01]  /*0210*/  BSSY.RECONVERGENT B1, `(.L_x_76) ;  /* 0x000002b000017945 */ /* 0x000fe20003800200 */
[----:B------:R-:W-:Y:S02]  /*0220*/  CS2R R40, SRZ ;  /* 0x0000000000287805 */ /* 0x000fe4000001ff00 */
[----:B------:R-:W-:-:S02]  /*0230*/  CS2R R22, SRZ ;  /* 0x0000000000167805 */ /* 0x000fc4000001ff00 */
[----:B------:R-:W-:Y:S02]  /*0240*/  VIMNMX.U32 R10, PT, PT, R4, R27, !PT ;  /* 0x0000001b040a7248 */ /* 0x000fe40007fe0000 */
[----:B------:R-:W-:Y:S02]  /*0250*/  CS2R R18, SRZ ;  /* 0x0000000000127805 */ /* 0x000fe4000001ff00 */
[----:B------:R-:W-:Y:S02]  /*0260*/  CS2R R12, SRZ ;  /* 0x00000000000c7805 */ /* 0x000fe4000001ff00 */
[----:B------:R-:W-:Y:S02]  /*0270*/  CS2R R14, SRZ ;  /* 0x00000000000e7805 */ /* 0x000fe4000001ff00 */
[----:B------:R-:W-:Y:S02]  /*0280*/  IADD3 R10, PT, PT, R10, R11, RZ ;  /* 0x0000000b0a0a7210 */ /* 0x000fe40007ffe0ff */
[----:B------:R-:W-:-:S03]  /*0290*/  CS2R R16, SRZ ;  /* 0x0000000000107805 */ /* 0x000fc6000001ff00 */
[----:B------:R-:W-:-:S05]  /*02a0*/  IMAD R10, R29, -0x8, R10 ;  /* 0xfffffff81d0a7824 */ /* 0x000fca00078e020a */
[C---:B------:R-:W-:Y:S02]  /*02b0*/  LOP3.LUT P1, RZ, R10.reuse, 0x10, RZ, 0xc0, !PT ;  /* 0x000000100aff7812 */ /* 0x040fe4000782c0ff */
[----:B------:R-:W-:Y:S02]  /*02c0*/  ISETP.GE.U32.AND P2, PT, R10, 0x10, PT ;  /* 0x000000100a00780c */ /* 0x000fe40003f46070 */
[----:B------:R-:W-:Y:S01]  /*02d0*/  CS2R R10, SRZ ;  /* 0x00000000000a7805 */ /* 0x000fe2000001ff00 */
[----:B--2---:R-:W-:-:S08]  /*02e0*/  IMAD R20, R20, R0, RZ ;  /* 0x0000000014147224 */ /* 0x004fd000078e02ff */
[----:B0-----:R-:W-:Y:S05]  /*02f0*/  @P1 BRA `(.L_x_77) ;  /* 0x0000000000701947 */ /* 0x001fea0003800000 */
[----:B------:R-:W0:Y:S01]  /*0300*/  LDC.64 R36, c[0x0][0x388] ;  /* 0x0000e200ff247b82 */ /* 0x000e220000000a00 */
[----:B-----5:R-:W-:Y:S01]  /*0310*/  IMAD.IADD R11, R6, 0x1, R5 ;  /* 0x00000001060b7824 */ /* 0x020fe200078e0205 */
[----:B------:R-:W-:-:S06]  /*0320*/  IADD3 R5, PT, PT, R5, R20, R2 ;  /* 0x0000001405057210 */ /* 0x000fcc0007ffe002 */
[----:B------:R-:W1:Y:S01]  /*0330*/  LDC.64 R40, c[0x0][0x380] ;  /* 0x0000e000ff287b82 */ /* 0x000e620000000a00 */
[----:B0-----:R-:W-:-:S05]  /*0340*/  IMAD.WIDE R36, R11, 0x8, R36 ;  /* 0x000000080b247825 */ /* 0x001fca00078e0224 */
[----:B------:R-:W2:Y:S01]  /*0350*/  LDG.E.64 R10, desc[UR6][R36.64] ;  /* 0x00000006240a7981 */ /* 0x000ea2000c1e1b00 */
[----:B------:R-:W-:-:S04]  /*0360*/  IMAD.WIDE R38, R21, 0x8, R36 ;  /* 0x0000000815267825 */ /* 0x000fc800078e0224 */
[----:B-1----:R-:W-:Y:S01]  /*0370*/  IMAD.WIDE R40, R5, 0x8, R40 ;  /* 0x0000000805287825 */ /* 0x002fe200078e0228 */
[----:B------:R-:W3:Y:S03]  /*0380*/  LDG.E.64 R16, desc[UR6][R38.64] ;  /* 0x0000000626107981 */ /* 0x000ee6000c1e1b00 */
[C---:B------:R-:W-:Y:S02]  /*0390*/  IMAD.WIDE R34, R21.reuse, 0x8, R38 ;  /* 0x0000000815227825 */ /* 0x040fe400078e0226 */
[----:B------:R-:W2:Y:S02]  /*03a0*/  LDG.E.64 R40, desc[UR6][R40.64] ;  /* 0x0000000628287981 */ /* 0x000ea4000c1e1b00 */
[C---:B------:R-:W-:Y:S02]  /*03b0*/  IMAD.WIDE R30, R21.reuse, 0x8, R34 ;  /* 0x00000008151e7825 */ /* 0x040fe400078e0222 */
[----:B------:R-:W4:Y:S04]  /*03c0*/  LDG.E.64 R14, desc[UR6][R34.64] ;  /* 0x00000006220e7981 */ /* 0x000f28000c1e1b00 */
[----:B------:R-:W4:Y:S01]  /*03d0*/  LDG.E.64 R12, desc[UR6][R30.64] ;  /* 0x000000061e0c7981 */ /* 0x000f22000c1e1b00 */
[----:B------:R-:W-:-:S05]  /*03e0*/  IMAD.WIDE R32, R21, 0x8, R30 ;  /* 0x0000000815207825 */ /* 0x000fca00078e021e */
[----:B------:R-:W4:Y:S01]  /*03f0*/  LDG.E.64 R18, desc[UR6][R32.64] ;  /* 0x0000000620127981 */ /* 0x000f22000c1e1b00 */
[----:B------:R-:W-:-:S05]  /*0400*/  IMAD.WIDE R28, R21, 0x8, R32 ;  /* 0x00000008151c7825 */ /* 0x000fca00078e0220 */
[----:B------:R-:W4:Y:S01]  /*0410*/  LDG.E.64 R22, desc[UR6][R28.64] ;  /* 0x000000061c167981 */ /* 0x000f22000c1e1b00 */
[----:B------:R-:W-:-:S06]  /*0420*/  IMAD.WIDE R24, R21, 0x8, R28 ;  /* 0x0000000815187825 */ /* 0x000fcc00078e021c */
[----:B------:R-:W4:Y:S01]  /*0430*/  LDG.E.64 R24, desc[UR6][R24.64] ;  /* 0x0000000618187981 */ /* 0x000f22000c1e1b00 */
[----:B------:R-:W-:Y:S01]  /*0440*/  MOV R5, R27 ;  /* 0x0000001b00057202 */ /* 0x000fe20000000f00 */
[C---:B--2---:R-:W-:Y:S02]  /*0450*/  DFMA R10, R40.reuse, R10, RZ ;  /* 0x0000000a280a722b */ /* 0x044fe400000000ff */
[C---:B---3--:R-:W-:Y:S02]  /*0460*/  DFMA R16, R40.reuse, R16, RZ ;  /* 0x000000102810722b */ /* 0x048fe400000000ff */
[C---:B----4-:R-:W-:Y:S02]  /*0470*/  DFMA R14, R40.reuse, R14, RZ ;  /* 0x0000000e280e722b */ /* 0x050fe400000000ff */
[C---:B------:R-:W-:Y:S02]  /*0480*/  DFMA R12, R40.reuse, R12, RZ ;  /* 0x0000000c280c722b */ /* 0x040fe400000000ff */
[----:B------:R-:W-:-:S02]  /*0490*/  DFMA R18, R40, R18, RZ ;  /* 0x000000122812722b */ /* 0x000fc400000000ff */
[C---:B------:R-:W-:Y:S02]  /*04a0*/  DFMA R22, R40.reuse, R22, RZ ;  /* 0x000000162816722b */ /* 0x040fe400000000ff */
[----:B------:R-:W-:-:S11]  /*04b0*/  DFMA R40, R40, R24, RZ ;  /* 0x000000182828722b */ /* 0x000fd600000000ff */
.L_x_77:
[----:B------:R-:W-:Y:S05]  /*04c0*/  BSYNC.RECONVERGENT B1 ;  /* 0x0000000000017941 */ /* 0x000fea0003800200 */
.L_x_76:
[----:B------:R-:W-:Y:S05]  /*04d0*/  @!P2 BRA `(.L_x_75) ;  /* 0x0000000000cca947 */ /* 0x000fea0003800000 */
[----:B------:R-:W0:Y:S01]  /*04e0*/  LDC.64 R24, c[0x0][0x380] ;  /* 0x0000e000ff187b82 */ /* 0x000e220000000a00 */
[-C--:B-----5:R-:W-:Y:S02]  /*04f0*/  IADD3 R2, PT, PT, R2, R5.reuse, R20 ;  /* 0x0000000502027210 */ /* 0x0a0fe40007ffe014 */
[----:B------:R-:W-:-:S05]  /*0500*/  IADD3 R6, PT, PT, R6, R5, RZ ;  /* 0x0000000506067210 */ /* 0x000fca0007ffe0ff */
[----:B------:R-:W1:Y:S01]  /*0510*/  LDC.64 R26, c[0x0][0x388] ;  /* 0x0000e200ff1a7b82 */ /* 0x000e620000000a00 */
[----:B0-----:R-:W-:-:S05]  /*0520*/  IADD3 R24, P1, PT, R24, 0x80, RZ ;  /* 0x0000008018187810 */ /* 0x001fca0007f3e0ff */
[----:B------:R-:W-:Y:S01]  /*0530*/  IMAD.X R25, RZ, RZ, R25, P1 ;  /* 0x000000ffff197224 */ /* 0x000fe200008e0619 */
[----:B-1----:R-:W-:-:S04]  /*0540*/  IADD3 R26, P2, PT, R26, 0x80, RZ ;  /* 0x000000801a1a7810 */ /* 0x002fc80007f5e0ff */
[----:B------:R-:W-:-:S09]  /*0550*/  IADD3.X R27, PT, PT, RZ, R27, RZ, P2, !PT ;  /* 0x0000001bff1b7210 */ /* 0x000fd200017fe4ff */
.L_x_78:
[----:B------:R-:W-:-:S04]  /*0560*/  IMAD.WIDE R30, R6, 0x8, R26 ;  /* 0x00000008061e7825 */ /* 0x000fc800078e021a */
[----:B------:R-:W-:-:S04]  /*0570*/  IMAD.WIDE R28, R2, 0x8, R24 ;  /* 0x00000008021c7825 */ /* 0x000fc800078e0218 */
[C-C-:B------:R-:W-:Y:S01]  /*0580*/  IMAD.WIDE R38, R21.reuse, 0x10, R30.reuse ;  /* 0x0000001015267825 */ /* 0x140fe200078e021e */
[----:B------:R-:W2:Y:S03]  /*0590*/  LDG.E.64 R36, desc[UR6][R28.64+-0x80] ;  /* 0xffff80061c247981 */ /* 0x000ea6000c1e1b00 */
[C-C-:B------:R-:W-:Y:S01]  /*05a0*/  IMAD.WIDE R34, R21.reuse, 0x8, R30.reuse ;  /* 0x0000000815227825 */ /* 0x140fe200078e021e */
[----:B------:R-:W2:Y:S04]  /*05b0*/  LDG.E.64 R32, desc[UR6][R38.64+-0x80] ;  /* 0xffff800626207981 */ /* 0x000ea8000c1e1b00 */
[----:B------:R-:W3:Y:S01]  /*05c0*/  LDG.E.64 R42, desc[UR6][R34.64+-0x80] ;  /* 0xffff8006222a7981 */ /* 0x000ee2000c1e1b00 */
[----:B------:R-:W-:-:S03]  /*05d0*/  IMAD.WIDE R44, R21, 0x18, R30 ;  /* 0x00000018152c7825 */ /* 0x000fc600078e021e */
[----:B------:R-:W4:Y:S04]  /*05e0*/  LDG.E.64 R28, desc[UR6][R28.64] ;  /* 0x000000061c1c7981 */ /* 0x000f28000c1e1b00 */
[----:B------:R-:W4:Y:S01]  /*05f0*/  LDG.E.64 R34, desc[UR6][R34.64] ;  /* 0x0000000622227981 */ /* 0x000f22000c1e1b00 */
[----:B--2---:R-:W-:-:S03]  /*0600*/  DFMA R32, R36, R32, R14 ;  /* 0x000000202420722b */ /* 0x004fc6000000000e */
[----:B------:R-:W2:Y:S01]  /*0610*/  LDG.E.64 R14, desc[UR6][R38.64] ;  /* 0x00000006260e7981 */ /* 0x000ea2000c1e1b00 */
[----:B---3--:R-:W-:-:S03]  /*0620*/  DFMA R16, R36, R42, R16 ;  /* 0x0000002a2410722b */ /* 0x008fc60000000010 */
[----:B------:R-:W3:Y:S04]  /*0630*/  LDG.E.64 R42, desc[UR6][R44.64+-0x80] ;  /* 0xffff80062c2a7981 */ /* 0x000ee8000c1e1b00 */
[----:B------:R-:W5:Y:S01]  /*0640*/  LDG.E.64 R38, desc[UR6][R44.64] ;  /* 0x000000062c267981 */ /* 0x000f62000c1e1b00 */
[----:B----4-:R-:W-:Y:S01]  /*0650*/  DFMA R16, R28, R34, R16 ;  /* 0x000000221c10722b */ /* 0x010fe20000000010 */
[----:B------:R-:W-:-:S05]  /*0660*/  IMAD.WIDE R34, R21, 0x20, R30 ;  /* 0x0000002015227825 */ /* 0x000fca00078e021e */
[----:B------:R-:W4:Y:S04]  /*0670*/  LDG.E.64 R44, desc[UR6][R34.64+-0x80] ;  /* 0xffff8006222c7981 */ /* 0x000f28000c1e1b00 */
[----:B------:R-:W4:Y:S01]  /*0680*/  LDG.E.64 R34, desc[UR6][R34.64] ;  /* 0x0000000622227981 */ /* 0x000f22000c1e1b00 */
[----:B--2---:R-:W-:Y:S01]  /*0690*/  DFMA R14, R28, R14, R32 ;  /* 0x0000000e1c0e722b */ /* 0x004fe20000000020 */
[----:B------:R-:W-:Y:S01]  /*06a0*/  IMAD.WIDE R32, R21, 0x28, R30 ;  /* 0x0000002815207825 */ /* 0x000fe200078e021e */
[----:B---3--:R-:W-:-:S04]  /*06b0*/  DFMA R12, R36, R42, R12 ;  /* 0x0000002a240c722b */ /* 0x008fc8000000000c */
[----:B------:R-:W2:Y:S04]  /*06c0*/  LDG.E.64 R42, desc[UR6][R32.64+-0x80] ;  /* 0xffff8006202a7981 */ /* 0x000ea8000c1e1b00 */
[----:B-----5:R-:W-:Y:S01]  /*06d0*/  DFMA R12, R28, R38, R12 ;  /* 0x000000261c0c722b */ /* 0x020fe2000000000c */
[----:B------:R-:W3:Y:S04]  /*06e0*/  LDG.E.64 R38, desc[UR6][R30.64+-0x80] ;  /* 0xffff80061e267981 */ /* 0x000ee8000c1e1b00 */
[----:B------:R-:W5:Y:S01]  /*06f0*/  LDG.E.64 R32, desc[UR6][R32.64] ;  /* 0x0000000620207981 */ /* 0x000f62000c1e1b00 */
[----:B----4-:R-:W-:-:S02]  /*0700*/  DFMA R18, R36, R44, R18 ;  /* 0x0000002c2412722b */ /* 0x010fc40000000012 */
[C---:B--2---:R-:W-:Y:S01]  /*0710*/  DFMA R22, R36.reuse, R42, R22 ;  /* 0x0000002a2416722b */ /* 0x044fe20000000016 */
[----:B------:R-:W-:Y:S02]  /*0720*/  IMAD.WIDE R42, R21, 0x30, R30 ;  /* 0x00000030152a7825 */ /* 0x000fe400078e021e */
[----:B------:R-:W2:Y:S01]  /*0730*/  LDG.E.64 R30, desc[UR6][R30.64] ;  /* 0x000000061e1e7981 */ /* 0x000ea2000c1e1b00 */
[----:B---3--:R-:W-:-:S03]  /*0740*/  DFMA R10, R36, R38, R10 ;  /* 0x00000026240a722b */ /* 0x008fc6000000000a */
[----:B------:R-:W3:Y:S04]  /*0750*/  LDG.E.64 R44, desc[UR6][R42.64] ;  /* 0x000000062a2c7981 */ /* 0x000ee8000c1e1b00 */
[----:B------:R-:W4:Y:S01]  /*0760*/  LDG.E.64 R38, desc[UR6][R42.64+-0x80] ;  /* 0xffff80062a267981 */ /* 0x000f22000c1e1b00 */
[----:B------:R-:W-:-:S05]  /*0770*/  VIADD R5, R5, 0x20 ;  /* 0x0000002005057836 */ /* 0x000fca0000000000 */
[----:B------:R-:W-:Y:S01]  /*0780*/  ISETP.GE.AND P1, PT, R5, R4, PT ;  /* 0x000000040500720c */ /* 0x000fe20003f26270 */
[C---:B------:R-:W-:Y:S02]  /*0790*/  DFMA R18, R28.reuse, R34, R18 ;  /* 0x000000221c12722b */ /* 0x040fe40000000012 */
[C---:B-----5:R-:W-:Y:S01]  /*07a0*/  DFMA R22, R28.reuse, R32, R22 ;  /* 0x000000201c16722b */ /* 0x060fe20000000016 */
[----:B------:R-:W-:Y:S02]  /*07b0*/  IADD3 R2, PT, PT, R2, 0x20, RZ ;  /* 0x0000002002027810 */ /* 0x000fe40007ffe0ff */
[----:B------:R-:W-:Y:S01]  /*07c0*/  IADD3 R6, PT, PT, R6, 0x20, RZ ;  /* 0x0000002006067810 */ /* 0x000fe20007ffe0ff */
[----:B--2---:R-:W-:Y:S02]  /*07d0*/  DFMA R10, R28, R30, R10 ;  /* 0x0000001e1c0a722b */ /* 0x004fe4000000000a */
[----:B----4-:R-:W-:-:S08]  /*07e0*/  DFMA R38, R36, R38, R40 ;  /* 0x000000262426722b */ /* 0x010fd00000000028 */
[----:B---3--:R-:W-:Y:S01]  /*07f0*/  DFMA R40, R28, R44, R38 ;  /* 0x0000002c1c28722b */ /* 0x008fe20000000026 */
[----:B------:R-:W-:Y:S10]  /*0800*/  @!P1 BRA `(.L_x_78) ;  /* 0xfffffffc00549947 */ /* 0x000ff4000383ffff */
.L_x_75:
[----:B------:R-:W-:Y:S05]  /*0810*/  BSYNC.RECONVERGENT B0 ;  /* 0x0000000000007941 */ /* 0x000fea0003800200 */
.L_x_74:
        /* <DEDUP_REMOVED lines=24> */
[----:B------:R-:W-:Y:S04]  /*09a0*/  LDS.64 R18, [R2+0x800] ;  /* 0x0008000002127984 */ /* 0x000fe80000000a00 */
        /* <DEDUP_REMOVED lines=14> */
[----:B-1----:R-:W-:Y:S02]  /*0a90*/  DADD R38, RZ, R38 ;  /* 0x00000000ff267229 */ /* 0x002fe40000000026 */
[----:B------:R-:W-:Y:S02]  /*0aa0*/  DADD R36, R4, R36 ;  /* 0x0000000004247229 */ /* 0x000fe40000000024 */
[----:B------:R-:W-:Y:S01]  /*0ab0*/  DADD R4, RZ, R18 ;  /* 0x00000000ff047229 */ /* 0x000fe20000000012 */
[----:B------:R-:W1:Y:S01]  /*0ac0*/  LDS.64 R18, [R2+0xc08] ;  /* 0x000c080002127984 */ /* 0x000e620000000a00 */
[----:B------:R-:W-:-:S02]  /*0ad0*/  DADD R14, R10, R14 ;  /* 0x000000000a0e7229 */ /* 0x000fc4000000000e */
[----:B------:R-:W-:Y:S02]  /*0ae0*/  DADD R42, R12, R42 ;  /* 0x000000000c2a7229 */ /* 0x000fe4000000002a */
[----:B------:R-:W-:Y:S01]  /*0af0*/  DADD R22, R16, R22 ;  /* 0x0000000010167229 */ /* 0x000fe20000000016 */
[----:B------:R-:W3:Y:S01]  /*0b00*/  LDS.64 R16, [R2+0x10] ;  /* 0x0000100002107984 */ /* 0x000ee20000000a00 */
[----:B0-----:R-:W-:-:S03]  /*0b10*/  DADD R20, R4, R20 ;  /* 0x0000000004147229 */ /* 0x001fc60000000014 */
[----:B------:R-:W0:Y:S01]  /*0b20*/  LDS.64 R34, [R2+0x210] ;  /* 0x0002100002227984 */ /* 0x000e220000000a00 */
[----:B--2---:R-:W-:-:S03]  /*0b30*/  DADD R24, R40, R24 ;  /* 0x0000000028187229 */ /* 0x004fc60000000018 */
[----:B------:R-:W2:Y:S04]  /*0b40*/  LDS.64 R32, [R2+0x410] ;  /* 0x0004100002207984 */ /* 0x000ea80000000a00 */
[----:B------:R-:W4:Y:S04]  /*0b50*/  LDS.64 R30, [R2+0x610] ;  /* 0x00061000021e7984 */ /* 0x000f280000000a00 */
[----:B------:R-:W5:Y:S04]  /*0b60*/  LDS.64 R26, [R2+0x810] ;  /* 0x00081000021a7984 */ /* 0x000f680000000a00 */
[----:B------:R-:W5:Y:S04]  /*0b70*/  LDS.64 R28, [R2+0xa10] ;  /* 0x000a1000021c7984 */ /* 0x000f680000000a00 */
[----:B------:R-:W5:Y:S04]  /*0b80*/  LDS.64 R4, [R2+0xc10] ;  /* 0x000c100002047984 */ /* 0x000f680000000a00 */
[----:B------:R-:W5:Y:S01]  /*0b90*/  LDS.64 R10, [R2+0x18] ;  /* 0x00001800020a7984 */ /* 0x000f620000000a00 */
[----:B-1----:R-:W-:-:S03]  /*0ba0*/  DADD R18, R38, R18 ;  /* 0x0000000026127229 */ /* 0x002fc60000000012 */
[----:B------:R-:W1:Y:S01]  /*0bb0*/  LDS.64 R12, [R2+0x218] ;  /* 0x00021800020c7984 */ /* 0x000e620000000a00 */
[----:B---3--:R-:W-:Y:S02]  /*0bc0*/  DADD R16, R36, R16 ;  /* 0x0000000024107229 */ /* 0x008fe40000000010 */
[----:B0-----:R-:W-:Y:S02]  /*0bd0*/  DADD R14, R14, R34 ;  /* 0x000000000e0e7229 */ /* 0x001fe40000000022 */
[----:B--2---:R-:W-:Y:S02]  /*0be0*/  DADD R42, R42, R32 ;  /* 0x000000002a2a7229 */ /* 0x004fe40000000020 */
[----:B----4-:R-:W-:Y:S02]  /*0bf0*/  DADD R22, R22, R30 ;  /* 0x0000000016167229 */ /* 0x010fe4000000001e */
[----:B-----5:R-:W-:Y:S02]  /*0c00*/  DADD R20, R20, R26 ;  /* 0x0000000014147229 */ /* 0x020fe4000000001a */
[----:B------:R-:W-:Y:S01]  /*0c10*/  DADD R28, R24, R28 ;  /* 0x00000000181c7229 */ /* 0x000fe2000000001c */
[----:B------:R-:W0:Y:S01]  /*0c20*/  LDS.64 R24, [R2+0x418] ;  /* 0x0004180002187984 */ /* 0x000e220000000a00 */
[----:B------:R-:W-:-:S03]  /*0c30*/  DADD R4, R18, R4 ;  /* 0x0000000012047229 */ /* 0x000fc60000000004 */
[----:B------:R-:W2:Y:S01]  /*0c40*/  LDS.64 R40, [R2+0x618] ;  /* 0x0006180002287984 */ /* 0x000ea20000000a00 */
[----:B------:R-:W-:-:S03]  /*0c50*/  DADD R10, R16, R10 ;  /* 0x00000000100a7229 */ /* 0x000fc6000000000a */
[----:B------:R-:W3:Y:S01]  /*0c60*/  LDS.64 R38, [R2+0x818] ;  /* 0x0008180002267984 */ /* 0x000ee20000000a00 */
[----:B-1----:R-:W-:-:S03]  /*0c70*/  DADD R12, R14, R12 ;  /* 0x000000000e0c7229 */ /* 0x002fc6000000000c */
[----:B------:R-:W1:Y:S04]  /*0c80*/  LDS.64 R36, [R2+0xa18] ;  /* 0x000a180002247984 */ /* 0x000e680000000a00 */
[----:B------:R-:W4:Y:S04]  /*0c90*/  LDS.64 R34, [R2+0xc18] ;  /* 0x000c180002227984 */ /* 0x000f280000000a00 */
[----:B------:R-:W5:Y:S04]  /*0ca0*/  LDS.64 R32, [R2+0x20] ;  /* 0x0000200002207984 */ /* 0x000f680000000a00 */
[----:B------:R-:W5:Y:S04]  /*0cb0*/  LDS.64 R30, [R2+0x220] ;  /* 0x00022000021e7984 */ /* 0x000f680000000a00 */
[----:B------:R-:W5:Y:S04]  /*0cc0*/  LDS.64 R14, [R2+0x420] ;  /* 0x00042000020e7984 */ /* 0x000f680000000a00 */
[----:B------:R-:W5:Y:S04]  /*0cd0*/  LDS.64 R16, [R2+0x620] ;  /* 0x0006200002107984 */ /* 0x000f680000000a00 */
[----:B------:R-:W5:Y:S04]  /*0ce0*/  LDS.64 R18, [R2+0x820] ;  /* 0x0008200002127984 */ /* 0x000f680000000a00 */
[----:B------:R-:W5:Y:S01]  /*0cf0*/  LDS.64 R26, [R2+0xa20] ;  /* 0x000a2000021a7984 */ /* 0x000f620000000a00 */
[----:B0-----:R-:W-:-:S02]  /*0d00*/  DADD R24, R42, R24 ;  /* 0x000000002a187229 */ /* 0x001fc40000000018 */
[----:B--2---:R-:W-:Y:S02]  /*0d10*/  DADD R22, R22, R40 ;  /* 0x0000000016167229 */ /* 0x004fe40000000028 */
[----:B---3--:R-:W-:Y:S02]  /*0d20*/  DADD R20, R20, R38 ;  /* 0x0000000014147229 */ /* 0x008fe40000000026 */
[----:B-1----:R-:W-:Y:S02]  /*0d30*/  DADD R28, R28, R36 ;  /* 0x000000001c1c7229 */ /* 0x002fe40000000024 */
[----:B----4-:R-:W-:Y:S02]  /*0d40*/  DADD R4, R4, R34 ;  /* 0x0000000004047229 */ /* 0x010fe40000000022 */
[----:B-----5:R-:W-:Y:S02]  /*0d50*/  DADD R10, R10, R32 ;  /* 0x000000000a0a7229 */ /* 0x020fe40000000020 */
[----:B------:R-:W-:-:S02]  /*0d60*/  DADD R12, R12, R30 ;  /* 0x000000000c0c7229 */ /* 0x000fc4000000001e */
[----:B------:R-:W-:Y:S02]  /*0d70*/  DADD R14, R24, R14 ;  /* 0x00000000180e7229 */ /* 0x000fe4000000000e */
[----:B------:R-:W-:Y:S02]  /*0d80*/  DADD R16, R22, R16 ;  /* 0x0000000016107229 */ /* 0x000fe40000000010 */
[----:B------:R-:W-:Y:S01]  /*0d90*/  DADD R18, R20, R18 ;  /* 0x0000000014127229 */ /* 0x000fe20000000012 */
[----:B------:R-:W0:Y:S01]  /*0da0*/  LDS.64 R20, [R2+0xc20] ;  /* 0x000c200002147984 */ /* 0x000e220000000a00 */
[----:B------:R-:W-:-:S03]  /*0db0*/  DADD R26, R28, R26 ;  /* 0x000000001c1a7229 */ /* 0x000fc6000000001a */
[----:B------:R-:W1:Y:S04]  /*0dc0*/  LDS.64 R22, [R2+0x28] ;  /* 0x0000280002167984 */ /* 0x000e680000000a00 */
        /* <DEDUP_REMOVED lines=60> */
.L_x_81:
        /* <DEDUP_REMOVED lines=16> */
.L_x_80:
[----:B------:R-:W-:Y:S05]  /*1290*/  BSYNC.RECONVERGENT B0 ;  /* 0x0000000000007941 */ /* 0x000fea0003800200 */
.L_x_79:
[----:B------:R-:W-:Y:S06]  /*12a0*/  BAR.SYNC.DEFER_BLOCKING 0x0 ;  /* 0x0000000000007b1d */ /* 0x000fec0000010000 */
[----:B------:R-:W-:Y:S05]  /*12b0*/  EXIT ;  /* 0x000000000000794d */ /* 0x000fea0003800000 */
.L_x_82:
        /* <DEDUP_REMOVED lines=12> */
.L_x_502:


//--------------------- .text._ZN5spral5ssids28cu_multinode_solve_t_few_8x8IdLj8EEEvPdS2_S2_S2_P15node_solve_dataIT_Ei --------------------------
	.section	.text._ZN5spral5ssids28cu_multinode_solve_t_few_8x8IdLj8EEEvPdS2_S2_S2_P15node_solve_dataIT_Ei,"ax",@progbits
	.align	128
        .global         _ZN5spral5ssids28cu_multinode_solve_t_few_8x8IdLj8EEEvPdS2_S2_S2_P15node_solve_dataIT_Ei
        .type           _ZN5spral5ssids28cu_multinode_solve_t_few_8x8IdLj8EEEvPdS2_S2_S2_P15node_solve_dataIT_Ei,@function
        .size           _ZN5spral5ssids28cu_multinode_solve_t_few_8x8IdLj8EEEvPdS2_S2_S2_P15node_solve_dataIT_Ei,(.L_x_503 - _ZN5spral5ssids28cu_multinode_solve_t_few_8x8IdLj8EEEvPdS2_S2_S2_P15node_solve_dataIT_Ei)
        .other          _ZN5spral5ssids28cu_multinode_solve_t_few_8x8IdLj8EEEvPdS2_S2_S2_P15node_solve_dataIT_Ei,@"STO_CUDA_ENTRY STV_DEFAULT"
_ZN5spral5ssids28cu_multinode_solve_t_few_8x8IdLj8EEEvPdS2_S2_S2_P15node_solve_dataIT_Ei:
.text._ZN5spral5ssids28cu_multinode_solve_t_few_8x8IdLj8EEEvPdS2_S2_S2_P15node_solve_dataIT_Ei:
        /* <DEDUP_REMOVED lines=18> */
[----:B------:R-:W-:Y:S02]  /*0120*/  CS2R R20, SRZ ;  /* 0x0000000000147805 */ /* 0x000fe4000001ff00 */
[----:B---3--:R-:W-:-:S02]  /*0130*/  IADD3 R0, PT, PT, -R0, UR4, R11 ;  /* 0x0000000400007c10 */ /* 0x008fc4000fffe10b */
[----:B------:R-:W-:Y:S02]  /*0140*/  CS2R R10, SRZ ;  /* 0x00000000000a7805 */ /* 0x000fe4000001ff00 */
        /* <DEDUP_REMOVED lines=11> */
[----:B------:R-:W-:Y:S01]  /*0200*/  IADD3 R29, PT, PT, R5, 0x10, RZ ;  /* 0x00000010051d7810 */ /* 0x000fe20007ffe0ff */
[----:B------:R-:W-:Y:S01]  /*0210*/  BSSY.RECONVERGENT B1, `(.L_x_85) ;  /* 0x0000030000017945 */ /* 0x000fe20003800200 */
[----:B------:R-:W-:Y:S02]  /*0220*/  LOP3.LUT R11, RZ, R28, RZ, 0x33, !PT ;  /* 0x0000001cff0b7212 */ /* 0x000fe400078e33ff */
[----:B------:R-:W-:Y:S02]  /*0230*/  CS2R R40, SRZ ;  /* 0x0000000000287805 */ /* 0x000fe4000001ff00 */
[----:B------:R-:W-:-:S02]  /*0240*/  VIMNMX.U32 R10, PT, PT, R4, R29, !PT ;  /* 0x0000001d040a7248 */ /* 0x000fc40007fe0000 */
[----:B------:R-:W-:Y:S02]  /*0250*/  CS2R R12, SRZ ;  /* 0x00000000000c7805 */ /* 0x000fe4000001ff00 */
[----:B------:R-:W-:Y:S02]  /*0260*/  CS2R R24, SRZ ;  /* 0x0000000000187805 */ /* 0x000fe4000001ff00 */
[----:B------:R-:W-:Y:S02]  /*0270*/  CS2R R14, SRZ ;  /* 0x00000000000e7805 */ /* 0x000fe4000001ff00 */
[----:B------:R-:W-:Y:S01]  /*0280*/  CS2R R16, SRZ ;  /* 0x0000000000107805 */ /* 0x000fe2000001ff00 */
[----:B------:R-:W-:Y:S01]  /*0290*/  IMAD.IADD R10, R10, 0x1, R11 ;  /* 0x000000010a0a7824 */ /* 0x000fe200078e020b */
[----:B------:R-:W-:Y:S02]  /*02a0*/  CS2R R18, SRZ ;  /* 0x0000000000127805 */ /* 0x000fe4000001ff00 */
[----:B------:R-:W-:Y:S01]  /*02b0*/  CS2R R20, SRZ ;  /* 0x0000000000147805 */ /* 0x000fe2000001ff00 */
[----:B------:R-:W-:-:S05]  /*02c0*/  IMAD R10, R31, -0x8, R10 ;  /* 0xfffffff81f0a7824 */ /* 0x000fca00078e020a */
[C---:B------:R-:W-:Y:S02]  /*02d0*/  LOP3.LUT P1, RZ, R10.reuse, 0x10, RZ, 0xc0, !PT ;  /* 0x000000100aff7812 */ /* 0x040fe4000782c0ff */
[----:B------:R-:W-:Y:S02]  /*02e0*/  ISETP.GE.U32.AND P2, PT, R10, 0x10, PT ;  /* 0x000000100a00780c */ /* 0x000fe40003f46070 */
[----:B------:R-:W-:Y:S01]  /*02f0*/  CS2R R10, SRZ ;  /* 0x00000000000a7805 */ /* 0x000fe2000001ff00 */
[----:B--2---:R-:W-:-:S08]  /*0300*/  IMAD R22, R22, R0, RZ ;  /* 0x0000000016167224 */ /* 0x004fd000078e02ff */
[----:B0-----:R-:W-:Y:S05]  /*0310*/  @P1 BRA `(.L_x_86) ;  /* 0x00000000007c1947 */ /* 0x001fea0003800000 */
[----:B------:R-:W0:Y:S01]  /*0320*/  LDC.64 R42, c[0x0][0x388] ;  /* 0x0000e200ff2a7b82 */ /* 0x000e220000000a00 */
[----:B-----5:R-:W-:Y:S02]  /*0330*/  IADD3 R11, PT, PT, R6, R5, RZ ;  /* 0x00000005060b7210 */ /* 0x020fe40007ffe0ff */
[----:B------:R-:W-:-:S05]  /*0340*/  IADD3 R5, PT, PT, R5, R22, R2 ;  /* 0x0000001605057210 */ /* 0x000fca0007ffe002 */
        /* <DEDUP_REMOVED lines=26> */
[C---:B------:R-:W-:Y:S02]  /*04f0*/  DFMA R12, R40.reuse, R12, RZ ;  /* 0x0000000c280c722b */ /* 0x040fe400000000ff */
[----:B------:R-:W-:-:S11]  /*0500*/  DFMA R40, R40, R26, RZ ;  /* 0x0000001a2828722b */ /* 0x000fd600000000ff */
.L_x_86:
[----:B------:R-:W-:Y:S05]  /*0510*/  BSYNC.RECONVERGENT B1 ;  /* 0x0000000000017941 */ /* 0x000fea0003800200 */
.L_x_85:
[----:B------:R-:W-:Y:S05]  /*0520*/  @!P2 BRA `(.L_x_84) ;  /* 0x0000000000d8a947 */ /* 0x000fea0003800000 */
[----:B-----5:R-:W-:Y:S01]  /*0530*/  IADD3 R2, PT, PT, R2, R5, R22 ;  /* 0x0000000502027210 */ /* 0x020fe20007ffe016 */
[----:B------:R-:W-:-:S07]  /*0540*/  IMAD.IADD R6, R6, 0x1, R5 ;  /* 0x0000000106067824 */ /* 0x000fce00078e0205 */
.L_x_87:
[----:B------:R-:W0:Y:S08]  /*0550*/  LDC.64 R38, c[0x0][0x388] ;  /* 0x0000e200ff267b82 */ /* 0x000e300000000a00 */
[----:B------:R-:W1:Y:S01]  /*0560*/  LDC.64 R26, c[0x0][0x380] ;  /* 0x0000e000ff1a7b82 */ /* 0x000e620000000a00 */
[----:B0-----:R-:W-:-:S03]  /*0570*/  IMAD.WIDE R38, R6, 0x8, R38 ;  /* 0x0000000806267825 */ /* 0x001fc600078e0226 */
[----:B------:R-:W-:Y:S02]  /*0580*/  IADD3 R42, P1, PT, R38, 0x80, RZ ;  /* 0x00000080262a7810 */ /* 0x000fe40007f3e0ff */
[----:B------:R-:W2:Y:S01]  /*0590*/  LDG.E.64 R34, desc[UR6][R38.64] ;  /* 0x0000000626227981 */ /* 0x000ea2000c1e1b00 */
[----:B-1----:R-:W-:Y:S01]  /*05a0*/  IMAD.WIDE R26, R2, 0x8, R26 ;  /* 0x00000008021a7825 */ /* 0x002fe200078e021a */
[----:B------:R-:W-:Y:S02]  /*05b0*/  IADD3.X R43, PT, PT, RZ, R39, RZ, P1, !PT ;  /* 0x00000027ff2b7210 */ /* 0x000fe40000ffe4ff */
[----:B------:R-:W3:Y:S01]  /*05c0*/  LDG.E.64 R32, desc[UR6][R38.64+0x80] ;  /* 0x0000800626207981 */ /* 0x000ee2000c1e1b00 */
[----:B------:R-:W-:-:S03]  /*05d0*/  IMAD.WIDE R28, R23, 0x8, R42 ;  /* 0x00000008171c7825 */ /* 0x000fc600078e022a */
[----:B------:R-:W2:Y:S04]  /*05e0*/  LDG.E.64 R36, desc[UR6][R26.64] ;  /* 0x000000061a247981 */ /* 0x000ea8000c1e1b00 */
[----:B------:R-:W4:Y:S04]  /*05f0*/  LDG.E.64 R30, desc[UR6][R28.64+-0x80] ;  /* 0xffff80061c1e7981 */ /* 0x000f28000c1e1b00 */
[----:B------:R-:W3:Y:S04]  /*0600*/  LDG.E.64 R26, desc[UR6][R26.64+0x80] ;  /* 0x000080061a1a7981 */ /* 0x000ee8000c1e1b00 */
[----:B------:R-:W5:Y:S01]  /*0610*/  LDG.E.64 R28, desc[UR6][R28.64] ;  /* 0x000000061c1c7981 */ /* 0x000f62000c1e1b00 */
[----:B--2---:R-:W-:-:S02]  /*0620*/  DFMA R20, R36, R34, R20 ;  /* 0x000000222414722b */ /* 0x004fc40000000014 */
[----:B----4-:R-:W-:Y:S01]  /*0630*/  DFMA R18, R36, R30, R18 ;  /* 0x0000001e2412722b */ /* 0x010fe20000000012 */
[----:B------:R-:W-:-:S05]  /*0640*/  IMAD.WIDE R30, R23, 0x10, R42 ;  /* 0x00000010171e7825 */ /* 0x000fca00078e022a */
[C---:B---3--:R-:W-:Y:S01]  /*0650*/  DFMA R20, R26.reuse, R32, R20 ;  /* 0x000000201a14722b */ /* 0x048fe20000000014 */
[----:B------:R-:W2:Y:S01]  /*0660*/  LDG.E.64 R44, desc[UR6][R30.64+-0x80] ;  /* 0xffff80061e2c7981 */ /* 0x000ea2000c1e1b00 */
[----:B------:R-:W-:Y:S01]  /*0670*/  IMAD.WIDE R32, R23, 0x20, R42 ;  /* 0x0000002017207825 */ /* 0x000fe200078e022a */
[----:B-----5:R-:W-:-:S03]  /*0680*/  DFMA R18, R26, R28, R18 ;  /* 0x0000001c1a12722b */ /* 0x020fc60000000012 */
[----:B------:R-:W-:Y:S01]  /*0690*/  IMAD.WIDE R34, R23, 0x18, R42 ;  /* 0x0000001817227825 */ /* 0x000fe200078e022a */
[----:B------:R-:W3:Y:S04]  /*06a0*/  LDG.E.64 R28, desc[UR6][R32.64+-0x80] ;  /* 0xffff8006201c7981 */ /* 0x000ee8000c1e1b00 */
[----:B------:R-:W4:Y:S04]  /*06b0*/  LDG.E.64 R38, desc[UR6][R34.64+-0x80] ;  /* 0xffff800622267981 */ /* 0x000f28000c1e1b00 */
[----:B------:R-:W5:Y:S04]  /*06c0*/  LDG.E.64 R30, desc[UR6][R30.64] ;  /* 0x000000061e1e7981 */ /* 0x000f68000c1e1b00 */
[----:B------:R-:W5:Y:S04]  /*06d0*/  LDG.E.64 R32, desc[UR6][R32.64] ;  /* 0x0000000620207981 */ /* 0x000f68000c1e1b00 */
[----:B------:R-:W5:Y:S01]  /*06e0*/  LDG.E.64 R34, desc[UR6][R34.64] ;  /* 0x0000000622227981 */ /* 0x000f62000c1e1b00 */
[----:B--2---:R-:W-:-:S02]  /*06f0*/  DFMA R16, R36, R44, R16 ;  /* 0x0000002c2410722b */ /* 0x004fc40000000010 */
[C---:B---3--:R-:W-:Y:S01]  /*0700*/  DFMA R14, R36.reuse, R28, R14 ;  /* 0x0000001c240e722b */ /* 0x048fe2000000000e */
[----:B------:R-:W-:Y:S01]  /*0710*/  IMAD.WIDE R28, R23, 0x30, R42 ;  /* 0x00000030171c7825 */ /* 0x000fe200078e022a */
[----:B----4-:R-:W-:-:S04]  /*0720*/  DFMA R10, R36, R38, R10 ;  /* 0x00000026240a722b */ /* 0x010fc8000000000a */
[----:B------:R-:W2:Y:S01]  /*0730*/  LDG.E.64 R38, desc[UR6][R28.64+-0x80] ;  /* 0xffff80061c267981 */ /* 0x000ea2000c1e1b00 */
[----:B-----5:R-:W-:Y:S01]  /*0740*/  DFMA R16, R26, R30, R16 ;  /* 0x0000001e1a10722b */ /* 0x020fe20000000010 */
[----:B------:R-:W-:-:S05]  /*0750*/  IMAD.WIDE R30, R23, 0x28, R42 ;  /* 0x00000028171e7825 */ /* 0x000fca00078e022a */
[----:B------:R-:W3:Y:S01]  /*0760*/  LDG.E.64 R44, desc[UR6][R30.64+-0x80] ;  /* 0xffff80061e2c7981 */ /* 0x000ee2000c1e1b00 */
[----:B------:R-:W-:-:S03]  /*0770*/  IMAD.WIDE R42, R23, 0x38, R42 ;  /* 0x00000038172a7825 */ /* 0x000fc600078e022a */
[----:B------:R-:W4:Y:S04]  /*0780*/  LDG.E.64 R28, desc[UR6][R28.64] ;  /* 0x000000061c1c7981 */ /* 0x000f28000c1e1b00 */
[----:B------:R-:W5:Y:S01]  /*0790*/  LDG.E.64 R30, desc[UR6][R30.64] ;  /* 0x000000061e1e7981 */ /* 0x000f62000c1e1b00 */
[----:B--2---:R-:W-:-:S03]  /*07a0*/  DFMA R12, R36, R38, R12 ;  /* 0x00000026240c722b */ /* 0x004fc6000000000c */
[----:B------:R-:W2:Y:S01]  /*07b0*/  LDG.E.64 R38, desc[UR6][R42.64+-0x80] ;  /* 0xffff80062a267981 */ /* 0x000ea2000c1e1b00 */
[----:B---3--:R-:W-:-:S03]  /*07c0*/  DFMA R24, R36, R44, R24 ;  /* 0x0000002c2418722b */ /* 0x008fc60000000018 */
[----:B------:R-:W3:Y:S01]  /*07d0*/  LDG.E.64 R44, desc[UR6][R42.64] ;  /* 0x000000062a2c7981 */ /* 0x000ee2000c1e1b00 */
[----:B------:R-:W-:-:S04]  /*07e0*/  IADD3 R5, PT, PT, R5, 0x20, RZ ;  /* 0x0000002005057810 */ /* 0x000fc80007ffe0ff */
[----:B------:R-:W-:Y:S01]  /*07f0*/  ISETP.GE.AND P1, PT, R5, R4, PT ;  /* 0x000000040500720c */ /* 0x000fe20003f26270 */
[C---:B------:R-:W-:Y:S02]  /*0800*/  DFMA R10, R26.reuse, R34, R10 ;  /* 0x000000221a0a722b */ /* 0x040fe4000000000a */
[C---:B------:R-:W-:Y:S02]  /*0810*/  DFMA R14, R26.reuse, R32, R14 ;  /* 0x000000201a0e722b */ /* 0x040fe4000000000e */
[C---:B-----5:R-:W-:Y:S02]  /*0820*/  DFMA R24, R26.reuse, R30, R24 ;  /* 0x0000001e1a18722b */ /* 0x060fe40000000018 */
[----:B----4-:R-:W-:Y:S01]  /*0830*/  DFMA R12, R26, R28, R12 ;  /* 0x0000001c1a0c722b */ /* 0x010fe2000000000c */
[----:B------:R-:W-:Y:S01]  /*0840*/  IADD3 R2, PT, PT, R2, 0x20, RZ ;  /* 0x0000002002027810 */ /* 0x000fe20007ffe0ff */
[----:B------:R-:W-:Y:S01]  /*0850*/  VIADD R6, R6, 0x20 ;  /* 0x0000002006067836 */ /* 0x000fe20000000000 */
[----:B--2---:R-:W-:-:S08]  /*0860*/  DFMA R38, R36, R38, R40 ;  /* 0x000000262426722b */ /* 0x004fd00000000028 */
[----:B---3--:R-:W-:Y:S01]  /*0870*/  DFMA R40, R26, R44, R38 ;  /* 0x0000002c1a28722b */ /* 0x008fe20000000026 */
[----:B------:R-:W-:Y:S10]  /*0880*/  @!P1 BRA `(.L_x_87) ;  /* 0xfffffffc00309947 */ /* 0x000ff4000383ffff */
.L_x_84:
[----:B------:R-:W-:Y:S05]  /*0890*/  BSYNC.RECONVERGENT B0 ;  /* 0x0000000000007941 */ /* 0x000fea0003800200 */
.L_x_83:
        /* <DEDUP_REMOVED lines=21> */
[----:B------:R-:W2:Y:S04]  /*09f0*/  LDS.64 R22, [R2] ;  /* 0x0000000002167984 */ /* 0x000ea80000000a00 */
[----:B------:R-:W3:Y:S04]  /*0a00*/  LDS.64 R26, [R2+0x200] ;  /* 0x00020000021a7984 */ /* 0x000ee80000000a00 */
[----:B0-----:R-:W0:Y:S04]  /*0a10*/  LDS.64 R18, [R2+0x400] ;  /* 0x0004000002127984 */ /* 0x001e280000000a00 */
        /* <DEDUP_REMOVED lines=11> */
[----:B---3--:R-:W-:-:S03]  /*0ad0*/  DADD R26, RZ, R26 ;  /* 0x00000000ff1a7229 */ /* 0x008fc6000000001a */
[----:B------:R-:W3:Y:S01]  /*0ae0*/  LDS.64 R4, [R2+0x808] ;  /* 0x0008080002047984 */ /* 0x000ee20000000a00 */
[----:B0-----:R-:W-:-:S03]  /*0af0*/  DADD R18, RZ, R18 ;  /* 0x00000000ff127229 */ /* 0x001fc60000000012 */
[----:B------:R-:W0:Y:S01]  /*0b00*/  LDS.64 R10, [R2+0xa08] ;  /* 0x000a0800020a7984 */ /* 0x000e220000000a00 */
[----:B----4-:R-:W-:Y:S02]  /*0b10*/  DADD R16, RZ, R16 ;  /* 0x00000000ff107229 */ /* 0x010fe40000000010 */
[----:B-----5:R-:W-:Y:S02]  /*0b20*/  DADD R12, RZ, R12 ;  /* 0x00000000ff0c7229 */ /* 0x020fe4000000000c */
[----:B------:R-:W-:Y:S02]  /*0b30*/  DADD R14, RZ, R14 ;  /* 0x00000000ff0e7229 */ /* 0x000fe4000000000e */
[----:B-1----:R-:W-:Y:S02]  /*0b40*/  DADD R38, RZ, R38 ;  /* 0x00000000ff267229 */ /* 0x002fe40000000026 */
[----:B------:R-:W-:Y:S02]  /*0b50*/  DADD R36, RZ, R36 ;  /* 0x00000000ff247229 */ /* 0x000fe40000000024 */
[----:B------:R-:W-:-:S02]  /*0b60*/  DADD R34, R22, R34 ;  /* 0x0000000016227229 */ /* 0x000fc40000000022 */
[----:B------:R-:W-:Y:S02]  /*0b70*/  DADD R20, R26, R20 ;  /* 0x000000001a147229 */ /* 0x000fe40000000014 */
[----:B------:R-:W-:Y:S01]  /*0b80*/  DADD R42, R18, R42 ;  /* 0x00000000122a7229 */ /* 0x000fe2000000002a */
[----:B------:R-:W1:Y:S01]  /*0b90*/  LDS.64 R18, [R2+0xc08] ;  /* 0x000c080002127984 */ /* 0x000e620000000a00 */
[----:B--2---:R-:W-:-:S03]  /*0ba0*/  DADD R24, R16, R24 ;  /* 0x0000000010187229 */ /* 0x004fc60000000018 */
[----:B------:R-:W2:Y:S01]  /*0bb0*/  LDS.64 R16, [R2+0xe08] ;  /* 0x000e080002107984 */ /* 0x000ea20000000a00 */
[----:B---3--:R-:W-:-:S03]  /*0bc0*/  DADD R4, R12, R4 ;  /* 0x000000000c047229 */ /* 0x008fc60000000004 */
[----:B------:R-:W3:Y:S01]  /*0bd0*/  LDS.64 R40, [R2+0x10] ;  /* 0x0000100002287984 */ /* 0x000ee20000000a00 */
[----:B0-----:R-:W-:-:S03]  /*0be0*/  DADD R10, R14, R10 ;  /* 0x000000000e0a7229 */ /* 0x001fc6000000000a */
[----:B------:R-:W0:Y:S04]  /*0bf0*/  LDS.64 R32, [R2+0x210] ;  /* 0x0002100002207984 */ /* 0x000e280000000a00 */
[----:B------:R-:W4:Y:S04]  /*0c00*/  LDS.64 R30, [R2+0x410] ;  /* 0x00041000021e7984 */ /* 0x000f280000000a00 */
[----:B------:R-:W5:Y:S04]  /*0c10*/  LDS.64 R28, [R2+0x610] ;  /* 0x00061000021c7984 */ /* 0x000f680000000a00 */
[----:B------:R-:W5:Y:S04]  /*0c20*/  LDS.64 R26, [R2+0x810] ;  /* 0x00081000021a7984 */ /* 0x000f680000000a00 */
[----:B------:R-:W5:Y:S04]  /*0c30*/  LDS.64 R22, [R2+0xa10] ;  /* 0x000a100002167984 */ /* 0x000f680000000a00 */
[----:B------:R-:W5:Y:S04]  /*0c40*/  LDS.64 R12, [R2+0xc10] ;  /* 0x000c1000020c7984 */ /* 0x000f680000000a00 */
[----:B------:R-:W5:Y:S01]  /*0c50*/  LDS.64 R14, [R2+0xe10] ;  /* 0x000e1000020e7984 */ /* 0x000f620000000a00 */
[----:B-1----:R-:W-:-:S02]  /*0c60*/  DADD R18, R38, R18 ;  /* 0x0000000026127229 */ /* 0x002fc40000000012 */
[----:B--2---:R-:W-:Y:S02]  /*0c70*/  DADD R16, R36, R16 ;  /* 0x0000000024107229 */ /* 0x004fe40000000010 */
[----:B---3--:R-:W-:Y:S02]  /*0c80*/  DADD R40, R34, R40 ;  /* 0x0000000022287229 */ /* 0x008fe40000000028 */
[----:B0-----:R-:W-:Y:S02]  /*0c90*/  DADD R20, R20, R32 ;  /* 0x0000000014147229 */ /* 0x001fe40000000020 */
[----:B----4-:R-:W-:Y:S02]  /*0ca0*/  DADD R42, R42, R30 ;  /* 0x000000002a2a7229 */ /* 0x010fe4000000001e */
[----:B-----5:R-:W-:Y:S02]  /*0cb0*/  DADD R24, R24, R28 ;  /* 0x0000000018187229 */ /* 0x020fe4000000001c */
[----:B------:R-:W-:-:S02]  /*0cc0*/  DADD R4, R4, R26 ;  /* 0x0000000004047229 */ /* 0x000fc4000000001a */
        /* <DEDUP_REMOVED lines=43> */
[----:B------:R-:W0:Y:S04]  /*0f80*/  LDS.64 R24, [R2+0x828] ;  /* 0x0008280002187984 */ /* 0x000e280000000a00 */
        /* <DEDUP_REMOVED lines=59> */
.L_x_90:
        /* <DEDUP_REMOVED lines=18> */
.L_x_89:
[----:B------:R-:W-:Y:S05]  /*1460*/  BSYNC.RECONVERGENT B0 ;  /* 0x0000000000007941 */ /* 0x000fea0003800200 */
.L_x_88:
[----:B------:R-:W-:Y:S06]  /*1470*/  BAR.SYNC.DEFER_BLOCKING 0x0 ;  /* 0x0000000000007b1d */ /* 0x000fec0000010000 */
[----:B------:R-:W-:Y:S05]  /*1480*/  EXIT ;  /* 0x000000000000794d */ /* 0x000fea0003800000 */
.L_x_91:
        /* <DEDUP_REMOVED lines=15> */
.L_x_503:


//--------------------- .text._ZN5spral5ssids28cu_multinode_solve_t_few_8x8IdLj9EEEvPdS2_S2_S2_P15node_solve_dataIT_Ei --------------------------
	.section	.text._ZN5spral5ssids28cu_multinode_solve_t_few_8x8IdLj9EEEvPdS2_S2_S2_P15node_solve_dataIT_Ei,"ax",@progbits
	.align	128
        .global         _ZN5spral5ssids28cu_multinode_solve_t_few_8x8IdLj9EEEvPdS2_S2_S2_P15node_solve_dataIT_Ei
        .type           _ZN5spral5ssids28cu_multinode_solve_t_few_8x8IdLj9EEEvPdS2_S2_S2_P15node_solve_dataIT_Ei,@function
        .size           _ZN5spral5ssids28cu_multinode_solve_t_few_8x8IdLj9EEEvPdS2_S2_S2_P15node_solve_dataIT_Ei,(.L_x_504 - _ZN5spral5ssids28cu_multinode_solve_t_few_8x8IdLj9EEEvPdS2_S2_S2_P15node_solve_dataIT_Ei)
        .other          _ZN5spral5ssids28cu_multinode_solve_t_few_8x8IdLj9EEEvPdS2_S2_S2_P15node_solve_dataIT_Ei,@"STO_CUDA_ENTRY STV_DEFAULT"
_ZN5spral5ssids28cu_multinode_solve_t_few_8x8IdLj9EEEvPdS2_S2_S2_P15node_solve_dataIT_Ei:
.text._ZN5spral5ssids28cu_multinode_solve_t_few_8x8IdLj9EEEvPdS2_S2_S2_P15node_solve_dataIT_Ei:
        /* <DEDUP_REMOVED lines=19> */
[----:B------:R-:W-:-:S02]  /*0130*/  CS2R R22, SRZ ;  /* 0x0000000000167805 */ /* 0x000fc4000001ff00 */
[----:B---3--:R-:W-:Y:S02]  /*0140*/  IADD3 R0, PT, PT, -R0, UR4, R11 ;  /* 0x0000000400007c10 */ /* 0x008fe4000fffe10b */
        /* <DEDUP_REMOVED lines=20> */
[----:B------:R-:W-:Y:S02]  /*0290*/  IADD3 R10, PT, PT, R10, R11, RZ ;  /* 0x0000000b0a0a7210 */ /* 0x000fe40007ffe0ff */
[----:B------:R-:W-:Y:S02]  /*02a0*/  CS2R R16, SRZ ;  /* 0x0000000000107805 */ /* 0x000fe4000001ff00 */
[----:B------:R-:W-:-:S02]  /*02b0*/  CS2R R18, SRZ ;  /* 0x0000000000127805 */ /* 0x000fc4000001ff00 */
        /* <DEDUP_REMOVED lines=12> */
[----:B0-----:R-:W-:-:S04]  /*0380*/  IMAD.WIDE R22, R11, 0x8, R22 ;  /* 0x000000080b167825 */ /* 0x001fc800078e0216 */
[----:B------:R-:W-:Y:S02]  /*0390*/  IMAD.WIDE R20, R25, 0x8, R22 ;  /* 0x0000000819147825 */ /* 0x000fe400078e0216 */
[----:B------:R-:W2:Y:S02]  /*03a0*/  LDG.E.64 R22, desc[UR6][R22.64] ;  /* 0x0000000616167981 */ /* 0x000ea4000c1e1b00 */
[----:B-1----:R-:W-:-:S04]  /*03b0*/  IMAD.WIDE R40, R5, 0x8, R40 ;  /* 0x0000000805287825 */ /* 0x002fc800078e0228 */
[C---:B------:R-:W-:Y:S02]  /*03c0*/  IMAD.WIDE R44, R25.reuse, 0x8, R20 ;  /* 0x00000008192c7825 */ /* 0x040fe400078e0214 */
[----:B------:R-:W2:Y:S02]  /*03d0*/  LDG.E.64 R40, desc[UR6][R40.64] ;  /* 0x0000000628287981 */ /* 0x000ea4000c1e1b00 */
[C---:B------:R-:W-:Y:S02]  /*03e0*/  IMAD.WIDE R42, R25.reuse, 0x8, R44 ;  /* 0x00000008192a7825 */ /* 0x040fe400078e022c */
[----:B------:R-:W3:Y:S04]  /*03f0*/  LDG.E.64 R20, desc[UR6][R20.64] ;  /* 0x0000000614147981 */ /* 0x000ee8000c1e1b00 */
[----:B------:R-:W4:Y:S01]  /*0400*/  LDG.E.64 R18, desc[UR6][R44.64] ;  /* 0x000000062c127981 */ /* 0x000f22000c1e1b00 */
[----:B------:R-:W-:-:S03]  /*0410*/  IMAD.WIDE R38, R25, 0x8, R42 ;  /* 0x0000000819267825 */ /* 0x000fc600078e022a */
[----:B------:R-:W4:Y:S01]  /*0420*/  LDG.E.64 R16, desc[UR6][R42.64] ;  /* 0x000000062a107981 */ /* 0x000f22000c1e1b00 */
[----:B------:R-:W-:-:S03]  /*0430*/  IMAD.WIDE R34, R25, 0x8, R38 ;  /* 0x0000000819227825 */ /* 0x000fc600078e0226 */
        /* <DEDUP_REMOVED lines=16> */
[C---:B------:R-:W-:Y:S02]  /*0540*/  DFMA R12, R40.reuse, R12, RZ ;  /* 0x0000000c280c722b */ /* 0x040fe400000000ff */
[----:B------:R-:W-:-:S11]  /*0550*/  DFMA R40, R40, R28, RZ ;  /* 0x0000001c2828722b */ /* 0x000fd600000000ff */
.L_x_95:
[----:B------:R-:W-:Y:S05]  /*0560*/  BSYNC.RECONVERGENT B1 ;  /* 0x0000000000017941 */ /* 0x000fea0003800200 */
.L_x_94:
[----:B------:R-:W-:Y:S05]  /*0570*/  @!P2 BRA `(.L_x_93) ;  /* 0x0000000000eca947 */ /* 0x000fea0003800000 */
[----:B-----5:R-:W-:Y:S01]  /*0580*/  IADD3 R2, PT, PT, R2, R5, R24 ;  /* 0x0000000502027210 */ /* 0x020fe20007ffe018 */
[----:B------:R-:W-:-:S07]  /*0590*/  IMAD.IADD R6, R6, 0x1, R5 ;  /* 0x0000000106067824 */ /* 0x000fce00078e0205 */
.L_x_96:
[----:B------:R-:W0:Y:S08]  /*05a0*/  LDC.64 R28, c[0x0][0x380] ;  /* 0x0000e000ff1c7b82 */ /* 0x000e300000000a00 */
[----:B------:R-:W1:Y:S01]  /*05b0*/  LDC.64 R38, c[0x0][0x388] ;  /* 0x0000e200ff267b82 */ /* 0x000e620000000a00 */
[----:B0-----:R-:W-:-:S05]  /*05c0*/  IMAD.WIDE R28, R2, 0x8, R28 ;  /* 0x00000008021c7825 */ /* 0x001fca00078e021c */
[----:B------:R-:W2:Y:S01]  /*05d0*/  LDG.E.64 R36, desc[UR6][R28.64] ;  /* 0x000000061c247981 */ /* 0x000ea2000c1e1b00 */
[----:B-1----:R-:W-:-:S05]  /*05e0*/  IMAD.WIDE R38, R6, 0x8, R38 ;  /* 0x0000000806267825 */ /* 0x002fca00078e0226 */
[----:B------:R-:W2:Y:S04]  /*05f0*/  LDG.E.64 R32, desc[UR6][R38.64] ;  /* 0x0000000626207981 */ /* 0x000ea8000c1e1b00 */
[----:B------:R-:W3:Y:S04]  /*0600*/  LDG.E.64 R28, desc[UR6][R28.64+0x80] ;  /* 0x000080061c1c7981 */ /* 0x000ee8000c1e1b00 */
[----:B------:R-:W3:Y:S01]  /*0610*/  LDG.E.64 R30, desc[UR6][R38.64+0x80] ;  /* 0x00008006261e7981 */ /* 0x000ee2000c1e1b00 */
[----:B------:R-:W-:-:S04]  /*0620*/  IADD3 R42, P1, PT, R38, 0x80, RZ ;  /* 0x00000080262a7810 */ /* 0x000fc80007f3e0ff */
[----:B------:R-:W-:-:S03]  /*0630*/  IADD3.X R43, PT, PT, RZ, R39, RZ, P1, !PT ;  /* 0x00000027ff2b7210 */ /* 0x000fc60000ffe4ff */
[----:B------:R-:W-:-:S05]  /*0640*/  IMAD.WIDE R34, R25, 0x8, R42 ;  /* 0x0000000819227825 */ /* 0x000fca00078e022a */
[----:B------:R-:W4:Y:S01]  /*0650*/  LDG.E.64 R44, desc[UR6][R34.64+-0x80] ;  /* 0xffff8006222c7981 */ /* 0x000f22000c1e1b00 */
[----:B--2---:R-:W-:-:S08]  /*0660*/  DFMA R22, R36, R32, R22 ;  /* 0x000000202416722b */ /* 0x004fd00000000016 */
[----:B---3--:R-:W-:Y:S01]  /*0670*/  DFMA R22, R28, R30, R22 ;  /* 0x0000001e1c16722b */ /* 0x008fe20000000016 */
[----:B------:R-:W-:-:S05]  /*0680*/  IMAD.WIDE R30, R25, 0x10, R42 ;  /* 0x00000010191e7825 */ /* 0x000fca00078e022a */
[----:B------:R-:W2:Y:S04]  /*0690*/  LDG.E.64 R32, desc[UR6][R30.64+-0x80] ;  /* 0xffff80061e207981 */ /* 0x000ea8000c1e1b00 */
[----:B------:R-:W3:Y:S01]  /*06a0*/  LDG.E.64 R30, desc[UR6][R30.64] ;  /* 0x000000061e1e7981 */ /* 0x000ee2000c1e1b00 */
[----:B----4-:R-:W-:-:S03]  /*06b0*/  DFMA R44, R36, R44, R20 ;  /* 0x0000002c242c722b */ /* 0x010fc60000000014 */
[----:B------:R0:W4:Y:S02]  /*06c0*/  LDG.E.64 R20, desc[UR6][R34.64] ;  /* 0x0000000622147981 */ /* 0x000124000c1e1b00 */
[----:B0-----:R-:W-:-:S05]  /*06d0*/  IMAD.WIDE R34, R25, 0x18, R42 ;  /* 0x0000001819227825 */ /* 0x001fca00078e022a */
[----:B------:R-:W5:Y:S01]  /*06e0*/  LDG.E.64 R38, desc[UR6][R34.64+-0x80] ;  /* 0xffff800622267981 */ /* 0x000f62000c1e1b00 */
[----:B--2---:R-:W-:-:S08]  /*06f0*/  DFMA R18, R36, R32, R18 ;  /* 0x000000202412722b */ /* 0x004fd00000000012 */
[C---:B---3--:R-:W-:Y:S01]  /*0700*/  DFMA R18, R28.reuse, R30, R18 ;  /* 0x0000001e1c12722b */ /* 0x048fe20000000012 */
[----:B------:R-:W-:Y:S01]  /*0710*/  IMAD.WIDE R30, R25, 0x20, R42 ;  /* 0x00000020191e7825 */ /* 0x000fe200078e022a */
[----:B----4-:R-:W-:-:S04]  /*0720*/  DFMA R20, R28, R20, R44 ;  /* 0x000000141c14722b */ /* 0x010fc8000000002c */
[----:B------:R-:W2:Y:S04]  /*0730*/  LDG.E.64 R44, desc[UR6][R30.64+-0x80] ;  /* 0xffff80061e2c7981 */ /* 0x000ea8000c1e1b00 */
[----:B------:R-:W3:Y:S01]  /*0740*/  LDG.E.64 R30, desc[UR6][R30.64] ;  /* 0x000000061e1e7981 */ /* 0x000ee2000c1e1b00 */
[----:B-----5:R-:W-:-:S03]  /*0750*/  DFMA R38, R36, R38, R16 ;  /* 0x000000262426722b */ /* 0x020fc60000000010 */
[----:B------:R0:W4:Y:S02]  /*0760*/  LDG.E.64 R16, desc[UR6][R34.64] ;  /* 0x0000000622107981 */ /* 0x000124000c1e1b00 */
[----:B0-----:R-:W-:-:S05]  /*0770*/  IMAD.WIDE R34, R25, 0x28, R42 ;  /* 0x0000002819227825 */ /* 0x001fca00078e022a */
[----:B------:R-:W5:Y:S04]  /*0780*/  LDG.E.64 R32, desc[UR6][R34.64+-0x80] ;  /* 0xffff800622207981 */ /* 0x000f68000c1e1b00 */
[----:B------:R-:W5:Y:S01]  /*0790*/  LDG.E.64 R34, desc[UR6][R34.64] ;  /* 0x0000000622227981 */ /* 0x000f62000c1e1b00 */
[----:B--2---:R-:W-:-:S08]  /*07a0*/  DFMA R14, R36, R44, R14 ;  /* 0x0000002c240e722b */ /* 0x004fd0000000000e */
[C---:B---3--:R-:W-:Y:S01]  /*07b0*/  DFMA R14, R28.reuse, R30, R14 ;  /* 0x0000001e1c0e722b */ /* 0x048fe2000000000e */
[----:B------:R-:W-:Y:S01]  /*07c0*/  IMAD.WIDE R30, R25, 0x38, R42 ;  /* 0x00000038191e7825 */ /* 0x000fe200078e022a */
[----:B----4-:R-:W-:-:S04]  /*07d0*/  DFMA R16, R28, R16, R38 ;  /* 0x000000101c10722b */ /* 0x010fc80000000026 */
[----:B------:R-:W2:Y:S04]  /*07e0*/  LDG.E.64 R38, desc[UR6][R30.64+-0x80] ;  /* 0xffff80061e267981 */ /* 0x000ea8000c1e1b00 */
[----:B------:R-:W3:Y:S01]  /*07f0*/  LDG.E.64 R30, desc[UR6][R30.64] ;  /* 0x000000061e1e7981 */ /* 0x000ee2000c1e1b00 */
[----:B-----5:R-:W-:Y:S01]  /*0800*/  DFMA R10, R36, R32, R10 ;  /* 0x00000020240a722b */ /* 0x020fe2000000000a */
[----:B------:R-:W-:-:S05]  /*0810*/  IMAD.WIDE R32, R25, 0x30, R42 ;  /* 0x0000003019207825 */ /* 0x000fca00078e022a */
[----:B------:R-:W4:Y:S01]  /*0820*/  LDG.E.64 R44, desc[UR6][R32.64+-0x80] ;  /* 0xffff8006202c7981 */ /* 0x000f22000c1e1b00 */
[----:B------:R-:W-:-:S03]  /*0830*/  IMAD.WIDE R42, R25, 0x40, R42 ;  /* 0x00000040192a7825 */ /* 0x000fc600078e022a */
[----:B------:R-:W5:Y:S01]  /*0840*/  LDG.E.64 R32, desc[UR6][R32.64] ;  /* 0x0000000620207981 */ /* 0x000f62000c1e1b00 */
[----:B--2---:R-:W-:-:S03]  /*0850*/  DFMA R12, R36, R38, R12 ;  /* 0x00000026240c722b */ /* 0x004fc6000000000c */
[----:B------:R-:W2:Y:S01]  /*0860*/  LDG.E.64 R38, desc[UR6][R42.64+-0x80] ;  /* 0xffff80062a267981 */ /* 0x000ea2000c1e1b00 */
[----:B----4-:R-:W-:-:S03]  /*0870*/  DFMA R26, R36, R44, R26 ;  /* 0x0000002c241a722b */ /* 0x010fc6000000001a */
[----:B------:R-:W4:Y:S01]  /*0880*/  LDG.E.64 R44, desc[UR6][R42.64] ;  /* 0x000000062a2c7981 */ /* 0x000f22000c1e1b00 */
[----:B------:R-:W-:-:S04]  /*0890*/  IADD3 R5, PT, PT, R5, 0x20, RZ ;  /* 0x0000002005057810 */ /* 0x000fc80007ffe0ff */
[----:B------:R-:W-:Y:S01]  /*08a0*/  ISETP.GE.AND P1, PT, R5, R4, PT ;  /* 0x000000040500720c */ /* 0x000fe20003f26270 */
[C---:B------:R-:W-:Y:S02]  /*08b0*/  DFMA R10, R28.reuse, R34, R10 ;  /* 0x000000221c0a722b */ /* 0x040fe4000000000a */
[C---:B-----5:R-:W-:Y:S02]  /*08c0*/  DFMA R26, R28.reuse, R32, R26 ;  /* 0x000000201c1a722b */ /* 0x060fe4000000001a */
[----:B---3--:R-:W-:Y:S01]  /*08d0*/  DFMA R12, R28, R30, R12 ;  /* 0x0000001e1c0c722b */ /* 0x008fe2000000000c */
[----:B------:R-:W-:Y:S01]  /*08e0*/  IADD3 R2, PT, PT, R2, 0x20, RZ ;  /* 0x0000002002027810 */ /* 0x000fe20007ffe0ff */
[----:B------:R-:W-:Y:S01]  /*08f0*/  VIADD R6, R6, 0x20 ;  /* 0x0000002006067836 */ /* 0x000fe20000000000 */
[----:B--2---:R-:W-:-:S08]  /*0900*/  DFMA R38, R36, R38, R40 ;  /* 0x000000262426722b */ /* 0x004fd00000000028 */
[----:B----4-:R-:W-:Y:S01]  /*0910*/  DFMA R40, R28, R44, R38 ;  /* 0x0000002c1c28722b */ /* 0x010fe20000000026 */
[----:B------:R-:W-:Y:S10]  /*0920*/  @!P1 BRA `(.L_x_96) ;  /* 0xfffffffc001c9947 */ /* 0x000ff4000383ffff */
.L_x_93:
[----:B------:R-:W-:Y:S05]  /*0930*/  BSYNC.RECONVERGENT B0 ;  /* 0x0000000000007941 */ /* 0x000fea0003800200 */
.L_x_92:
        /* <DEDUP_REMOVED lines=24> */
[----:B------:R-:W4:Y:S04]  /*0ac0*/  LDS.64 R36, [R2+0x400] ;  /* 0x0004000002247984 */ /* 0x000f280000000a00 */
[----:B------:R-:W5:Y:S04]  /*0ad0*/  LDS.64 R34, [R2+0x600] ;  /* 0x0006000002227984 */ /* 0x000f680000000a00 */
[----:B------:R-:W5:Y:S04]  /*0ae0*/  LDS.64 R32, [R2+0x800] ;  /* 0x0008000002207984 */ /* 0x000f680000000a00 */
[----:B------:R-:W5:Y:S01]  /*0af0*/  LDS.64 R30, [R2+0xa00] ;  /* 0x000a0000021e7984 */ /* 0x000f620000000a00 */
[----:B-1----:R-:W-:-:S03]  /*0b00*/  UISETP.NE.AND UP0, UPT, UR5, URZ, UPT ;  /* 0x000000ff0500728c */ /* 0x002fc6000bf05270 */
[----:B------:R-:W1:Y:S04]  /*0b10*/  LDS.64 R28, [R2+0xc00] ;  /* 0x000c0000021c7984 */ /* 0x000e680000000a00 */
[----:B0-----:R-:W0:Y:S04]  /*0b20*/  LDS.64 R26, [R2+0xe00] ;  /* 0x000e0000021a7984 */ /* 0x001e280000000a00 */
[----:B------:R-:W0:Y:S04]  /*0b30*/  LDS.64 R4, [R2+0x1000] ;  /* 0x0010000002047984 */ /* 0x000e280000000a00 */
[----:B------:R-:W0:Y:S04]  /*0b40*/  LDS.64 R40, [R2+0x8] ;  /* 0x0000080002287984 */ /* 0x000e280000000a00 */
        /* <DEDUP_REMOVED lines=11> */
[----:B------:R-:W-:-:S03]  /*0c00*/  DADD R30, RZ, R30 ;  /* 0x00000000ff1e7229 */ /* 0x000fc6000000001e */
[----:B------:R-:W5:Y:S01]  /*0c10*/  LDS.64 R22, [R2+0xe08] ;  /* 0x000e080002167984 */ /* 0x000f620000000a00 */
[----:B-1----:R-:W-:-:S03]  /*0c20*/  DADD R28, RZ, R28 ;  /* 0x00000000ff1c7229 */ /* 0x002fc6000000001c */
[----:B------:R-:W1:Y:S01]  /*0c30*/  LDS.64 R24, [R2+0x1008] ;  /* 0x0010080002187984 */ /* 0x000e620000000a00 */
[----:B0-----:R-:W-:Y:S02]  /*0c40*/  DADD R26, RZ, R26 ;  /* 0x00000000ff1a7229 */ /* 0x001fe4000000001a */
[----:B------:R-:W-:Y:S02]  /*0c50*/  DADD R4, RZ, R4 ;  /* 0x00000000ff047229 */ /* 0x000fe40000000004 */
[----:B------:R-:W-:Y:S01]  /*0c60*/  DADD R40, R42, R40 ;  /* 0x000000002a287229 */ /* 0x000fe20000000028 */
[----:B------:R-:W0:Y:S01]  /*0c70*/  LDS.64 R42, [R2+0x10] ;  /* 0x00001000022a7984 */ /* 0x000e220000000a00 */
[----:B------:R-:W-:-:S03]  /*0c80*/  DADD R10, R38, R10 ;  /* 0x00000000260a7229 */ /* 0x000fc6000000000a */
[----:B------:R-:W0:Y:S01]  /*0c90*/  LDS.64 R38, [R2+0x210] ;  /* 0x0002100002267984 */ /* 0x000e220000000a00 */
[----:B--2---:R-:W-:-:S03]  /*0ca0*/  DADD R12, R36, R12 ;  /* 0x00000000240c7229 */ /* 0x004fc6000000000c */
        /* <DEDUP_REMOVED lines=9> */
[----:B------:R-:W-:-:S03]  /*0d40*/  DADD R22, R26, R22 ;  /* 0x000000001a167229 */ /* 0x000fc60000000016 */
[----:B------:R-:W5:Y:S01]  /*0d50*/  LDS.64 R26, [R2+0xe10] ;  /* 0x000e1000021a7984 */ /* 0x000f620000000a00 */
[----:B-1----:R-:W-:-:S03]  /*0d60*/  DADD R24, R4, R24 ;  /* 0x0000000004187229 */ /* 0x002fc60000000018 */
[----:B------:R-:W1:Y:S01]  /*0d70*/  LDS.64 R4, [R2+0x1010] ;  /* 0x0010100002047984 */ /* 0x000e620000000a00 */
[----:B0-----:R-:W-:-:S03]  /*0d80*/  DADD R42, R40, R42 ;  /* 0x00000000282a7229 */ /* 0x001fc6000000002a */
        /* <DEDUP_REMOVED lines=35> */
[----:B0-----:R-:W-:Y:S02]  /*0fc0*/  DADD R42, R40, R42 ;  /* 0x00000000282a7229 */ /* 0x001fe4000000002a */
[----:B------:R-:W-:Y:S02]  /*0fd0*/  DADD R10, R10, R38 ;  /* 0x000000000a0a7229 */ /* 0x000fe40000000026 */
[----:B--2---:R-:W-:Y:S02]  /*0fe0*/  DADD R12, R12, R36 ;  /* 0x000000000c0c7229 */ /* 0x004fe40000000024 */
[----:B---3--:R-:W-:Y:S02]  /*0ff0*/  DADD R14, R14, R34 ;  /* 0x000000000e0e7229 */ /* 0x008fe40000000022 */
[----:B----4-:R-:W-:Y:S02]  /*1000*/  DADD R16, R16, R32 ;  /* 0x0000000010107229 */ /* 0x010fe40000000020 */
[----:B-----5:R-:W-:-:S02]  /*1010*/  DADD R18, R18, R30 ;  /* 0x0000000012127229 */ /* 0x020fc4000000001e */
[----:B------:R-:W-:Y:S02]  /*1020*/  DADD R20, R20, R28 ;  /* 0x0000000014147229 */ /* 0x000fe4000000001c */
[----:B------:R-:W-:Y:S02]  /*1030*/  DADD R22, R22, R26 ;  /* 0x0000000016167229 */ /* 0x000fe4000000001a */
[----:B-1----:R-:W-:Y:S01]  /*1040*/  DADD R24, R24, R4 ;  /* 0x0000000018187229 */ /* 0x002fe20000000004 */
        /* <DEDUP_REMOVED lines=35> */
[----:B------:R-:W-:-:S02]  /*1280*/  DADD R22, R22, R40 ;  /* 0x0000000016167229 */ /* 0x000fc40000000028 */
[----:B------:R-:W-:Y:S01]  /*1290*/  DADD R42, R24, R42 ;  /* 0x00000000182a7229 */ /* 0x000fe2000000002a */
        /* <DEDUP_REMOVED lines=39> */
.L_x_99:
        /* <DEDUP_REMOVED lines=20> */
.L_x_98:
[----:B------:R-:W-:Y:S05]  /*1650*/  BSYNC.RECONVERGENT B0 ;  /* 0x0000000000007941 */ /* 0x000fea0003800200 */
.L_x_97:
[----:B------:R-:W-:Y:S06]  /*1660*/  BAR.SYNC.DEFER_BLOCKING 0x0 ;  /* 0x0000000000007b1d */ /* 0x000fec0000010000 */
[----:B------:R-:W-:Y:S05]  /*1670*/  EXIT ;  /* 0x000000000000794d */ /* 0x000fea0003800000 */
.L_x_100:
        /* <DEDUP_REMOVED lines=16> */
.L_x_504:


//--------------------- .text._ZN5spral5ssids28cu_multinode_solve_t_few_8x8IdLj10EEEvPdS2_S2_S2_P15node_solve_dataIT_Ei --------------------------
	.section	.text._ZN5spral5ssids28cu_multinode_solve_t_few_8x8IdLj10EEEvPdS2_S2_S2_P15node_solve_dataIT_Ei,"ax",@progbits
	.align	128
        .global         _ZN5spral5ssids28cu_multinode_solve_t_few_8x8IdLj10EEEvPdS2_S2_S2_P15node_solve_dataIT_Ei
        .type           _ZN5spral5ssids28cu_multinode_solve_t_few_8x8IdLj10EEEvPdS2_S2_S2_P15node_solve_dataIT_Ei,@function
        .size           _ZN5spral5ssids28cu_multinode_solve_t_few_8x8IdLj10EEEvPdS2_S2_S2_P15node_solve_dataIT_Ei,(.L_x_505 - _ZN5spral5ssids28cu_multinode_solve_t_few_8x8IdLj10EEEvPdS2_S2_S2_P15node_solve_dataIT_Ei)
        .other          _ZN5spral5ssids28cu_multinode_solve_t_few_8x8IdLj10EEEvPdS2_S2_S2_P15node_solve_dataIT_Ei,@"STO_CUDA_ENTRY STV_DEFAULT"
_ZN5spral5ssids28cu_multinode_solve_t_few_8x8IdLj10EEEvPdS2_S2_S2_P15node_solve_dataIT_Ei:
.text._ZN5spral5ssids28cu_multinode_solve_t_few_8x8IdLj10EEEvPdS2_S2_S2_P15node_solve_dataIT_Ei:
        /* <DEDUP_REMOVED lines=20> */
[----:B------:R-:W-:Y:S02]  /*0140*/  CS2R R20, SRZ ;  /* 0x0000000000147805 */ /* 0x000fe4000001ff00 */
[----:B------:R-:W-:Y:S02]  /*0150*/  CS2R R38, SRZ ;  /* 0x0000000000267805 */ /* 0x000fe4000001ff00 */
[----:B---3--:R-:W-:-:S04]  /*0160*/  IADD3 R0, PT, PT, -R0, UR4, R3 ;  /* 0x0000000400007c10 */ /* 0x008fc8000fffe103 */
        /* <DEDUP_REMOVED lines=24> */
[----:B------:R-:W-:Y:S01]  /*02f0*/  IMAD R4, R28, -0x8, R4 ;  /* 0xfffffff81c047824 */ /* 0x000fe200078e0204 */
[----:B------:R-:W-:-:S04]  /*0300*/  CS2R R38, SRZ ;  /* 0x0000000000267805 */ /* 0x000fc8000001ff00 */
[C---:B------:R-:W-:Y:S02]  /*0310*/  LOP3.LUT P1, RZ, R4.reuse, 0x10, RZ, 0xc0, !PT ;  /* 0x0000001004ff7812 */ /* 0x040fe4000782c0ff */
[----:B------:R-:W-:Y:S02]  /*0320*/  ISETP.GE.U32.AND P2, PT, R4, 0x10, PT ;  /* 0x000000100400780c */ /* 0x000fe40003f46070 */
[----:B------:R-:W-:Y:S01]  /*0330*/  CS2R R4, SRZ ;  /* 0x0000000000047805 */ /* 0x000fe2000001ff00 */
[----:B--2---:R-:W-:-:S08]  /*0340*/  IMAD R22, R22, R0, RZ ;  /* 0x0000000016167224 */ /* 0x004fd000078e02ff */
[----:B0-----:R-:W-:Y:S05]  /*0350*/  @P1 BRA `(.L_x_104) ;  /* 0x0000000000941947 */ /* 0x001fea0003800000 */
[----:B------:R-:W0:Y:S01]  /*0360*/  LDC.64 R38, c[0x0][0x388] ;  /* 0x0000e200ff267b82 */ /* 0x000e220000000a00 */
[----:B-----5:R-:W-:Y:S02]  /*0370*/  IADD3 R5, PT, PT, R8, R3, RZ ;  /* 0x0000000308057210 */ /* 0x020fe40007ffe0ff */
[----:B------:R-:W-:-:S03]  /*0380*/  IADD3 R3, PT, PT, R3, R22, R26 ;  /* 0x0000001603037210 */ /* 0x000fc60007ffe01a */
[----:B0-----:R-:W-:Y:S02]  /*0390*/  IMAD.WIDE R38, R5, 0x8, R38 ;  /* 0x0000000805267825 */ /* 0x001fe400078e0226 */
[----:B------:R-:W0:Y:S02]  /*03a0*/  LDC.64 R4, c[0x0][0x380] ;  /* 0x0000e000ff047b82 */ /* 0x000e240000000a00 */
[C---:B------:R-:W-:Y:S02]  /*03b0*/  IMAD.WIDE R20, R23.reuse, 0x8, R38 ;  /* 0x0000000817147825 */ /* 0x040fe400078e0226 */
[----:B------:R-:W2:Y:S02]  /*03c0*/  LDG.E.64 R38, desc[UR6][R38.64] ;  /* 0x0000000626267981 */ /* 0x000ea4000c1e1b00 */
[C---:B------:R-:W-:Y:S02]  /*03d0*/  IMAD.WIDE R40, R23.reuse, 0x8, R20 ;  /* 0x0000000817287825 */ /* 0x040fe400078e0214 */
[----:B------:R-:W3:Y:S02]  /*03e0*/  LDG.E.64 R20, desc[UR6][R20.64] ;  /* 0x0000000614147981 */ /* 0x000ee4000c1e1b00 */
[----:B------:R-:W-:-:S02]  /*03f0*/  IMAD.WIDE R42, R23, 0x8, R40 ;  /* 0x00000008172a7825 */ /* 0x000fc400078e0228 */
[----:B------:R-:W4:Y:S02]  /*0400*/  LDG.E.64 R40, desc[UR6][R40.64] ;  /* 0x0000000628287981 */ /* 0x000f24000c1e1b00 */
[----:B------:R-:W-:Y:S02]  /*0410*/  IMAD.WIDE R14, R23, 0x8, R42 ;  /* 0x00000008170e7825 */ /* 0x000fe400078e022a */
[----:B------:R-:W4:Y:S02]  /*0420*/  LDG.E.64 R42, desc[UR6][R42.64] ;  /* 0x000000062a2a7981 */ /* 0x000f24000c1e1b00 */
[----:B0-----:R-:W-:-:S04]  /*0430*/  IMAD.WIDE R4, R3, 0x8, R4 ;  /* 0x0000000803047825 */ /* 0x001fc800078e0204 */
[C---:B------:R-:W-:Y:S02]  /*0440*/  IMAD.WIDE R34, R23.reuse, 0x8, R14 ;  /* 0x0000000817227825 */ /* 0x040fe400078e020e */
[----:B------:R-:W2:Y:S02]  /*0450*/  LDG.E.64 R4, desc[UR6][R4.64] ;  /* 0x0000000604047981 */ /* 0x000ea4000c1e1b00 */
[C---:B------:R-:W-:Y:S02]  /*0460*/  IMAD.WIDE R32, R23.reuse, 0x8, R34 ;  /* 0x0000000817207825 */ /* 0x040fe400078e0222 */
[----:B------:R-:W4:Y:S04]  /*0470*/  LDG.E.64 R14, desc[UR6][R14.64] ;  /* 0x000000060e0e7981 */ /* 0x000f28000c1e1b00 */
[----:B------:R-:W4:Y:S01]  /*0480*/  LDG.E.64 R16, desc[UR6][R34.64] ;  /* 0x0000000622107981 */ /* 0x000f22000c1e1b00 */
[----:B------:R-:W-:-:S03]  /*0490*/  IMAD.WIDE R28, R23, 0x8, R32 ;  /* 0x00000008171c7825 */ /* 0x000fc600078e0220 */
[----:B------:R-:W4:Y:S01]  /*04a0*/  LDG.E.64 R44, desc[UR6][R32.64] ;  /* 0x00000006202c7981 */ /* 0x000f22000c1e1b00 */
[----:B------:R-:W-:-:S03]  /*04b0*/  IMAD.WIDE R30, R23, 0x8, R28 ;  /* 0x00000008171e7825 */ /* 0x000fc600078e021c */
[----:B------:R-:W4:Y:S04]  /*04c0*/  LDG.E.64 R18, desc[UR6][R28.64] ;  /* 0x000000061c127981 */ /* 0x000f28000c1e1b00 */
        /* <DEDUP_REMOVED lines=12> */
[C---:B------:R-:W-:Y:S02]  /*0590*/  DFMA R12, R4.reuse, R12, RZ ;  /* 0x0000000c040c722b */ /* 0x040fe400000000ff */
[----:B------:R-:W-:-:S11]  /*05a0*/  DFMA R4, R4, R24, RZ ;  /* 0x000000180404722b */ /* 0x000fd600000000ff */
.L_x_104:
[----:B------:R-:W-:Y:S05]  /*05b0*/  BSYNC.RECONVERGENT B1 ;  /* 0x0000000000017941 */ /* 0x000fea0003800200 */
.L_x_103:
[----:B------:R-:W-:Y:S05]  /*05c0*/  @!P2 BRA `(.L_x_102) ;  /* 0x000000040018a947 */ /* 0x000fea0003800000 */
[----:B------:R-:W0:Y:S01]  /*05d0*/  LDC.64 R24, c[0x0][0x388] ;  /* 0x0000e200ff187b82 */ /* 0x000e220000000a00 */
[-C--:B-----5:R-:W-:Y:S02]  /*05e0*/  IADD3 R7, PT, PT, R26, R3.reuse, R22 ;  /* 0x000000031a077210 */ /* 0x0a0fe40007ffe016 */
[----:B------:R-:W-:Y:S02]  /*05f0*/  IADD3 R8, PT, PT, R8, R3, RZ ;  /* 0x0000000308087210 */ /* 0x000fe40007ffe0ff */
[----:B0-----:R-:W-:-:S04]  /*0600*/  IADD3 R24, P1, PT, R24, 0x80, RZ ;  /* 0x0000008018187810 */ /* 0x001fc80007f3e0ff */
[----:B------:R-:W-:-:S09]  /*0610*/  IADD3.X R25, PT, PT, RZ, R25, RZ, P1, !PT ;  /* 0x00000019ff197210 */ /* 0x000fd20000ffe4ff */
.L_x_105:
[----:B------:R-:W0:Y:S01]  /*0620*/  LDC.64 R26, c[0x0][0x380] ;  /* 0x0000e000ff1a7b82 */ /* 0x000e220000000a00 */
[----:B------:R-:W-:-:S04]  /*0630*/  IMAD.WIDE R30, R8, 0x8, R24 ;  /* 0x00000008081e7825 */ /* 0x000fc800078e0218 */
[----:B------:R-:W-:-:S05]  /*0640*/  IMAD.WIDE R28, R23, 0x8, R30 ;  /* 0x00000008171c7825 */ /* 0x000fca00078e021e */
[----:B------:R-:W2:Y:S01]  /*0650*/  LDG.E.64 R34, desc[UR6][R28.64+-0x80] ;  /* 0xffff80061c227981 */ /* 0x000ea2000c1e1b00 */
[----:B0-----:R-:W-:-:S03]  /*0660*/  IMAD.WIDE R26, R7, 0x8, R26 ;  /* 0x00000008071a7825 */ /* 0x001fc600078e021a */
[----:B------:R-:W3:Y:S04]  /*0670*/  LDG.E.64 R28, desc[UR6][R28.64] ;  /* 0x000000061c1c7981 */ /* 0x000ee8000c1e1b00 */
[----:B------:R-:W2:Y:S01]  /*0680*/  LDG.E.64 R36, desc[UR6][R26.64] ;  /* 0x000000061a247981 */ /* 0x000ea2000c1e1b00 */
[----:B------:R-:W-:-:S05]  /*0690*/  IMAD.WIDE R46, R23, 0x10, R30 ;  /* 0x00000010172e7825 */ /* 0x000fca00078e021e */
[----:B------:R-:W4:Y:S04]  /*06a0*/  LDG.E.64 R32, desc[UR6][R46.64+-0x80] ;  /* 0xffff80062e207981 */ /* 0x000f28000c1e1b00 */
[----:B------:R-:W3:Y:S01]  /*06b0*/  LDG.E.64 R26, desc[UR6][R26.64+0x80] ;  /* 0x000080061a1a7981 */ /* 0x000ee2000c1e1b00 */
[----:B--2---:R-:W-:Y:S01]  /*06c0*/  DFMA R20, R36, R34, R20 ;  /* 0x000000222414722b */ /* 0x004fe20000000014 */
[----:B------:R-:W-:-:S05]  /*06d0*/  IMAD.WIDE R34, R23, 0x18, R30 ;  /* 0x0000001817227825 */ /* 0x000fca00078e021e */
[----:B------:R-:W2:Y:S01]  /*06e0*/  LDG.E.64 R52, desc[UR6][R34.64+-0x80] ;  /* 0xffff800622347981 */ /* 0x000ea2000c1e1b00 */
[----:B----4-:R-:W-:Y:S02]  /*06f0*/  DFMA R40, R36, R32, R40 ;  /* 0x000000202428722b */ /* 0x010fe40000000028 */
[----:B---3--:R-:W-:Y:S01]  /*0700*/  DFMA R20, R26, R28, R20 ;  /* 0x0000001c1a14722b */ /* 0x008fe20000000014 */
[----:B------:R-:W-:-:S04]  /*0710*/  IMAD.WIDE R32, R23, 0x40, R30 ;  /* 0x0000004017207825 */ /* 0x000fc800078e021e */
[C-C-:B------:R-:W-:Y:S01]  /*0720*/  IMAD.WIDE R28, R23.reuse, 0x38, R30.reuse ;  /* 0x00000038171c7825 */ /* 0x140fe200078e021e */
[----:B------:R-:W3:Y:S04]  /*0730*/  LDG.E.64 R48, desc[UR6][R32.64+-0x80] ;  /* 0xffff800620307981 */ /* 0x000ee8000c1e1b00 */
[----:B------:R-:W4:Y:S01]  /*0740*/  LDG.E.64 R50, desc[UR6][R28.64+-0x80] ;  /* 0xffff80061c327981 */ /* 0x000f22000c1e1b00 */
[----:B--2---:R-:W-:Y:S01]  /*0750*/  DFMA R42, R36, R52, R42 ;  /* 0x00000034242a722b */ /* 0x004fe2000000002a */
[----:B------:R-:W-:-:S06]  /*0760*/  IMAD.WIDE R52, R23, 0x20, R30 ;  /* 0x0000002017347825 */ /* 0x000fcc00078e021e */
[----:B------:R-:W2:Y:S01]  /*0770*/  LDG.E.64 R52, desc[UR6][R52.64+-0x80] ;  /* 0xffff800634347981 */ /* 0x000ea2000c1e1b00 */
[----:B---3--:R-:W-:-:S03]  /*0780*/  DFMA R12, R36, R48, R12 ;  /* 0x00000030240c722b */ /* 0x008fc6000000000c */
[----:B------:R-:W3:Y:S01]  /*0790*/  LDG.E.64 R48, desc[UR6][R30.64+-0x80] ;  /* 0xffff80061e307981 */ /* 0x000ee2000c1e1b00 */
[----:B----4-:R-:W-:Y:S01]  /*07a0*/  DFMA R18, R36, R50, R18 ;  /* 0x000000322412722b */ /* 0x010fe20000000012 */
[----:B------:R-:W-:-:S06]  /*07b0*/  IMAD.WIDE R50, R23, 0x28, R30 ;  /* 0x0000002817327825 */ /* 0x000fcc00078e021e */
[----:B------:R-:W4:Y:S01]  /*07c0*/  LDG.E.64 R50, desc[UR6][R50.64+-0x80] ;  /* 0xffff800632327981 */ /* 0x000f22000c1e1b00 */
[C---:B--2---:R-:W-:Y:S01]  /*07d0*/  DFMA R14, R36.reuse, R52, R14 ;  /* 0x00000034240e722b */ /* 0x044fe2000000000e */
[C-C-:B------:R-:W-:Y:S01]  /*07e0*/  IMAD.WIDE R52, R23.reuse, 0x30, R30.reuse ;  /* 0x0000003017347825 */ /* 0x140fe200078e021e */
[C---:B---3--:R-:W-:Y:S01]  /*07f0*/  DFMA R38, R36.reuse, R48, R38 ;  /* 0x000000302426722b */ /* 0x048fe20000000026 */
[----:B------:R0:W2:Y:S04]  /*0800*/  LDG.E.64 R48, desc[UR6][R46.64] ;  /* 0x000000062e307981 */ /* 0x0000a8000c1e1b00 */
[----:B------:R-:W3:Y:S01]  /*0810*/  LDG.E.64 R52, desc[UR6][R52.64+-0x80] ;  /* 0xffff800634347981 */ /* 0x000ee2000c1e1b00 */
[----:B0-----:R-:W-:Y:S01]  /*0820*/  IMAD.WIDE R46, R23, 0x48, R30 ;  /* 0x00000048172e7825 */ /* 0x001fe200078e021e */
[----:B----4-:R-:W-:-:S02]  /*0830*/  DFMA R16, R36, R50, R16 ;  /* 0x000000322410722b */ /* 0x010fc40000000010 */
[----:B------:R-:W4:Y:S04]  /*0840*/  LDG.E.64 R30, desc[UR6][R30.64] ;  /* 0x000000061e1e7981 */ /* 0x000f28000c1e1b00 */
[----:B------:R-:W5:Y:S04]  /*0850*/  LDG.E.64 R50, desc[UR6][R46.64+-0x80] ;  /* 0xffff80062e327981 */ /* 0x000f68000c1e1b00 */
[----:B------:R-:W4:Y:S01]  /*0860*/  LDG.E.64 R46, desc[UR6][R46.64] ;  /* 0x000000062e2e7981 */ /* 0x000f22000c1e1b00 */
[----:B---3--:R-:W-:Y:S01]  /*0870*/  DFMA R44, R36, R52, R44 ;  /* 0x00000034242c722b */ /* 0x008fe2000000002c */
[----:B------:R-:W-:-:S02]  /*0880*/  MOV R52, R24 ;  /* 0x0000001800347202 */ /* 0x000fc40000000f00 */
[----:B------:R-:W-:Y:S01]  /*0890*/  MOV R53, R25 ;  /* 0x0000001900357202 */ /* 0x000fe20000000f00 */
[----:B--2---:R-:W-:Y:S01]  /*08a0*/  DFMA R40, R26, R48, R40 ;  /* 0x000000301a28722b */ /* 0x004fe20000000028 */
[----:B------:R0:W2:Y:S01]  /*08b0*/  LDG.E.64 R48, desc[UR6][R28.64] ;  /* 0x000000061c307981 */ /* 0x0000a2000c1e1b00 */
[----:B------:R-:W-:Y:S01]  /*08c0*/  IMAD.WIDE R52, R8, 0x8, R52 ;  /* 0x0000000808347825 */ /* 0x000fe200078e0234 */
[----:B-----5:R-:W-:Y:S02]  /*08d0*/  DFMA R4, R36, R50, R4 ;  /* 0x000000322404722b */ /* 0x020fe40000000004 */
[----:B------:R1:W3:Y:S01]  /*08e0*/  LDG.E.64 R50, desc[UR6][R34.64] ;  /* 0x0000000622327981 */ /* 0x0002e2000c1e1b00 */
[----:B0-----:R-:W-:-:S03]  /*08f0*/  IMAD.WIDE R28, R23, 0x28, R52 ;  /* 0x00000028171c7825 */ /* 0x001fc600078e0234 */
[----:B------:R0:W5:Y:S04]  /*0900*/  LDG.E.64 R36, desc[UR6][R32.64] ;  /* 0x0000000620247981 */ /* 0x000168000c1e1b00 */
[----:B------:R-:W5:Y:S01]  /*0910*/  LDG.E.64 R28, desc[UR6][R28.64] ;  /* 0x000000061c1c7981 */ /* 0x000f62000c1e1b00 */
[----:B-1----:R-:W-:-:S04]  /*0920*/  IMAD.WIDE R34, R23, 0x30, R52 ;  /* 0x0000003017227825 */ /* 0x002fc800078e0234 */
[----:B0-----:R-:W-:Y:S02]  /*0930*/  IMAD.WIDE R32, R23, 0x20, R52 ;  /* 0x0000002017207825 */ /* 0x001fe400078e0234 */
[----:B------:R-:W5:Y:S04]  /*0940*/  LDG.E.64 R34, desc[UR6][R34.64] ;  /* 0x0000000622227981 */ /* 0x000f68000c1e1b00 */
[----:B------:R-:W5:Y:S01]  /*0950*/  LDG.E.64 R32, desc[UR6][R32.64] ;  /* 0x0000000620207981 */ /* 0x000f62000c1e1b00 */
[----:B------:R-:W-:-:S04]  /*0960*/  IADD3 R3, PT, PT, R3, 0x20, RZ ;  /* 0x0000002003037810 */ /* 0x000fc80007ffe0ff */
[----:B------:R-:W-:Y:S01]  /*0970*/  ISETP.GE.AND P1, PT, R3, R6, PT ;  /* 0x000000060300720c */ /* 0x000fe20003f26270 */
[C---:B----4-:R-:W-:Y:S02]  /*0980*/  DFMA R38, R26.reuse, R30, R38 ;  /* 0x0000001e1a26722b */ /* 0x050fe40000000026 */
[C---:B------:R-:W-:Y:S01]  /*0990*/  DFMA R4, R26.reuse, R46, R4 ;  /* 0x0000002e1a04722b */ /* 0x040fe20000000004 */
[----:B------:R-:W-:Y:S02]  /*09a0*/  IADD3 R8, PT, PT, R8, 0x20, RZ ;  /* 0x0000002008087810 */ /* 0x000fe40007ffe0ff */
[----:B------:R-:W-:Y:S01]  /*09b0*/  IADD3 R7, PT, PT, R7, 0x20, RZ ;  /* 0x0000002007077810 */ /* 0x000fe20007ffe0ff */
[C---:B--2---:R-:W-:Y:S02]  /*09c0*/  DFMA R18, R26.reuse, R48, R18 ;  /* 0x000000301a12722b */ /* 0x044fe40000000012 */
[C---:B---3--:R-:W-:Y:S02]  /*09d0*/  DFMA R42, R26.reuse, R50, R42 ;  /* 0x000000321a2a722b */ /* 0x048fe4000000002a */
[----:B-----5:R-:W-:-:S02]  /*09e0*/  DFMA R12, R26, R36, R12 ;  /* 0x000000241a0c722b */ /* 0x020fc4000000000c */
[C---:B------:R-:W-:Y:S02]  /*09f0*/  DFMA R16, R26.reuse, R28, R16 ;  /* 0x0000001c1a10722b */ /* 0x040fe40000000010 */
[C---:B------:R-:W-:Y:S02]  /*0a00*/  DFMA R44, R26.reuse, R34, R44 ;  /* 0x000000221a2c722b */ /* 0x040fe4000000002c */
[----:B------:R-:W-:Y:S01]  /*0a10*/  DFMA R14, R26, R32, R14 ;  /* 0x000000201a0e722b */ /* 0x000fe2000000000e */
[----:B------:R-:W-:Y:S10]  /*0a20*/  @!P1 BRA `(.L_x_105) ;  /* 0xfffffff800fc9947 */ /* 0x000ff4000383ffff */
.L_x_102:
[----:B------:R-:W-:Y:S05]  /*0a30*/  BSYNC.RECONVERGENT B0 ;  /* 0x0000000000007941 */ /* 0x000fea0003800200 */
.L_x_101:
[----:B------:R-:W0:Y:S01]  /*0a40*/  S2R R7, SR_TID.Y ;  /* 0x0000000000077919 */ /* 0x000e220000002200 */
[----:B------:R-:W1:Y:S01]  /*0a50*/  S2UR UR5, SR_CgaCtaId ;  /* 0x00000000000579c3 */ /* 0x000e620000008800 */
[----:B------:R-:W-:Y:S01]  /*0a60*/  UMOV UR4, 0x400 ;  /* 0x0000040000047882 */ /* 0x000fe20000000000 */
[----:B------:R-:W-:Y:S01]  /*0a70*/  BSSY.RECONVERGENT B0, `(.L_x_106) ;  /* 0x00000e3000007945 */ /* 0x000fe20003800200 */
[----:B------:R-:W0:Y:S01]  /*0a80*/  S2R R6, SR_TID.X ;  /* 0x0000000000067919 */ /* 0x000e220000002100 */
[----:B-1----:R-:W-:Y:S01]  /*0a90*/  ULEA UR4, UR5, UR4, 0x18 ;  /* 0x0000000405047291 */ /* 0x002fe2000f8ec0ff */
[----:B0-----:R-:W-:Y:S02]  /*0aa0*/  LEA R3, R7, R6, 0x3 ;  /* 0x0000000607037211 */ /* 0x001fe400078e18ff */
        /* <DEDUP_REMOVED lines=20> */
[----:B------:R-:W4:Y:S04]  /*0bf0*/  LDS.64 R32, [R3+0x800] ;  /* 0x0008000003207984 */ /* 0x000f280000000a00 */
[----:B------:R-:W4:Y:S01]  /*0c00*/  LDS.64 R30, [R3+0xa00] ;  /* 0x000a0000031e7984 */ /* 0x000f220000000a00 */
[----:B0-----:R-:W-:-:S03]  /*0c10*/  UISETP.NE.AND UP0, UPT, UR5, URZ, UPT ;  /* 0x000000ff0500728c */ /* 0x001fc6000bf05270 */
[----:B-----5:R-:W0:Y:S04]  /*0c20*/  LDS.64 R26, [R3+0xc00] ;  /* 0x000c0000031a7984 */ /* 0x020e280000000a00 */
        /* <DEDUP_REMOVED lines=8> */
[----:B---3--:R-:W-:-:S03]  /*0cb0*/  DADD R38, RZ, R38 ;  /* 0x00000000ff267229 */ /* 0x008fc60000000026 */
[----:B------:R-:W3:Y:S01]  /*0cc0*/  LDS.64 R24, [R3+0x608] ;  /* 0x0006080003187984 */ /* 0x000ee20000000a00 */
[----:B----4-:R-:W-:-:S03]  /*0cd0*/  DADD R34, RZ, R34 ;  /* 0x00000000ff227229 */ /* 0x010fc60000000022 */
[----:B------:R-:W4:Y:S01]  /*0ce0*/  LDS.64 R50, [R3+0x808] ;  /* 0x0008080003327984 */ /* 0x000f220000000a00 */
[----:B------:R-:W-:-:S03]  /*0cf0*/  DADD R32, RZ, R32 ;  /* 0x00000000ff207229 */ /* 0x000fc60000000020 */
[----:B------:R-:W4:Y:S01]  /*0d00*/  LDS.64 R28, [R3+0xa08] ;  /* 0x000a0800031c7984 */ /* 0x000f220000000a00 */
[----:B------:R-:W-:-:S03]  /*0d10*/  DADD R30, RZ, R30 ;  /* 0x00000000ff1e7229 */ /* 0x000fc6000000001e */
[----:B------:R-:W4:Y:S01]  /*0d20*/  LDS.64 R4, [R3+0xc08] ;  /* 0x000c080003047984 */ /* 0x000f220000000a00 */
[----:B0-----:R-:W-:-:S03]  /*0d30*/  DADD R26, RZ, R26 ;  /* 0x00000000ff1a7229 */ /* 0x001fc6000000001a */
[----:B------:R-:W0:Y:S01]  /*0d40*/  LDS.64 R6, [R3+0xe08] ;  /* 0x000e080003067984 */ /* 0x000e220000000a00 */
[----:B------:R-:W-:-:S03]  /*0d50*/  DADD R22, RZ, R22 ;  /* 0x00000000ff167229 */ /* 0x000fc60000000016 */
[----:B------:R-:W0:Y:S01]  /*0d60*/  LDS.64 R12, [R3+0x1008] ;  /* 0x00100800030c7984 */ /* 0x000e220000000a00 */
[----:B------:R-:W-:-:S03]  /*0d70*/  DADD R18, RZ, R18 ;  /* 0x00000000ff127229 */ /* 0x000fc60000000012 */
[----:B------:R-:W0:Y:S01]  /*0d80*/  LDS.64 R14, [R3+0x1208] ;  /* 0x00120800030e7984 */ /* 0x000e220000000a00 */
[----:B------:R-:W-:Y:S02]  /*0d90*/  DADD R16, RZ, R16 ;  /* 0x00000000ff107229 */ /* 0x000fe40000000010 */
[----:B------:R-:W-:Y:S02]  /*0da0*/  DADD R46, R40, R46 ;  /* 0x00000000282e7229 */ /* 0x000fe4000000002e */
[----:B-1----:R-:W-:Y:S02]  /*0db0*/  DADD R20, R36, R20 ;  /* 0x0000000024147229 */ /* 0x002fe40000000014 */
[----:B--2---:R-:W-:Y:S02]  /*0dc0*/  DADD R48, R38, R48 ;  /* 0x0000000026307229 */ /* 0x004fe40000000030 */
[----:B---3--:R-:W-:Y:S02]  /*0dd0*/  DADD R24, R34, R24 ;  /* 0x0000000022187229 */ /* 0x008fe40000000018 */
[----:B----4-:R-:W-:-:S02]  /*0de0*/  DADD R50, R32, R50 ;  /* 0x0000000020327229 */ /* 0x010fc40000000032 */
[----:B------:R-:W-:Y:S02]  /*0df0*/  DADD R28, R30, R28 ;  /* 0x000000001e1c7229 */ /* 0x000fe4000000001c */
[----:B------:R-:W-:Y:S02]  /*0e00*/  DADD R4, R26, R4 ;  /* 0x000000001a047229 */ /* 0x000fe40000000004 */
[----:B0-----:R-:W-:Y:S01]  /*0e10*/  DADD R6, R22, R6 ;  /* 0x0000000016067229 */ /* 0x001fe20000000006 */
[----:B------:R-:W0:Y:S01]  /*0e20*/  LDS.64 R22, [R3+0x10] ;  /* 0x0000100003167984 */ /* 0x000e220000000a00 */
[----:B------:R-:W-:-:S03]  /*0e30*/  DADD R12, R18, R12 ;  /* 0x00000000120c7229 */ /* 0x000fc6000000000c */
[----:B------:R-:W1:Y:S01]  /*0e40*/  LDS.64 R44, [R3+0x210] ;  /* 0x00021000032c7984 */ /* 0x000e620000000a00 */
[----:B------:R-:W-:-:S03]  /*0e50*/  DADD R14, R16, R14 ;  /* 0x00000000100e7229 */ /* 0x000fc6000000000e */
[----:B------:R-:W2:Y:S04]  /*0e60*/  LDS.64 R42, [R3+0x410] ;  /* 0x00041000032a7984 */ /* 0x000ea80000000a00 */
[----:B------:R-:W3:Y:S04]  /*0e70*/  LDS.64 R40, [R3+0x610] ;  /* 0x0006100003287984 */ /* 0x000ee80000000a00 */
[----:B------:R-:W4:Y:S04]  /*0e80*/  LDS.64 R38, [R3+0x810] ;  /* 0x0008100003267984 */ /* 0x000f280000000a00 */
[----:B------:R-:W4:Y:S04]  /*0e90*/  LDS.64 R36, [R3+0xa10] ;  /* 0x000a100003247984 */ /* 0x000f280000000a00 */
[----:B------:R-:W4:Y:S04]  /*0ea0*/  LDS.64 R34, [R3+0xc10] ;  /* 0x000c100003227984 */ /* 0x000f280000000a00 */
[----:B------:R-:W4:Y:S04]  /*0eb0*/  LDS.64 R32, [R3+0xe10] ;  /* 0x000e100003207984 */ /* 0x000f280000000a00 */
[----:B------:R-:W4:Y:S04]  /*0ec0*/  LDS.64 R30, [R3+0x1010] ;  /* 0x00101000031e7984 */ /* 0x000f280000000a00 */
[----:B------:R-:W4:Y:S04]  /*0ed0*/  LDS.64 R26, [R3+0x1210] ;  /* 0x00121000031a7984 */ /* 0x000f280000000a00 */
[----:B------:R-:W4:Y:S01]  /*0ee0*/  LDS.64 R16, [R3+0x18] ;  /* 0x0000180003107984 */ /* 0x000f220000000a00 */
[----:B0-----:R-:W-:-:S03]  /*0ef0*/  DADD R22, R46, R22 ;  /* 0x000000002e167229 */ /* 0x001fc60000000016 */
[----:B------:R-:W0:Y:S01]  /*0f00*/  LDS.64 R18, [R3+0x218] ;  /* 0x0002180003127984 */ /* 0x000e220000000a00 */
[----:B-1----:R-:W-:Y:S02]  /*0f10*/  DADD R20, R20, R44 ;  /* 0x0000000014147229 */ /* 0x002fe4000000002c */
[----:B--2---:R-:W-:Y:S02]  /*0f20*/  DADD R48, R48, R42 ;  /* 0x0000000030307229 */ /* 0x004fe4000000002a */
[----:B---3--:R-:W-:Y:S02]  /*0f30*/  DADD R24, R24, R40 ;  /* 0x0000000018187229 */ /* 0x008fe40000000028 */
[----:B----4-:R-:W-:Y:S02]  /*0f40*/  DADD R50, R50, R38 ;  /* 0x0000000032327229 */ /* 0x010fe40000000026 */
[----:B------:R-:W-:Y:S02]  /*0f50*/  DADD R28, R28, R36 ;  /* 0x000000001c1c7229 */ /* 0x000fe40000000024 */
[----:B------:R-:W-:-:S02]  /*0f60*/  DADD R4, R4, R34 ;  /* 0x0000000004047229 */ /* 0x000fc40000000022 */
[----:B------:R-:W-:Y:S02]  /*0f70*/  DADD R6, R6, R32 ;  /* 0x0000000006067229 */ /* 0x000fe40000000020 */
[----:B------:R-:W-:Y:S02]  /*0f80*/  DADD R12, R12, R30 ;  /* 0x000000000c0c7229 */ /* 0x000fe4000000001e */
[----:B------:R-:W-:Y:S01]  /*0f90*/  DADD R14, R14, R26 ;  /* 0x000000000e0e7229 */ /* 0x000fe2000000001a */
[----:B------:R-:W1:Y:S01]  /*0fa0*/  LDS.64 R26, [R3+0x418] ;  /* 0x00041800031a7984 */ /* 0x000e620000000a00 */
[----:B------:R-:W-:-:S03]  /*0fb0*/  DADD R16, R22, R16 ;  /* 0x0000000016107229 */ /* 0x000fc60000000010 */
[----:B------:R-:W2:Y:S01]  /*0fc0*/  LDS.64 R46, [R3+0x618] ;  /* 0x00061800032e7984 */ /* 0x000ea20000000a00 */
[----:B0-----:R-:W-:-:S03]  /*0fd0*/  DADD R18, R20, R18 ;  /* 0x0000000014127229 */ /* 0x001fc60000000012 */
[----:B------:R-:W0:Y:S04]  /*0fe0*/  LDS.64 R44, [R3+0x818] ;  /* 0x00081800032c7984 */ /* 0x000e280000000a00 */
        /* <DEDUP_REMOVED lines=8> */
[----:B-1----:R-:W-:-:S03]  /*1070*/  DADD R26, R48, R26 ;  /* 0x00000000301a7229 */ /* 0x002fc6000000001a */
[----:B------:R-:W1:Y:S01]  /*1080*/  LDS.64 R22, [R3+0x620] ;  /* 0x0006200003167984 */ /* 0x000e620000000a00 */
[----:B--2---:R-:W-:Y:S02]  /*1090*/  DADD R24, R24, R46 ;  /* 0x0000000018187229 */ /* 0x004fe4000000002e */
[----:B0-----:R-:W-:Y:S02]  /*10a0*/  DADD R50, R50, R44 ;  /* 0x0000000032327229 */ /* 0x001fe4000000002c */
[----:B---3--:R-:W-:Y:S02]  /*10b0*/  DADD R28, R28, R42 ;  /* 0x000000001c1c7229 */ /* 0x008fe4000000002a */
[----:B----4-:R-:W-:Y:S02]  /*10c0*/  DADD R4, R4, R40 ;  /* 0x0000000004047229 */ /* 0x010fe40000000028 */
[----:B------:R-:W-:Y:S02]  /*10d0*/  DADD R6, R6, R38 ;  /* 0x0000000006067229 */ /* 0x000fe40000000026 */
[----:B------:R-:W-:-:S02]  /*10e0*/  DADD R12, R12, R36 ;  /* 0x000000000c0c7229 */ /* 0x000fc40000000024 */
[----:B------:R-:W-:Y:S02]  /*10f0*/  DADD R14, R14, R34 ;  /* 0x000000000e0e7229 */ /* 0x000fe40000000022 */
[----:B------:R-:W-:Y:S02]  /*1100*/  DADD R16, R16, R32 ;  /* 0x0000000010107229 */ /* 0x000fe40000000020 */
[----:B------:R-:W-:Y:S01]  /*1110*/  DADD R18, R18, R30 ;  /* 0x0000000012127229 */ /* 0x000fe2000000001e */
[----:B------:R-:W0:Y:S01]  /*1120*/  LDS.64 R30, [R3+0x820] ;  /* 0x00082000031e7984 */ /* 0x000e220000000a00 */
[----:B------:R-:W-:-:S03]  /*1130*/  DADD R20, R26, R20 ;  /* 0x000000001a147229 */ /* 0x000fc60000000014 */
[----:B------:R-:W2:Y:S01]  /*1140*/  LDS.64 R48, [R3+0xa20] ;  /* 0x000a200003307984 */ /* 0x000ea20000000a00 */
[----:B-1----:R-:W-:-:S03]  /*1150*/  DADD R22, R24, R22 ;  /* 0x0000000018167229 */ /* 0x002fc60000000016 */
[----:B------:R-:W1:Y:S04]  /*1160*/  LDS.64 R46, [R3+0xc20] ;  /* 0x000c2000032e7984 */ /* 0x000e680000000a00 */
        /* <DEDUP_REMOVED lines=10> */
[----:B--2---:R-:W-:Y:S02]  /*1210*/  DADD R28, R28, R48 ;  /* 0x000000001c1c7229 */ /* 0x004fe40000000030 */
[----:B-1----:R-:W-:Y:S02]  /*1220*/  DADD R4, R4, R46 ;  /* 0x0000000004047229 */ /* 0x002fe4000000002e */
[----:B---3--:R-:W-:Y:S02]  /*1230*/  DADD R6, R6, R44 ;  /* 0x0000000006067229 */ /* 0x008fe4000000002c */
[----:B----4-:R-:W-:Y:S02]  /*1240*/  DADD R12, R12, R42 ;  /* 0x000000000c0c7229 */ /* 0x010fe4000000002a */
[----:B------:R-:W-:Y:S02]  /*1250*/  DADD R14, R14, R40 ;  /* 0x000000000e0e7229 */ /* 0x000fe40000000028 */
[----:B------:R-:W-:-:S02]  /*1260*/  DADD R16, R16, R38 ;  /* 0x0000000010107229 */ /* 0x000fc40000000026 */
[----:B------:R-:W-:Y:S02]  /*1270*/  DADD R18, R18, R36 ;  /* 0x0000000012127229 */ /* 0x000fe40000000024 */
[----:B------:R-:W-:Y:S02]  /*1280*/  DADD R20, R20, R34 ;  /* 0x0000000014147229 */ /* 0x000fe40000000022 */
[----:B------:R-:W-:Y:S02]  /*1290*/  DADD R22, R22, R32 ;  /* 0x0000000016167229 */ /* 0x000fe40000000020 */
[----:B------:R-:W-:Y:S02]  /*12a0*/  DADD R24, R30, R24 ;  /* 0x000000001e187229 */ /* 0x000fe40000000018 */
[----:B0-----:R-:W-:Y:S01]  /*12b0*/  DADD R26, R28, R26 ;  /* 0x000000001c1a7229 */ /* 0x001fe2000000001a */
[----:B------:R-:W0:Y:S04]  /*12c0*/  LDS.64 R28, [R3+0xc28] ;  /* 0x000c2800031c7984 */ /* 0x000e280000000a00 */
[----:B------:R-:W1:Y:S04]  /*12d0*/  LDS.64 R30, [R3+0xe28] ;  /* 0x000e2800031e7984 */ /* 0x000e680000000a00 */
        /* <DEDUP_REMOVED lines=45> */
[----:B-1----:R-:W-:Y:S01]  /*15b0*/  DADD R14, R14, R48 ;  /* 0x000000000e0e7229 */ /* 0x002fe20000000030 */
        /* <DEDUP_REMOVED lines=24> */
.L_x_108:
        /* <DEDUP_REMOVED lines=22> */
.L_x_107:
[----:B------:R-:W-:Y:S05]  /*18a0*/  BSYNC.RECONVERGENT B0 ;  /* 0x0000000000007941 */ /* 0x000fea0003800200 */
.L_x_106:
[----:B------:R-:W-:Y:S06]  /*18b0*/  BAR.SYNC.DEFER_BLOCKING 0x0 ;  /* 0x0000000000007b1d */ /* 0x000fec0000010000 */
[----:B------:R-:W-:Y:S05]  /*18c0*/  EXIT ;  /* 0x000000000000794d */ /* 0x000fea0003800000 */
.L_x_109:
        /* <DEDUP_REMOVED lines=11> */
.L_x_505:


//--------------------- .text._ZN5spral5ssids28cu_multinode_solve_t_few_8x8IdLj11EEEvPdS2_S2_S2_P15node_solve_dataIT_Ei --------------------------
	.section	.text._ZN5spral5ssids28cu_multinode_solve_t_few_8x8IdLj11EEEvPdS2_S2_S2_P15node_solve_dataIT_Ei,"ax",@progbits
	.align	128
        .global         _ZN5spral5ssids28cu_multinode_solve_t_few_8x8IdLj11EEEvPdS2_S2_S2_P15node_solve_dataIT_Ei
        .type           _ZN5spral5ssids28cu_multinode_solve_t_few_8x8IdLj11EEEvPdS2_S2_S2_P15node_solve_dataIT_Ei,@function
        .size           _ZN5spral5ssids28cu_multinode_solve_t_few_8x8IdLj11EEEvPdS2_S2_S2_P15node_solve_dataIT_Ei,(.L_x_506 - _ZN5spral5ssids28cu_multinode_solve_t_few_8x8IdLj11EEEvPdS2_S2_S2_P15node_solve_dataIT_Ei)
        .other          _ZN5spral5ssids28cu_multinode_solve_t_few_8x8IdLj11EEEvPdS2_S2_S2_P15node_solve_dataIT_Ei,@"STO_CUDA_ENTRY STV_DEFAULT"
_ZN5spral5ssids28cu_multinode_solve_t_few_8x8IdLj11EEEvPdS2_S2_S2_P15node_solve_dataIT_Ei:
.text._ZN5spral5ssids28cu_multinode_solve_t_few_8x8IdLj11EEEvPdS2_S2_S2_P15node_solve_dataIT_Ei:
        /* <DEDUP_REMOVED lines=22> */
[----:B---3--:R-:W-:Y:S02]  /*0160*/  IADD3 R0, PT, PT, -R0, UR4, R5 ;  /* 0x0000000400007c10 */ /* 0x008fe4000fffe105 */
[----:B------:R-:W-:Y:S02]  /*0170*/  CS2R R4, SRZ ;  /* 0x0000000000047805 */ /* 0x000fe4000001ff00 */
[----:B--2---:R-:W-:Y:S02]  /*0180*/  LEA R0, R0, R13, 0x3 ;  /* 0x0000000d00007211 */ /* 0x004fe400078e18ff */
[----:B------:R-:W-:-:S02]  /*0190*/  CS2R R12, SRZ ;  /* 0x00000000000c7805 */ /* 0x000fc4000001ff00 */
        /* <DEDUP_REMOVED lines=23> */
[----:B------:R-:W-:Y:S02]  /*0310*/  CS2R R26, SRZ ;  /* 0x00000000001a7805 */ /* 0x000fe4000001ff00 */
[----:B------:R-:W-:Y:S02]  /*0320*/  CS2R R28, SRZ ;  /* 0x00000000001c7805 */ /* 0x000fe4000001ff00 */
[C---:B------:R-:W-:Y:S02]  /*0330*/  LOP3.LUT P1, RZ, R4.reuse, 0x10, RZ, 0xc0, !PT ;  /* 0x0000001004ff7812 */ /* 0x040fe4000782c0ff */
[----:B------:R-:W-:-:S02]  /*0340*/  ISETP.GE.U32.AND P2, PT, R4, 0x10, PT ;  /* 0x000000100400780c */ /* 0x000fc40003f46070 */
[----:B------:R-:W-:Y:S01]  /*0350*/  CS2R R4, SRZ ;  /* 0x0000000000047805 */ /* 0x000fe2000001ff00 */
[----:B--2---:R-:W-:-:S08]  /*0360*/  IMAD R30, R30, R0, RZ ;  /* 0x000000001e1e7224 */ /* 0x004fd000078e02ff */
[----:B0-----:R-:W-:Y:S05]  /*0370*/  @P1 BRA `(.L_x_113) ;  /* 0x0000000000a01947 */ /* 0x001fea0003800000 */
[----:B------:R-:W0:Y:S01]  /*0380*/  LDC.64 R28, c[0x0][0x388] ;  /* 0x0000e200ff1c7b82 */ /* 0x000e220000000a00 */
[----:B-----5:R-:W-:-:S07]  /*0390*/  IADD3 R5, PT, PT, R8, R7, RZ ;  /* 0x0000000708057210 */ /* 0x020fce0007ffe0ff */
[----:B------:R-:W1:Y:S01]  /*03a0*/  LDC.64 R16, c[0x0][0x380] ;  /* 0x0000e000ff107b82 */ /* 0x000e620000000a00 */
[----:B0-----:R-:W-:Y:S01]  /*03b0*/  IMAD.WIDE R28, R5, 0x8, R28 ;  /* 0x00000008051c7825 */ /* 0x001fe200078e021c */
[----:B------:R-:W-:-:S03]  /*03c0*/  IADD3 R5, PT, PT, R7, R30, R2 ;  /* 0x0000001e07057210 */ /* 0x000fc60007ffe002 */
        /* <DEDUP_REMOVED lines=21> */
[----:B------:R-:W4:Y:S04]  /*0520*/  LDG.E.64 R4, desc[UR6][R4.64] ;  /* 0x0000000604047981 */ /* 0x000f28000c1e1b00 */
[----:B------:R-:W4:Y:S01]  /*0530*/  LDG.E.64 R34, desc[UR6][R34.64] ;  /* 0x0000000622227981 */ /* 0x000f22000c1e1b00 */
[----:B------:R-:W-:Y:S01]  /*0540*/  MOV R7, R37 ;  /* 0x0000002500077202 */ /* 0x000fe20000000f00 */
[C---:B--2---:R-:W-:Y:S02]  /*0550*/  DFMA R28, R16.reuse, R28, RZ ;  /* 0x0000001c101c722b */ /* 0x044fe400000000ff */
[C---:B---3--:R-:W-:Y:S02]  /*0560*/  DFMA R26, R16.reuse, R26, RZ ;  /* 0x0000001a101a722b */ /* 0x048fe400000000ff */
[----:B----4-:R-:W-:-:S02]  /*0570*/  DFMA R24, R16, R24, RZ ;  /* 0x000000181018722b */ /* 0x010fc400000000ff */
[C---:B------:R-:W-:Y:S02]  /*0580*/  DFMA R22, R16.reuse, R22, RZ ;  /* 0x000000161016722b */ /* 0x040fe400000000ff */
[C---:B------:R-:W-:Y:S02]  /*0590*/  DFMA R20, R16.reuse, R20, RZ ;  /* 0x000000141014722b */ /* 0x040fe400000000ff */
[C---:B------:R-:W-:Y:S02]  /*05a0*/  DFMA R18, R16.reuse, R18, RZ ;  /* 0x000000121012722b */ /* 0x040fe400000000ff */
[C---:B------:R-:W-:Y:S02]  /*05b0*/  DFMA R14, R16.reuse, R14, RZ ;  /* 0x0000000e100e722b */ /* 0x040fe400000000ff */
[C---:B------:R-:W-:Y:S02]  /*05c0*/  DFMA R12, R16.reuse, R12, RZ ;  /* 0x0000000c100c722b */ /* 0x040fe400000000ff */
[----:B------:R-:W-:-:S02]  /*05d0*/  DFMA R32, R16, R32, RZ ;  /* 0x000000201020722b */ /* 0x000fc400000000ff */
[C---:B------:R-:W-:Y:S02]  /*05e0*/  DFMA R4, R16.reuse, R4, RZ ;  /* 0x000000041004722b */ /* 0x040fe400000000ff */
[----:B------:R-:W-:-:S11]  /*05f0*/  DFMA R16, R16, R34, RZ ;  /* 0x000000221010722b */ /* 0x000fd600000000ff */
.L_x_113:
[----:B------:R-:W-:Y:S05]  /*0600*/  BSYNC.RECONVERGENT B1 ;  /* 0x0000000000017941 */ /* 0x000fea0003800200 */
.L_x_112:
[----:B------:R-:W-:Y:S05]  /*0610*/  @!P2 BRA `(.L_x_111) ;  /* 0x000000040014a947 */ /* 0x000fea0003800000 */
[-C--:B-----5:R-:W-:Y:S02]  /*0620*/  IADD3 R2, PT, PT, R2, R7.reuse, R30 ;  /* 0x0000000702027210 */ /* 0x0a0fe40007ffe01e */
[----:B------:R-:W-:-:S07]  /*0630*/  IADD3 R8, PT, PT, R8, R7, RZ ;  /* 0x0000000708087210 */ /* 0x000fce0007ffe0ff */
.L_x_114:
[----:B------:R-:W0:Y:S08]  /*0640*/  LDC.64 R44, c[0x0][0x388] ;  /* 0x0000e200ff2c7b82 */ /* 0x000e300000000a00 */
[----:B------:R-:W1:Y:S01]  /*0650*/  LDC.64 R34, c[0x0][0x380] ;  /* 0x0000e000ff227b82 */ /* 0x000e620000000a00 */
[----:B0-----:R-:W-:-:S03]  /*0660*/  IMAD.WIDE R44, R8, 0x8, R44 ;  /* 0x00000008082c7825 */ /* 0x001fc600078e022c */
[----:B------:R-:W-:Y:S02]  /*0670*/  IADD3 R50, P1, PT, R44, 0x80, RZ ;  /* 0x000000802c327810 */ /* 0x000fe40007f3e0ff */
[----:B------:R-:W2:Y:S01]  /*0680*/  LDG.E.64 R40, desc[UR6][R44.64] ;  /* 0x000000062c287981 */ /* 0x000ea2000c1e1b00 */
[----:B-1----:R-:W-:Y:S01]  /*0690*/  IMAD.WIDE R34, R2, 0x8, R34 ;  /* 0x0000000802227825 */ /* 0x002fe200078e0222 */
[----:B------:R-:W-:Y:S02]  /*06a0*/  IADD3.X R51, PT, PT, RZ, R45, RZ, P1, !PT ;  /* 0x0000002dff337210 */ /* 0x000fe40000ffe4ff */
[----:B------:R-:W3:Y:S04]  /*06b0*/  LDG.E.64 R36, desc[UR6][R44.64+0x80] ;  /* 0x000080062c247981 */ /* 0x000ee8000c1e1b00 */
[----:B------:R-:W2:Y:S01]  /*06c0*/  LDG.E.64 R42, desc[UR6][R34.64] ;  /* 0x00000006222a7981 */ /* 0x000ea2000c1e1b00 */
[----:B------:R-:W-:-:S05]  /*06d0*/  IMAD.WIDE R52, R31, 0x8, R50 ;  /* 0x000000081f347825 */ /* 0x000fca00078e0232 */
[----:B------:R-:W4:Y:S04]  /*06e0*/  LDG.E.64 R38, desc[UR6][R52.64+-0x80] ;  /* 0xffff800634267981 */ /* 0x000f28000c1e1b00 */
[----:B------:R-:W3:Y:S01]  /*06f0*/  LDG.E.64 R34, desc[UR6][R34.64+0x80] ;  /* 0x0000800622227981 */ /* 0x000ee2000c1e1b00 */
[----:B------:R-:W-:-:S03]  /*0700*/  IMAD.WIDE R48, R31, 0x20, R50 ;  /* 0x000000201f307825 */ /* 0x000fc600078e0232 */
[----:B------:R-:W5:Y:S01]  /*0710*/  LDG.E.64 R52, desc[UR6][R52.64] ;  /* 0x0000000634347981 */ /* 0x000f62000c1e1b00 */
[C---:B--2---:R-:W-:Y:S01]  /*0720*/  DFMA R28, R42.reuse, R40, R28 ;  /* 0x000000282a1c722b */ /* 0x044fe2000000001c */
[----:B------:R-:W-:Y:S01]  /*0730*/  IMAD.WIDE R40, R31, 0x18, R50 ;  /* 0x000000181f287825 */ /* 0x000fe200078e0232 */
[----:B----4-:R-:W-:-:S04]  /*0740*/  DFMA R26, R42, R38, R26 ;  /* 0x000000262a1a722b */ /* 0x010fc8000000001a */
[----:B------:R-:W2:Y:S02]  /*0750*/  LDG.E.64 R44, desc[UR6][R40.64+-0x80] ;  /* 0xffff8006282c7981 */ /* 0x000ea4000c1e1b00 */
[----:B---3--:R-:W-:Y:S02]  /*0760*/  DFMA R28, R34, R36, R28 ;  /* 0x00000024221c722b */ /* 0x008fe4000000001c */
[----:B------:R-:W3:Y:S01]  /*0770*/  LDG.E.64 R38, desc[UR6][R48.64+-0x80] ;  /* 0xffff800630267981 */ /* 0x000ee2000c1e1b00 */
[----:B------:R-:W-:-:S05]  /*0780*/  IMAD.WIDE R36, R31, 0x10, R50 ;  /* 0x000000101f247825 */ /* 0x000fca00078e0232 */
[----:B------:R-:W4:Y:S04]  /*0790*/  LDG.E.64 R46, desc[UR6][R36.64+-0x80] ;  /* 0xffff8006242e7981 */ /* 0x000f28000c1e1b00 */
[----:B------:R-:W5:Y:S01]  /*07a0*/  LDG.E.64 R40, desc[UR6][R40.64] ;  /* 0x0000000628287981 */ /* 0x000f62000c1e1b00 */
[C---:B--2---:R-:W-:Y:S01]  /*07b0*/  DFMA R22, R42.reuse, R44, R22 ;  /* 0x0000002c2a16722b */ /* 0x044fe20000000016 */
[----:B------:R-:W-:Y:S01]  /*07c0*/  IMAD.WIDE R44, R31, 0x28, R50 ;  /* 0x000000281f2c7825 */ /* 0x000fe200078e0232 */
[C---:B---3--:R-:W-:Y:S01]  /*07d0*/  DFMA R20, R42.reuse, R38, R20 ;  /* 0x000000262a14722b */ /* 0x048fe20000000014 */
[----:B------:R-:W2:Y:S01]  /*07e0*/  LDG.E.64 R38, desc[UR6][R48.64] ;  /* 0x0000000630267981 */ /* 0x000ea2000c1e1b00 */
[----:B----4-:R-:W-:-:S03]  /*07f0*/  DFMA R24, R42, R46, R24 ;  /* 0x0000002e2a18722b */ /* 0x010fc60000000018 */
[----:B------:R-:W3:Y:S04]  /*0800*/  LDG.E.64 R46, desc[UR6][R36.64] ;  /* 0x00000006242e7981 */ /* 0x000ee8000c1e1b00 */
[----:B------:R-:W4:Y:S01]  /*0810*/  LDG.E.64 R36, desc[UR6][R44.64+-0x80] ;  /* 0xffff80062c247981 */ /* 0x000f22000c1e1b00 */
[----:B-----5:R-:W-:Y:S01]  /*0820*/  DFMA R22, R34, R40, R22 ;  /* 0x000000282216722b */ /* 0x020fe20000000016 */
[----:B------:R-:W-:-:S05]  /*0830*/  IMAD.WIDE R40, R31, 0x38, R50 ;  /* 0x000000381f287825 */ /* 0x000fca00078e0232 */
[----:B------:R-:W5:Y:S04]  /*0840*/  LDG.E.64 R48, desc[UR6][R40.64+-0x80] ;  /* 0xffff800628307981 */ /* 0x000f68000c1e1b00 */
[----:B------:R-:W5:Y:S01]  /*0850*/  LDG.E.64 R44, desc[UR6][R44.64] ;  /* 0x000000062c2c7981 */ /* 0x000f62000c1e1b00 */
[----:B------:R-:W-:-:S03]  /*0860*/  DFMA R26, R34, R52, R26 ;  /* 0x00000034221a722b */ /* 0x000fc6000000001a */
[----:B------:R-:W5:Y:S01]  /*0870*/  LDG.E.64 R40, desc[UR6][R40.64] ;  /* 0x0000000628287981 */ /* 0x000f62000c1e1b00 */
[C---:B--2---:R-:W-:Y:S01]  /*0880*/  DFMA R20, R34.reuse, R38, R20 ;  /* 0x000000262214722b */ /* 0x044fe20000000014 */
[C-C-:B------:R-:W-:Y:S01]  /*0890*/  IMAD.WIDE R38, R31.reuse, 0x40, R50.reuse ;  /* 0x000000401f267825 */ /* 0x140fe200078e0232 */
[----:B---3--:R-:W-:Y:S02]  /*08a0*/  DFMA R24, R34, R46, R24 ;  /* 0x0000002e2218722b */ /* 0x008fe40000000018 */
[----:B----4-:R-:W-:Y:S02]  /*08b0*/  DFMA R18, R42, R36, R18 ;  /* 0x000000242a12722b */ /* 0x010fe40000000012 */
[----:B------:R-:W2:Y:S01]  /*08c0*/  LDG.E.64 R36, desc[UR6][R38.64+-0x80] ;  /* 0xffff800626247981 */ /* 0x000ea2000c1e1b00 */
[----:B------:R-:W-:-:S05]  /*08d0*/  IMAD.WIDE R46, R31, 0x30, R50 ;  /* 0x000000301f2e7825 */ /* 0x000fca00078e0232 */
[----:B------:R-:W3:Y:S01]  /*08e0*/  LDG.E.64 R52, desc[UR6][R46.64+-0x80] ;  /* 0xffff80062e347981 */ /* 0x000ee2000c1e1b00 */
[----:B-----5:R-:W-:Y:S02]  /*08f0*/  DFMA R12, R42, R48, R12 ;  /* 0x000000302a0c722b */ /* 0x020fe4000000000c */
[----:B------:R-:W-:Y:S01]  /*0900*/  DFMA R18, R34, R44, R18 ;  /* 0x0000002c2212722b */ /* 0x000fe20000000012 */
[----:B------:R-:W4:Y:S04]  /*0910*/  LDG.E.64 R38, desc[UR6][R38.64] ;  /* 0x0000000626267981 */ /* 0x000f28000c1e1b00 */
[----:B------:R-:W5:Y:S01]  /*0920*/  LDG.E.64 R46, desc[UR6][R46.64] ;  /* 0x000000062e2e7981 */ /* 0x000f62000c1e1b00 */
[----:B--2---:R-:W-:Y:S01]  /*0930*/  DFMA R32, R42, R36, R32 ;  /* 0x000000242a20722b */ /* 0x004fe20000000020 */
[----:B------:R-:W-:-:S04]  /*0940*/  IMAD.WIDE R36, R31, 0x48, R50 ;  /* 0x000000481f247825 */ /* 0x000fc800078e0232 */
[----:B------:R-:W-:Y:S01]  /*0950*/  IMAD.WIDE R50, R31, 0x50, R50 ;  /* 0x000000501f327825 */ /* 0x000fe200078e0232 */
[----:B------:R-:W2:Y:S04]  /*0960*/  LDG.E.64 R48, desc[UR6][R36.64+-0x80] ;  /* 0xffff800624307981 */ /* 0x000ea8000c1e1b00 */
[----:B------:R-:W2:Y:S01]  /*0970*/  LDG.E.64 R44, desc[UR6][R50.64+-0x80] ;  /* 0xffff8006322c7981 */ /* 0x000ea2000c1e1b00 */
[----:B---3--:R-:W-:-:S03]  /*0980*/  DFMA R14, R42, R52, R14 ;  /* 0x000000342a0e722b */ /* 0x008fc6000000000e */
[----:B------:R-:W3:Y:S04]  /*0990*/  LDG.E.64 R52, desc[UR6][R50.64] ;  /* 0x0000000632347981 */ /* 0x000ee8000c1e1b00 */
[----:B------:R-:W3:Y:S01]  /*09a0*/  LDG.E.64 R36, desc[UR6][R36.64] ;  /* 0x0000000624247981 */ /* 0x000ee2000c1e1b00 */
[----:B------:R-:W-:-:S04]  /*09b0*/  IADD3 R7, PT, PT, R7, 0x20, RZ ;  /* 0x0000002007077810 */ /* 0x000fc80007ffe0ff */
[----:B------:R-:W-:Y:S01]  /*09c0*/  ISETP.GE.AND P1, PT, R7, R6, PT ;  /* 0x000000060700720c */ /* 0x000fe20003f26270 */
[C---:B-----5:R-:W-:Y:S02]  /*09d0*/  DFMA R14, R34.reuse, R46, R14 ;  /* 0x0000002e220e722b */ /* 0x060fe4000000000e */
[C---:B------:R-:W-:Y:S02]  /*09e0*/  DFMA R12, R34.reuse, R40, R12 ;  /* 0x00000028220c722b */ /* 0x040fe4000000000c */
[----:B----4-:R-:W-:Y:S01]  /*09f0*/  DFMA R32, R34, R38, R32 ;  /* 0x000000262220722b */ /* 0x010fe20000000020 */
[----:B------:R-:W-:Y:S02]  /*0a00*/  IADD3 R2, PT, PT, R2, 0x20, RZ ;  /* 0x0000002002027810 */ /* 0x000fe40007ffe0ff */
[----:B------:R-:W-:Y:S01]  /*0a10*/  IADD3 R8, PT, PT, R8, 0x20, RZ ;  /* 0x0000002008087810 */ /* 0x000fe20007ffe0ff */
[C---:B--2---:R-:W-:Y:S02]  /*0a20*/  DFMA R4, R42.reuse, R48, R4 ;  /* 0x000000302a04722b */ /* 0x044fe40000000004 */
[----:B------:R-:W-:-:S06]  /*0a30*/  DFMA R16, R42, R44, R16 ;  /* 0x0000002c2a10722b */ /* 0x000fcc0000000010 */
[C---:B---3--:R-:W-:Y:S02]  /*0a40*/  DFMA R4, R34.reuse, R36, R4 ;  /* 0x000000242204722b */ /* 0x048fe40000000004 */
[----:B------:R-:W-:Y:S01]  /*0a50*/  DFMA R16, R34, R52, R16 ;  /* 0x000000342210722b */ /* 0x000fe20000000010 */
[----:B------:R-:W-:Y:S10]  /*0a60*/  @!P1 BRA `(.L_x_114) ;  /* 0xfffffff800f49947 */ /* 0x000ff4000383ffff */
.L_x_111:
[----:B------:R-:W-:Y:S05]  /*0a70*/  BSYNC.RECONVERGENT B0 ;  /* 0x0000000000007941 */ /* 0x000fea0003800200 */
.L_x_110:
        /* <DEDUP_REMOVED lines=32> */
[----:B------:R-:W1:Y:S04]  /*0c80*/  LDS.64 R34, [R2+0xe00] ;  /* 0x000e000002227984 */ /* 0x000e680000000a00 */
[----:B0-----:R-:W0:Y:S04]  /*0c90*/  LDS.64 R32, [R2+0x1000] ;  /* 0x0010000002207984 */ /* 0x001e280000000a00 */
        /* <DEDUP_REMOVED lines=16> */
[----:B------:R-:W-:-:S03]  /*0da0*/  DADD R34, RZ, R34 ;  /* 0x00000000ff227229 */ /* 0x000fc60000000022 */
[----:B------:R-:W1:Y:S01]  /*0db0*/  LDS.64 R22, [R2+0xe08] ;  /* 0x000e080002167984 */ /* 0x000e620000000a00 */
[----:B0-----:R-:W-:-:S03]  /*0dc0*/  DADD R32, RZ, R32 ;  /* 0x00000000ff207229 */ /* 0x001fc60000000020 */
[----:B------:R-:W0:Y:S01]  /*0dd0*/  LDS.64 R24, [R2+0x1008] ;  /* 0x0010080002187984 */ /* 0x000e220000000a00 */
[----:B------:R-:W-:-:S03]  /*0de0*/  DADD R30, RZ, R30 ;  /* 0x00000000ff1e7229 */ /* 0x000fc6000000001e */
[----:B------:R-:W0:Y:S01]  /*0df0*/  LDS.64 R26, [R2+0x1208] ;  /* 0x00120800021a7984 */ /* 0x000e220000000a00 */
[----:B------:R-:W-:-:S03]  /*0e00*/  DADD R4, RZ, R4 ;  /* 0x00000000ff047229 */ /* 0x000fc60000000004 */
[----:B------:R-:W0:Y:S01]  /*0e10*/  LDS.64 R28, [R2+0x1408] ;  /* 0x00140800021c7984 */ /* 0x000e220000000a00 */
[----:B--2---:R-:W-:Y:S02]  /*0e20*/  DADD R48, R50, R48 ;  /* 0x0000000032307229 */ /* 0x004fe40000000030 */
[----:B---3--:R-:W-:Y:S01]  /*0e30*/  DADD R6, R46, R6 ;  /* 0x000000002e067229 */ /* 0x008fe20000000006 */
[----:B------:R-:W2:Y:S01]  /*0e40*/  LDS.64 R50, [R2+0x10] ;  /* 0x0000100002327984 */ /* 0x000ea20000000a00 */
[----:B----4-:R-:W-:-:S03]  /*0e50*/  DADD R12, R44, R12 ;  /* 0x000000002c0c7229 */ /* 0x010fc6000000000c */
[----:B------:R-:W3:Y:S01]  /*0e60*/  LDS.64 R46, [R2+0x210] ;  /* 0x00021000022e7984 */ /* 0x000ee20000000a00 */
[----:B-----5:R-:W-:-:S03]  /*0e70*/  DADD R14, R42, R14 ;  /* 0x000000002a0e7229 */ /* 0x020fc6000000000e */
[----:B------:R-:W4:Y:S01]  /*0e80*/  LDS.64 R44, [R2+0x410] ;  /* 0x00041000022c7984 */ /* 0x000f220000000a00 */
[----:B------:R-:W-:-:S03]  /*0e90*/  DADD R16, R40, R16 ;  /* 0x0000000028107229 */ /* 0x000fc60000000010 */
[----:B------:R-:W5:Y:S01]  /*0ea0*/  LDS.64 R42, [R2+0x610] ;  /* 0x00061000022a7984 */ /* 0x000f620000000a00 */
[----:B------:R-:W-:-:S03]  /*0eb0*/  DADD R18, R38, R18 ;  /* 0x0000000026127229 */ /* 0x000fc60000000012 */
[----:B------:R-:W5:Y:S01]  /*0ec0*/  LDS.64 R40, [R2+0x810] ;  /* 0x0008100002287984 */ /* 0x000f620000000a00 */
[----:B-1----:R-:W-:-:S03]  /*0ed0*/  DADD R20, R36, R20 ;  /* 0x0000000024147229 */ /* 0x002fc60000000014 */
[----:B------:R-:W1:Y:S01]  /*0ee0*/  LDS.64 R38, [R2+0xa10] ;  /* 0x000a100002267984 */ /* 0x000e620000000a00 */
[----:B------:R-:W-:-:S03]  /*0ef0*/  DADD R22, R34, R22 ;  /* 0x0000000022167229 */ /* 0x000fc60000000016 */
[----:B------:R-:W1:Y:S01]  /*0f00*/  LDS.64 R36, [R2+0xc10] ;  /* 0x000c100002247984 */ /* 0x000e620000000a00 */
[----:B0-----:R-:W-:-:S03]  /*0f10*/  DADD R24, R32, R24 ;  /* 0x0000000020187229 */ /* 0x001fc60000000018 */
[----:B------:R-:W0:Y:S01]  /*0f20*/  LDS.64 R34, [R2+0xe10] ;  /* 0x000e100002227984 */ /* 0x000e220000000a00 */
[----:B------:R-:W-:-:S03]  /*0f30*/  DADD R26, R30, R26 ;  /* 0x000000001e1a7229 */ /* 0x000fc6000000001a */
[----:B------:R-:W0:Y:S01]  /*0f40*/  LDS.64 R32, [R2+0x1010] ;  /* 0x0010100002207984 */ /* 0x000e220000000a00 */
[----:B------:R-:W-:-:S03]  /*0f50*/  DADD R28, R4, R28 ;  /* 0x00000000041c7229 */ /* 0x000fc6000000001c */
[----:B------:R-:W0:Y:S04]  /*0f60*/  LDS.64 R30, [R2+0x1210] ;  /* 0x00121000021e7984 */ /* 0x000e280000000a00 */
        /* <DEDUP_REMOVED lines=30> */
[----:B-1----:R-:W-:-:S03]  /*1150*/  DADD R16, R16, R40 ;  /* 0x0000000010107229 */ /* 0x002fc60000000028 */
[----:B------:R-:W1:Y:S01]  /*1160*/  LDS.64 R42, [R2+0x620] ;  /* 0x00062000022a7984 */ /* 0x000e620000000a00 */
[----:B------:R-:W-:-:S03]  /*1170*/  DADD R18, R18, R38 ;  /* 0x0000000012127229 */ /* 0x000fc60000000026 */
[----:B------:R-:W5:Y:S01]  /*1180*/  LDS.64 R40, [R2+0x820] ;  /* 0x0008200002287984 */ /* 0x000f620000000a00 */
[----:B0-----:R-:W-:-:S03]  /*1190*/  DADD R20, R20, R36 ;  /* 0x0000000014147229 */ /* 0x001fc60000000024 */
[----:B------:R-:W0:Y:S01]  /*11a0*/  LDS.64 R38, [R2+0xa20] ;  /* 0x000a200002267984 */ /* 0x000e220000000a00 */
[----:B------:R-:W-:-:S03]  /*11b0*/  DADD R22, R22, R34 ;  /* 0x0000000016167229 */ /* 0x000fc60000000022 */
        /* <DEDUP_REMOVED lines=9> */
[----:B---3--:R-:W-:Y:S02]  /*1250*/  DADD R6, R6, R46 ;  /* 0x0000000006067229 */ /* 0x008fe4000000002e */
[----:B----4-:R-:W-:Y:S02]  /*1260*/  DADD R12, R12, R44 ;  /* 0x000000000c0c7229 */ /* 0x010fe4000000002c */
[----:B-1----:R-:W-:-:S02]  /*1270*/  DADD R14, R14, R42 ;  /* 0x000000000e0e7229 */ /* 0x002fc4000000002a */
[----:B-----5:R-:W-:Y:S02]  /*1280*/  DADD R16, R16, R40 ;  /* 0x0000000010107229 */ /* 0x020fe40000000028 */
[----:B0-----:R-:W-:Y:S02]  /*1290*/  DADD R18, R18, R38 ;  /* 0x0000000012127229 */ /* 0x001fe40000000026 */
[----:B------:R-:W-:Y:S02]  /*12a0*/  DADD R20, R20, R36 ;  /* 0x0000000014147229 */ /* 0x000fe40000000024 */
[----:B------:R-:W-:Y:S02]  /*12b0*/  DADD R22, R22, R34 ;  /* 0x0000000016167229 */ /* 0x000fe40000000022 */
[----:B------:R-:W-:Y:S02]  /*12c0*/  DADD R24, R24, R32 ;  /* 0x0000000018187229 */ /* 0x000fe40000000020 */
[----:B------:R-:W-:-:S02]  /*12d0*/  DADD R26, R26, R30 ;  /* 0x000000001a1a7229 */ /* 0x000fc4000000001e */
        /* <DEDUP_REMOVED lines=43> */
[----:B------:R-:W0:Y:S01]  /*1590*/  LDS.64 R46, [R2+0x38] ;  /* 0x00003800022e7984 */ /* 0x000e220000000a00 */
[----:B------:R-:W-:Y:S02]  /*15a0*/  DADD R26, R26, R48 ;  /* 0x000000001a1a7229 */ /* 0x000fe40000000030 */
        /* <DEDUP_REMOVED lines=10> */
[----:B0-----:R-:W-:-:S03]  /*1650*/  DADD R4, R4, R46 ;  /* 0x0000000004047229 */ /* 0x001fc6000000002e */
[----:B------:R-:W0:Y:S01]  /*1660*/  LDS.64 R48, [R2+0x1438] ;  /* 0x0014380002307984 */ /* 0x000e220000000a00 */
        /* <DEDUP_REMOVED lines=9> */
[----:B0-----:R-:W-:Y:S01]  /*1700*/  DADD R48, R50, R48 ;  /* 0x0000000032307229 */ /* 0x001fe20000000030 */
        /* <DEDUP_REMOVED lines=26> */
.L_x_117:
        /* <DEDUP_REMOVED lines=24> */
.L_x_116:
[----:B------:R-:W-:Y:S05]  /*1a30*/  BSYNC.RECONVERGENT B0 ;  /* 0x0000000000007941 */ /* 0x000fea0003800200 */
.L_x_115:
[----:B------:R-:W-:Y:S06]  /*1a40*/  BAR.SYNC.DEFER_BLOCKING 0x0 ;  /* 0x0000000000007b1d */ /* 0x000fec0000010000 */
[----:B------:R-:W-:Y:S05]  /*1a50*/  EXIT ;  /* 0x000000000000794d */ /* 0x000fea0003800000 */
.L_x_118:
        /* <DEDUP_REMOVED lines=10> */
.L_x_506:


//--------------------- .text._ZN5spral5ssids28cu_multinode_solve_t_few_8x8IdLj12EEEvPdS2_S2_S2_P15node_solve_dataIT_Ei --------------------------
	.section	.text._ZN5spral5ssids28cu_multinode_solve_t_few_8x8IdLj12EEEvPdS2_S2_S2_P15node_solve_dataIT_Ei,"ax",@progbits
	.align	128
        .global         _ZN5spral5ssids28cu_multinode_solve_t_few_8x8IdLj12EEEvPdS2_S2_S2_P15node_solve_dataIT_Ei
        .type           _ZN5spral5ssids28cu_multinode_solve_t_few_8x8IdLj12EEEvPdS2_S2_S2_P15node_solve_dataIT_Ei,@function
        .size           _ZN5spral5ssids28cu_multinode_solve_t_few_8x8IdLj12EEEvPdS2_S2_S2_P15node_solve_dataIT_Ei,(.L_x_507 - _ZN5spral5ssids28cu_multinode_solve_t_few_8x8IdLj12EEEvPdS2_S2_S2_P15node_solve_dataIT_Ei)
        .other          _ZN5spral5ssids28cu_multinode_solve_t_few_8x8IdLj12EEEvPdS2_S2_S2_P15node_solve_dataIT_Ei,@"STO_CUDA_ENTRY STV_DEFAULT"
_ZN5spral5ssids28cu_multinode_solve_t_few_8x8IdLj12EEEvPdS2_S2_S2_P15node_solve_dataIT_Ei:
.text._ZN5spral5ssids28cu_multinode_solve_t_few_8x8IdLj12EEEvPdS2_S2_S2_P15node_solve_dataIT_Ei:
        /* <DEDUP_REMOVED lines=22> */
[----:B------:R-:W-:Y:S02]  /*0160*/  CS2R R28, SRZ ;  /* 0x00000000001c7805 */ /* 0x000fe4000001ff00 */
[----:B---3--:R-:W-:Y:S02]  /*0170*/  IADD3 R0, PT, PT, -R0, UR4, R11 ;  /* 0x0000000400007c10 */ /* 0x008fe4000fffe10b */
[----:B------:R-:W-:Y:S02]  /*0180*/  CS2R R10, SRZ ;  /* 0x00000000000a7805 */ /* 0x000fe4000001ff00 */
[----:B--2---:R-:W-:-:S02]  /*0190*/  LEA R0, R0, R13, 0x3 ;  /* 0x0000000d00007211 */ /* 0x004fc400078e18ff */
        /* <DEDUP_REMOVED lines=26> */
[----:B------:R-:W-:Y:S02]  /*0340*/  CS2R R28, SRZ ;  /* 0x00000000001c7805 */ /* 0x000fe4000001ff00 */
[----:B------:R-:W-:-:S02]  /*0350*/  LOP3.LUT P1, RZ, R10, 0x10, RZ, 0xc0, !PT ;  /* 0x000000100aff7812 */ /* 0x000fc4000782c0ff */
        /* <DEDUP_REMOVED lines=45> */
[C---:B------:R-:W-:Y:S02]  /*0630*/  DFMA R12, R48.reuse, R12, RZ ;  /* 0x0000000c300c722b */ /* 0x040fe400000000ff */
[----:B------:R-:W-:-:S11]  /*0640*/  DFMA R48, R48, R34, RZ ;  /* 0x000000223030722b */ /* 0x000fd600000000ff */
.L_x_122:
[----:B------:R-:W-:Y:S05]  /*0650*/  BSYNC.RECONVERGENT B1 ;  /* 0x0000000000017941 */ /* 0x000fea0003800200 */
.L_x_121:
[----:B------:R-:W-:Y:S05]  /*0660*/  @!P2 BRA `(.L_x_120) ;  /* 0x000000040028a947 */ /* 0x000fea0003800000 */
[-C--:B-----5:R-:W-:Y:S02]  /*0670*/  IADD3 R2, PT, PT, R2, R5.reuse, R30 ;  /* 0x0000000502027210 */ /* 0x0a0fe40007ffe01e */
[----:B------:R-:W-:-:S07]  /*0680*/  IADD3 R6, PT, PT, R6, R5, RZ ;  /* 0x0000000506067210 */ /* 0x000fce0007ffe0ff */
.L_x_123:
[----:B------:R-:W0:Y:S08]  /*0690*/  LDC.64 R40, c[0x0][0x388] ;  /* 0x0000e200ff287b82 */ /* 0x000e300000000a00 */
[----:B------:R-:W1:Y:S01]  /*06a0*/  LDC.64 R34, c[0x0][0x380] ;  /* 0x0000e000ff227b82 */ /* 0x000e620000000a00 */
[----:B0-----:R-:W-:-:S03]  /*06b0*/  IMAD.WIDE R40, R6, 0x8, R40 ;  /* 0x0000000806287825 */ /* 0x001fc600078e0228 */
[----:B------:R-:W-:Y:S02]  /*06c0*/  IADD3 R50, P1, PT, R40, 0x80, RZ ;  /* 0x0000008028327810 */ /* 0x000fe40007f3e0ff */
[----:B------:R-:W2:Y:S01]  /*06d0*/  LDG.E.64 R52, desc[UR6][R40.64] ;  /* 0x0000000628347981 */ /* 0x000ea2000c1e1b00 */
[----:B-1----:R-:W-:Y:S01]  /*06e0*/  IMAD.WIDE R34, R2, 0x8, R34 ;  /* 0x0000000802227825 */ /* 0x002fe200078e0222 */
[----:B------:R-:W-:-:S04]  /*06f0*/  IADD3.X R51, PT, PT, RZ, R41, RZ, P1, !PT ;  /* 0x00000029ff337210 */ /* 0x000fc80000ffe4ff */
[----:B------:R-:W2:Y:S01]  /*0700*/  LDG.E.64 R44, desc[UR6][R34.64] ;  /* 0x00000006222c7981 */ /* 0x000ea2000c1e1b00 */
[----:B------:R-:W-:-:S03]  /*0710*/  IMAD.WIDE R46, R31, 0x10, R50 ;  /* 0x000000101f2e7825 */ /* 0x000fc600078e0232 */
[----:B------:R-:W3:Y:S01]  /*0720*/  LDG.E.64 R40, desc[UR6][R40.64+0x80] ;  /* 0x0000800628287981 */ /* 0x000ee2000c1e1b00 */
[----:B------:R-:W-:-:S03]  /*0730*/  IMAD.WIDE R38, R31, 0x8, R50 ;  /* 0x000000081f267825 */ /* 0x000fc600078e0232 */
[----:B------:R-:W4:Y:S04]  /*0740*/  LDG.E.64 R36, desc[UR6][R46.64+-0x80] ;  /* 0xffff80062e247981 */ /* 0x000f28000c1e1b00 */
[----:B------:R-:W5:Y:S04]  /*0750*/  LDG.E.64 R42, desc[UR6][R38.64+-0x80] ;  /* 0xffff8006262a7981 */ /* 0x000f68000c1e1b00 */
[----:B------:R-:W3:Y:S04]  /*0760*/  LDG.E.64 R34, desc[UR6][R34.64+0x80] ;  /* 0x0000800622227981 */ /* 0x000ee8000c1e1b00 */
[----:B------:R-:W3:Y:S01]  /*0770*/  LDG.E.64 R38, desc[UR6][R38.64] ;  /* 0x0000000626267981 */ /* 0x000ee2000c1e1b00 */
[----:B--2---:R-:W-:-:S02]  /*0780*/  DFMA R28, R44, R52, R28 ;  /* 0x000000342c1c722b */ /* 0x004fc4000000001c */
[C---:B----4-:R-:W-:Y:S01]  /*0790*/  DFMA R36, R44.reuse, R36, R24 ;  /* 0x000000242c24722b */ /* 0x050fe20000000018 */
[----:B------:R-:W2:Y:S01]  /*07a0*/  LDG.E.64 R24, desc[UR6][R46.64] ;  /* 0x000000062e187981 */ /* 0x000ea2000c1e1b00 */
[----:B------:R-:W-:Y:S01]  /*07b0*/  IMAD.WIDE R52, R31, 0x18, R50 ;  /* 0x000000181f347825 */ /* 0x000fe200078e0232 */
[----:B-----5:R-:W-:-:S04]  /*07c0*/  DFMA R26, R44, R42, R26 ;  /* 0x0000002a2c1a722b */ /* 0x020fc8000000001a */
[----:B------:R-:W4:Y:S01]  /*07d0*/  LDG.E.64 R42, desc[UR6][R52.64+-0x80] ;  /* 0xffff8006342a7981 */ /* 0x000f22000c1e1b00 */
[----:B---3--:R-:W-:Y:S01]  /*07e0*/  DFMA R28, R34, R40, R28 ;  /* 0x00000028221c722b */ /* 0x008fe2000000001c */
[----:B------:R-:W-:-:S05]  /*07f0*/  IMAD.WIDE R40, R31, 0x20, R50 ;  /* 0x000000201f287825 */ /* 0x000fca00078e0232 */
[----:B------:R-:W3:Y:S01]  /*0800*/  LDG.E.64 R46, desc[UR6][R40.64+-0x80] ;  /* 0xffff8006282e7981 */ /* 0x000ee2000c1e1b00 */
[----:B------:R-:W-:-:S03]  /*0810*/  DFMA R26, R34, R38, R26 ;  /* 0x00000026221a722b */ /* 0x000fc6000000001a */
[----:B------:R-:W5:Y:S01]  /*0820*/  LDG.E.64 R40, desc[UR6][R40.64] ;  /* 0x0000000628287981 */ /* 0x000f62000c1e1b00 */
[----:B--2---:R-:W-:Y:S01]  /*0830*/  DFMA R24, R34, R24, R36 ;  /* 0x000000182218722b */ /* 0x004fe20000000024 */
[----:B------:R-:W-:-:S05]  /*0840*/  IMAD.WIDE R36, R31, 0x28, R50 ;  /* 0x000000281f247825 */ /* 0x000fca00078e0232 */
[----:B------:R-:W2:Y:S01]  /*0850*/  LDG.E.64 R38, desc[UR6][R36.64+-0x80] ;  /* 0xffff800624267981 */ /* 0x000ea2000c1e1b00 */
[----:B----4-:R-:W-:-:S03]  /*0860*/  DFMA R42, R44, R42, R22 ;  /* 0x0000002a2c2a722b */ /* 0x010fc60000000016 */
[----:B------:R-:W4:Y:S04]  /*0870*/  LDG.E.64 R22, desc[UR6][R52.64] ;  /* 0x0000000634167981 */ /* 0x000f28000c1e1b00 */
[----:B------:R-:W4:Y:S01]  /*0880*/  LDG.E.64 R36, desc[UR6][R36.64] ;  /* 0x0000000624247981 */ /* 0x000f22000c1e1b00 */
[----:B---3--:R-:W-:-:S08]  /*0890*/  DFMA R20, R44, R46, R20 ;  /* 0x0000002e2c14722b */ /* 0x008fd00000000014 */
[----:B-----5:R-:W-:Y:S01]  /*08a0*/  DFMA R20, R34, R40, R20 ;  /* 0x000000282214722b */ /* 0x020fe20000000014 */
[----:B------:R-:W-:Y:S01]  /*08b0*/  IMAD.WIDE R40, R31, 0x40, R50 ;  /* 0x000000401f287825 */ /* 0x000fe200078e0232 */
[----:B--2---:R-:W-:-:S03]  /*08c0*/  DFMA R18, R44, R38, R18 ;  /* 0x000000262c12722b */ /* 0x004fc60000000012 */
[----:B------:R-:W-:Y:S01]  /*08d0*/  IMAD.WIDE R38, R31, 0x30, R50 ;  /* 0x000000301f267825 */ /* 0x000fe200078e0232 */
[----:B----4-:R-:W-:-:S03]  /*08e0*/  DFMA R22, R34, R22, R42 ;  /* 0x000000162216722b */ /* 0x010fc6000000002a */
[----:B------:R-:W-:Y:S01]  /*08f0*/  IMAD.WIDE R42, R31, 0x38, R50 ;  /* 0x000000381f2a7825 */ /* 0x000fe200078e0232 */
[----:B------:R-:W2:Y:S01]  /*0900*/  LDG.E.64 R52, desc[UR6][R38.64+-0x80] ;  /* 0xffff800626347981 */ /* 0x000ea2000c1e1b00 */
[----:B------:R-:W-:-:S03]  /*0910*/  DFMA R18, R34, R36, R18 ;  /* 0x000000242212722b */ /* 0x000fc60000000012 */
[----:B------:R-:W3:Y:S04]  /*0920*/  LDG.E.64 R46, desc[UR6][R42.64+-0x80] ;  /* 0xffff80062a2e7981 */ /* 0x000ee8000c1e1b00 */
[----:B------:R-:W4:Y:S04]  /*0930*/  LDG.E.64 R36, desc[UR6][R40.64+-0x80] ;  /* 0xffff800628247981 */ /* 0x000f28000c1e1b00 */
[----:B------:R-:W5:Y:S04]  /*0940*/  LDG.E.64 R38, desc[UR6][R38.64] ;  /* 0x0000000626267981 */ /* 0x000f68000c1e1b00 */
[----:B------:R-:W5:Y:S04]  /*0950*/  LDG.E.64 R42, desc[UR6][R42.64] ;  /* 0x000000062a2a7981 */ /* 0x000f68000c1e1b00 */
[----:B------:R-:W5:Y:S01]  /*0960*/  LDG.E.64 R40, desc[UR6][R40.64] ;  /* 0x0000000628287981 */ /* 0x000f62000c1e1b00 */
[----:B--2---:R-:W-:-:S02]  /*0970*/  DFMA R16, R44, R52, R16 ;  /* 0x000000342c10722b */ /* 0x004fc40000000010 */
[C---:B----4-:R-:W-:Y:S01]  /*0980*/  DFMA R14, R44.reuse, R36, R14 ;  /* 0x000000242c0e722b */ /* 0x050fe2000000000e */
[----:B------:R-:W-:Y:S01]  /*0990*/  IMAD.WIDE R36, R31, 0x50, R50 ;  /* 0x000000501f247825 */ /* 0x000fe200078e0232 */
[----:B---3--:R-:W-:-:S04]  /*09a0*/  DFMA R10, R44, R46, R10 ;  /* 0x0000002e2c0a722b */ /* 0x008fc8000000000a */
[----:B-----5:R-:W-:Y:S01]  /*09b0*/  DFMA R16, R34, R38, R16 ;  /* 0x000000262210722b */ /* 0x020fe20000000010 */
[----:B------:R-:W2:Y:S01]  /*09c0*/  LDG.E.64 R46, desc[UR6][R36.64+-0x80] ;  /* 0xffff8006242e7981 */ /* 0x000ea2000c1e1b00 */
        /* <DEDUP_REMOVED lines=15> */
[----:B------:R-:W-:Y:S02]  /*0ac0*/  IADD3 R2, PT, PT, R2, 0x20, RZ ;  /* 0x0000002002027810 */ /* 0x000fe40007ffe0ff */
[----:B------:R-:W-:Y:S01]  /*0ad0*/  IADD3 R6, PT, PT, R6, 0x20, RZ ;  /* 0x0000002006067810 */ /* 0x000fe20007ffe0ff */
[----:B--2---:R-:W-:-:S08]  /*0ae0*/  DFMA R46, R44, R46, R48 ;  /* 0x0000002e2c2e722b */ /* 0x004fd00000000030 */
[----:B---3--:R-:W-:Y:S01]  /*0af0*/  DFMA R48, R34, R52, R46 ;  /* 0x000000342230722b */ /* 0x008fe2000000002e */
[----:B------:R-:W-:Y:S10]  /*0b00*/  @!P1 BRA `(.L_x_123) ;  /* 0xfffffff800e09947 */ /* 0x000ff4000383ffff */
.L_x_120:
[----:B------:R-:W-:Y:S05]  /*0b10*/  BSYNC.RECONVERGENT B0 ;  /* 0x0000000000007941 */ /* 0x000fea0003800200 */
.L_x_119:
        /* <DEDUP_REMOVED lines=49> */
[----:B-1----:R-:W-:-:S03]  /*0e30*/  DADD R36, RZ, R36 ;  /* 0x00000000ff247229 */ /* 0x002fc60000000024 */
[----:B------:R-:W1:Y:S01]  /*0e40*/  LDS.64 R10, [R2+0xa08] ;  /* 0x000a0800020a7984 */ /* 0x000e620000000a00 */
[----:B------:R-:W-:-:S03]  /*0e50*/  DADD R34, RZ, R34 ;  /* 0x00000000ff227229 */ /* 0x000fc60000000022 */
[----:B------:R-:W1:Y:S01]  /*0e60*/  LDS.64 R50, [R2+0xc08] ;  /* 0x000c080002327984 */ /* 0x000e620000000a00 */
[----:B------:R-:W-:Y:S02]  /*0e70*/  DADD R32, RZ, R32 ;  /* 0x00000000ff207229 */ /* 0x000fe40000000020 */
[----:B------:R-:W-:Y:S02]  /*0e80*/  DADD R28, RZ, R28 ;  /* 0x00000000ff1c7229 */ /* 0x000fe4000000001c */
[----:B------:R-:W-:Y:S02]  /*0e90*/  DADD R24, RZ, R24 ;  /* 0x00000000ff187229 */ /* 0x000fe40000000018 */
[----:B0-----:R-:W-:Y:S02]  /*0ea0*/  DADD R20, RZ, R20 ;  /* 0x00000000ff147229 */ /* 0x001fe40000000014 */
[----:B--2---:R-:W-:Y:S02]  /*0eb0*/  DADD R16, R12, R16 ;  /* 0x000000000c107229 */ /* 0x004fe40000000010 */
[----:B---3--:R-:W-:Y:S01]  /*0ec0*/  DADD R26, R14, R26 ;  /* 0x000000000e1a7229 */ /* 0x008fe2000000001a */
[----:B------:R-:W0:Y:S01]  /*0ed0*/  LDS.64 R14, [R2+0xe08] ;  /* 0x000e0800020e7984 */ /* 0x000e220000000a00 */
[----:B----4-:R-:W-:-:S03]  /*0ee0*/  DADD R42, R18, R42 ;  /* 0x00000000122a7229 */ /* 0x010fc6000000002a */
[----:B------:R-:W2:Y:S01]  /*0ef0*/  LDS.64 R48, [R2+0x1008] ;  /* 0x0010080002307984 */ /* 0x000ea20000000a00 */
[----:B-----5:R-:W-:-:S03]  /*0f00*/  DADD R30, R22, R30 ;  /* 0x00000000161e7229 */ /* 0x020fc6000000001e */
[----:B------:R-:W3:Y:S01]  /*0f10*/  LDS.64 R18, [R2+0x1208] ;  /* 0x0012080002127984 */ /* 0x000ee20000000a00 */
[----:B------:R-:W-:-:S03]  /*0f20*/  DADD R4, R40, R4 ;  /* 0x0000000028047229 */ /* 0x000fc60000000004 */
[----:B------:R-:W4:Y:S01]  /*0f30*/  LDS.64 R46, [R2+0x1408] ;  /* 0x00140800022e7984 */ /* 0x000f220000000a00 */
[----:B-1----:R-:W-:-:S03]  /*0f40*/  DADD R10, R38, R10 ;  /* 0x00000000260a7229 */ /* 0x002fc6000000000a */
[----:B------:R-:W1:Y:S01]  /*0f50*/  LDS.64 R22, [R2+0x1608] ;  /* 0x0016080002167984 */ /* 0x000e620000000a00 */
[----:B------:R-:W-:-:S03]  /*0f60*/  DADD R50, R36, R50 ;  /* 0x0000000024327229 */ /* 0x000fc60000000032 */
[----:B------:R-:W5:Y:S04]  /*0f70*/  LDS.64 R44, [R2+0x10] ;  /* 0x00001000022c7984 */ /* 0x000f680000000a00 */
[----:B------:R-:W5:Y:S01]  /*0f80*/  LDS.64 R12, [R2+0x210] ;  /* 0x00021000020c7984 */ /* 0x000f620000000a00 */
[----:B0-----:R-:W-:Y:S02]  /*0f90*/  DADD R14, R34, R14 ;  /* 0x00000000220e7229 */ /* 0x001fe4000000000e */
[----:B--2---:R-:W-:Y:S02]  /*0fa0*/  DADD R48, R32, R48 ;  /* 0x0000000020307229 */ /* 0x004fe40000000030 */
[----:B---3--:R-:W-:Y:S01]  /*0fb0*/  DADD R18, R28, R18 ;  /* 0x000000001c127229 */ /* 0x008fe20000000012 */
[----:B------:R-:W0:Y:S01]  /*0fc0*/  LDS.64 R28, [R2+0x410] ;  /* 0x00041000021c7984 */ /* 0x000e220000000a00 */
[----:B----4-:R-:W-:-:S03]  /*0fd0*/  DADD R46, R24, R46 ;  /* 0x00000000182e7229 */ /* 0x010fc6000000002e */
[----:B------:R-:W2:Y:S01]  /*0fe0*/  LDS.64 R40, [R2+0x610] ;  /* 0x0006100002287984 */ /* 0x000ea20000000a00 */
[----:B-1----:R-:W-:-:S03]  /*0ff0*/  DADD R22, R20, R22 ;  /* 0x0000000014167229 */ /* 0x002fc60000000016 */
[----:B------:R-:W1:Y:S01]  /*1000*/  LDS.64 R38, [R2+0x810] ;  /* 0x0008100002267984 */ /* 0x000e620000000a00 */
[----:B-----5:R-:W-:-:S03]  /*1010*/  DADD R44, R16, R44 ;  /* 0x00000000102c7229 */ /* 0x020fc6000000002c */
[----:B------:R-:W3:Y:S01]  /*1020*/  LDS.64 R36, [R2+0xa10] ;  /* 0x000a100002247984 */ /* 0x000ee20000000a00 */
[----:B------:R-:W-:-:S03]  /*1030*/  DADD R26, R26, R12 ;  /* 0x000000001a1a7229 */ /* 0x000fc6000000000c */
[----:B------:R-:W4:Y:S04]  /*1040*/  LDS.64 R34, [R2+0xc10] ;  /* 0x000c100002227984 */ /* 0x000f280000000a00 */
[----:B------:R-:W5:Y:S04]  /*1050*/  LDS.64 R32, [R2+0xe10] ;  /* 0x000e100002207984 */ /* 0x000f680000000a00 */
[----:B------:R-:W5:Y:S04]  /*1060*/  LDS.64 R24, [R2+0x1010] ;  /* 0x0010100002187984 */ /* 0x000f680000000a00 */
[----:B------:R-:W5:Y:S04]  /*1070*/  LDS.64 R20, [R2+0x1210] ;  /* 0x0012100002147984 */ /* 0x000f680000000a00 */
[----:B------:R-:W5:Y:S04]  /*1080*/  LDS.64 R16, [R2+0x1410] ;  /* 0x0014100002107984 */ /* 0x000f680000000a00 */
[----:B------:R-:W5:Y:S01]  /*1090*/  LDS.64 R12, [R2+0x1610] ;  /* 0x00161000020c7984 */ /* 0x000f620000000a00 */
[----:B0-----:R-:W-:-:S02]  /*10a0*/  DADD R28, R42, R28 ;  /* 0x000000002a1c7229 */ /* 0x001fc4000000001c */
[----:B--2---:R-:W-:Y:S02]  /*10b0*/  DADD R30, R30, R40 ;  /* 0x000000001e1e7229 */ /* 0x004fe40000000028 */
[----:B-1----:R-:W-:Y:S02]  /*10c0*/  DADD R4, R4, R38 ;  /* 0x0000000004047229 */ /* 0x002fe40000000026 */
        /* <DEDUP_REMOVED lines=155> */
.L_x_126:
        /* <DEDUP_REMOVED lines=26> */
.L_x_125:
[----:B------:R-:W-:Y:S05]  /*1c20*/  BSYNC.RECONVERGENT B0 ;  /* 0x0000000000007941 */ /* 0x000fea0003800200 */
.L_x_124:
[----:B------:R-:W-:Y:S06]  /*1c30*/  BAR.SYNC.DEFER_BLOCKING 0x0 ;  /* 0x0000000000007b1d */ /* 0x000fec0000010000 */
[----:B------:R-:W-:Y:S05]  /*1c40*/  EXIT ;  /* 0x000000000000794d */ /* 0x000fea0003800000 */
.L_x_127:
        /* <DEDUP_REMOVED lines=11> */
.L_x_507:


//--------------------- .text._ZN5spral5ssids28cu_multinode_solve_t_few_8x8IdLj13EEEvPdS2_S2_S2_P15node_solve_dataIT_Ei --------------------------
	.section	.text._ZN5spral5ssids28cu_multinode_solve_t_few_8x8IdLj13EEEvPdS2_S2_S2_P15node_solve_dataIT_Ei,"ax",@progbits
	.align	128
        .global         _ZN5spral5ssids28cu_multinode_solve_t_few_8x8IdLj13EEEvPdS2_S2_S2_P15node_solve_dataIT_Ei
        .type           _ZN5spral5ssids28cu_multinode_solve_t_few_8x8IdLj13EEEvPdS2_S2_S2_P15node_solve_dataIT_Ei,@function
        .size           _ZN5spral5ssids28cu_multinode_solve_t_few_8x8IdLj13EEEvPdS2_S2_S2_P15node_solve_dataIT_Ei,(.L_x_508 - _ZN5spral5ssids28cu_multinode_solve_t_few_8x8IdLj13EEEvPdS2_S2_S2_P15node_solve_dataIT_Ei)
        .other          _ZN5spral5ssids28cu_multinode_solve_t_few_8x8IdLj13EEEvPdS2_S2_S2_P15node_solve_dataIT_Ei,@"STO_CUDA_ENTRY STV_DEFAULT"
_ZN5spral5ssids28cu_multinode_solve_t_few_8x8IdLj13EEEvPdS2_S2_S2_P15node_solve_dataIT_Ei:
.text._ZN5spral5ssids28cu_multinode_solve_t_few_8x8IdLj13EEEvPdS2_S2_S2_P15node_solve_dataIT_Ei:
        /* <DEDUP_REMOVED lines=23> */
[----:B------:R-:W-:Y:S02]  /*0170*/  CS2R R12, SRZ ;  /* 0x00000000000c7805 */ /* 0x000fe4000001ff00 */
[----:B------:R-:W-:Y:S02]  /*0180*/  CS2R R10, SRZ ;  /* 0x00000000000a7805 */ /* 0x000fe4000001ff00 */
[----:B------:R-:W-:-:S02]  /*0190*/  CS2R R8, SRZ ;  /* 0x0000000000087805 */ /* 0x000fc4000001ff00 */
[----:B---3--:R-:W-:-:S04]  /*01a0*/  IADD3 R2, PT, PT, -R2, UR4, R3 ;  /* 0x0000000402027c10 */ /* 0x008fc8000fffe103 */
[----:B--2---:R-:W-:-:S04]  /*01b0*/  LEA R2, R2, R5, 0x3 ;  /* 0x0000000502027211 */ /* 0x004fc800078e18ff */
[----:B----4-:R-:W-:-:S13]  /*01c0*/  ISETP.GE.AND P0, PT, R2, R39, PT ;  /* 0x000000270200720c */ /* 0x010fda0003f06270 */
[----:B0-----:R-:W-:Y:S05]  /*01d0*/  @P0 BRA `(.L_x_129) ;  /* 0x0000000400540947 */ /* 0x001fea0003800000 */
[----:B------:R-:W0:Y:S01]  /*01e0*/  S2R R3, SR_TID.X ;  /* 0x0000000000037919 */ /* 0x000e220000002100 */
[----:B------:R-:W0:Y:S02]  /*01f0*/  S2R R43, SR_CTAID.Y ;  /* 0x00000000002b7919 */ /* 0x000e240000002600 */
[----:B0-----:R-:W-:-:S04]  /*0200*/  LEA R39, R43, R3, 0x3 ;  /* 0x000000032b277211 */ /* 0x001fc800078e18ff */
[----:B------:R-:W-:-:S13]  /*0210*/  ISETP.GE.AND P1, PT, R39, R38, PT ;  /* 0x000000262700720c */ /* 0x000fda0003f26270 */
[----:B------:R-:W-:Y:S05]  /*0220*/  @P1 BRA `(.L_x_129) ;  /* 0x0000000400401947 */ /* 0x000fea0003800000 */
[----:B------:R-:W2:Y:S01]  /*0230*/  LDG.E.64 R6, desc[UR6][R40.64+0x20] ;  /* 0x0000200628067981 */ /* 0x000ea2000c1e1b00 */
[----:B------:R-:W0:Y:S03]  /*0240*/  LDC.64 R4, c[0x0][0x388] ;  /* 0x0000e200ff047b82 */ /* 0x000e260000000a00 */
[----:B------:R0:W3:Y:S01]  /*0250*/  LDG.E R8, desc[UR6][R40.64+0x40] ;  /* 0x0000400628087981 */ /* 0x0000e2000c1e1900 */
[----:B-----5:R-:W-:Y:S02]  /*0260*/  IADD3 R36, PT, PT, R36, R3, RZ ;  /* 0x0000000324247210 */ /* 0x020fe40007ffe0ff */
        /* <DEDUP_REMOVED lines=11> */
[----:B------:R-:W-:Y:S01]  /*0320*/  CS2R R10, SRZ ;  /* 0x00000000000a7805 */ /* 0x000fe2000001ff00 */
[----:B--2---:R-:W-:Y:S01]  /*0330*/  IMAD R6, R6, R2, R3 ;  /* 0x0000000206067224 */ /* 0x004fe200078e0203 */
[----:B------:R-:W-:Y:S01]  /*0340*/  LEA R3, R43, R36, 0x3 ;  /* 0x000000242b037211 */ /* 0x000fe200078e18ff */
[----:B0-----:R-:W-:-:S03]  /*0350*/  IMAD.WIDE R40, R7, 0x58, R4 ;  /* 0x0000005807287825 */ /* 0x001fc600078e0204 */
[----:B------:R-:W-:Y:S01]  /*0360*/  LEA R9, R43, R6, 0x3 ;  /* 0x000000062b097211 */ /* 0x000fe200078e18ff */
[----:B------:R-:W-:-:S03]  /*0370*/  IMAD.WIDE R42, R7, 0x60, R4 ;  /* 0x00000060072a7825 */ /* 0x000fc600078e0204 */
[----:B---3--:R-:W-:Y:S02]  /*0380*/  IADD3 R6, PT, PT, R8, R9, RZ ;  /* 0x0000000908067210 */ /* 0x008fe40007ffe0ff */
[----:B------:R-:W-:-:S07]  /*0390*/  CS2R R8, SRZ ;  /* 0x0000000000087805 */ /* 0x000fce000001ff00 */
.L_x_130:
[----:B------:R-:W0:Y:S01]  /*03a0*/  LDC.64 R44, c[0x0][0x380] ;  /* 0x0000e000ff2c7b82 */ /* 0x000e220000000a00 */
[----:B------:R-:W-:-:S04]  /*03b0*/  IMAD.WIDE R48, R7, 0x8, R4 ;  /* 0x0000000807307825 */ /* 0x000fc800078e0204 */
[----:B------:R-:W-:-:S05]  /*03c0*/  IMAD.WIDE R48, R3, 0x8, R48 ;  /* 0x0000000803307825 */ /* 0x000fca00078e0230 */
[----:B------:R1:W2:Y:S01]  /*03d0*/  LDG.E.64 R46, desc[UR6][R48.64] ;  /* 0x00000006302e7981 */ /* 0x0002a2000c1e1b00 */
[----:B0-----:R-:W-:-:S06]  /*03e0*/  IMAD.WIDE R44, R6, 0x8, R44 ;  /* 0x00000008062c7825 */ /* 0x001fcc00078e022c */
[----:B------:R-:W2:Y:S01]  /*03f0*/  LDG.E.64 R44, desc[UR6][R44.64] ;  /* 0x000000062c2c7981 */ /* 0x000ea2000c1e1b00 */
[----:B-1----:R-:W-:-:S04]  /*0400*/  IMAD.WIDE R48, R7, 0x18, R4 ;  /* 0x0000001807307825 */ /* 0x002fc800078e0204 */
[----:B------:R-:W-:-:S04]  /*0410*/  IMAD.WIDE R50, R7, 0x10, R4 ;  /* 0x0000001007327825 */ /* 0x000fc800078e0204 */
[----:B------:R-:W-:-:S04]  /*0420*/  IMAD.WIDE R52, R3, 0x8, R48 ;  /* 0x0000000803347825 */ /* 0x000fc800078e0230 */
[----:B------:R-:W-:Y:S02]  /*0430*/  IMAD.WIDE R50, R3, 0x8, R50 ;  /* 0x0000000803327825 */ /* 0x000fe400078e0232 */
[----:B------:R-:W3:Y:S02]  /*0440*/  LDG.E.64 R52, desc[UR6][R52.64] ;  /* 0x0000000634347981 */ /* 0x000ee4000c1e1b00 */
[----:B------:R-:W-:Y:S02]  /*0450*/  IMAD.WIDE R48, R7, 0x30, R4 ;  /* 0x0000003007307825 */ /* 0x000fe400078e0204 */
[----:B------:R-:W4:Y:S02]  /*0460*/  LDG.E.64 R50, desc[UR6][R50.64] ;  /* 0x0000000632327981 */ /* 0x000f24000c1e1b00 */
[----:B------:R-:W-:-:S06]  /*0470*/  IMAD.WIDE R48, R3, 0x8, R48 ;  /* 0x0000000803307825 */ /* 0x000fcc00078e0230 */
[----:B------:R-:W5:Y:S01]  /*0480*/  LDG.E.64 R48, desc[UR6][R48.64] ;  /* 0x0000000630307981 */ /* 0x000f62000c1e1b00 */
[----:B--2---:R-:W-:Y:S01]  /*0490*/  DFMA R10, R44, R46, R10 ;  /* 0x0000002e2c0a722b */ /* 0x004fe2000000000a */
[----:B------:R-:W-:-:S04]  /*04a0*/  IMAD.WIDE R46, R7, 0x20, R4 ;  /* 0x00000020072e7825 */ /* 0x000fc800078e0204 */
[----:B------:R-:W-:-:S06]  /*04b0*/  IMAD.WIDE R46, R3, 0x8, R46 ;  /* 0x00000008032e7825 */ /* 0x000fcc00078e022e */
[----:B------:R-:W2:Y:S01]  /*04c0*/  LDG.E.64 R46, desc[UR6][R46.64] ;  /* 0x000000062e2e7981 */ /* 0x000ea2000c1e1b00 */
[C---:B----4-:R-:W-:Y:S01]  /*04d0*/  DFMA R12, R44.reuse, R50, R12 ;  /* 0x000000322c0c722b */ /* 0x050fe2000000000c */
[----:B------:R-:W-:Y:S01]  /*04e0*/  IMAD.WIDE R50, R7, 0x38, R4 ;  /* 0x0000003807327825 */ /* 0x000fe200078e0204 */
[----:B---3--:R-:W-:-:S03]  /*04f0*/  DFMA R14, R44, R52, R14 ;  /* 0x000000342c0e722b */ /* 0x008fc6000000000e */
[----:B------:R-:W-:Y:S01]  /*0500*/  IMAD.WIDE R50, R3, 0x8, R50 ;  /* 0x0000000803327825 */ /* 0x000fe200078e0232 */
[----:B-----5:R-:W-:-:S03]  /*0510*/  DFMA R20, R44, R48, R20 ;  /* 0x000000302c14722b */ /* 0x020fc60000000014 */
[----:B------:R-:W-:Y:S02]  /*0520*/  IMAD.WIDE R48, R7, 0x40, R4 ;  /* 0x0000004007307825 */ /* 0x000fe400078e0204 */
[----:B------:R-:W3:Y:S02]  /*0530*/  LDG.E.64 R50, desc[UR6][R50.64] ;  /* 0x0000000632327981 */ /* 0x000ee4000c1e1b00 */
[----:B------:R-:W-:-:S06]  /*0540*/  IMAD.WIDE R48, R3, 0x8, R48 ;  /* 0x0000000803307825 */ /* 0x000fcc00078e0230 */
[----:B------:R-:W4:Y:S01]  /*0550*/  LDG.E.64 R48, desc[UR6][R48.64] ;  /* 0x0000000630307981 */ /* 0x000f22000c1e1b00 */
[----:B--2---:R-:W-:Y:S01]  /*0560*/  DFMA R16, R44, R46, R16 ;  /* 0x0000002e2c10722b */ /* 0x004fe20000000010 */
[----:B------:R-:W-:-:S04]  /*0570*/  IMAD.WIDE R46, R7, 0x28, R4 ;  /* 0x00000028072e7825 */ /* 0x000fc800078e0204 */
[----:B------:R-:W-:-:S04]  /*0580*/  IMAD.WIDE R52, R3, 0x8, R46 ;  /* 0x0000000803347825 */ /* 0x000fc800078e022e */
[----:B------:R-:W-:Y:S02]  /*0590*/  IMAD.WIDE R46, R7, 0x48, R4 ;  /* 0x00000048072e7825 */ /* 0x000fe400078e0204 */
[----:B------:R-:W2:Y:S02]  /*05a0*/  LDG.E.64 R52, desc[UR6][R52.64] ;  /* 0x0000000634347981 */ /* 0x000ea4000c1e1b00 */
[----:B------:R-:W-:-:S06]  /*05b0*/  IMAD.WIDE R46, R3, 0x8, R46 ;  /* 0x00000008032e7825 */ /* 0x000fcc00078e022e */
[----:B------:R-:W5:Y:S01]  /*05c0*/  LDG.E.64 R46, desc[UR6][R46.64] ;  /* 0x000000062e2e7981 */ /* 0x000f62000c1e1b00 */
[C---:B---3--:R-:W-:Y:S01]  /*05d0*/  DFMA R22, R44.reuse, R50, R22 ;  /* 0x000000322c16722b */ /* 0x048fe20000000016 */
[----:B------:R-:W-:Y:S01]  /*05e0*/  IMAD.WIDE R50, R7, 0x50, R4 ;  /* 0x0000005007327825 */ /* 0x000fe200078e0204 */
[----:B----4-:R-:W-:-:S03]  /*05f0*/  DFMA R24, R44, R48, R24 ;  /* 0x000000302c18722b */ /* 0x010fc60000000018 */
[----:B------:R-:W-:-:S04]  /*0600*/  IMAD.WIDE R48, R3, 0x8, R42 ;  /* 0x0000000803307825 */ /* 0x000fc800078e022a */
[C---:B------:R-:W-:Y:S02]  /*0610*/  IMAD.WIDE R50, R3.reuse, 0x8, R50 ;  /* 0x0000000803327825 */ /* 0x040fe400078e0232 */
[----:B------:R-:W3:Y:S04]  /*0620*/  LDG.E.64 R48, desc[UR6][R48.64] ;  /* 0x0000000630307981 */ /* 0x000ee8000c1e1b00 */
[----:B------:R-:W4:Y:S01]  /*0630*/  LDG.E.64 R50, desc[UR6][R50.64] ;  /* 0x0000000632327981 */ /* 0x000f22000c1e1b00 */
[----:B--2---:R-:W-:Y:S01]  /*0640*/  DFMA R18, R44, R52, R18 ;  /* 0x000000342c12722b */ /* 0x004fe20000000012 */
[----:B------:R-:W-:-:S06]  /*0650*/  IMAD.WIDE R52, R3, 0x8, R40 ;  /* 0x0000000803347825 */ /* 0x000fcc00078e0228 */
[----:B------:R-:W2:Y:S01]  /*0660*/  LDG.E.64 R52, desc[UR6][R52.64] ;  /* 0x0000000634347981 */ /* 0x000ea2000c1e1b00 */
[----:B-----5:R-:W-:Y:S01]  /*0670*/  DFMA R26, R44, R46, R26 ;  /* 0x0000002e2c1a722b */ /* 0x020fe2000000001a */
[----:B------:R-:W-:-:S06]  /*0680*/  IMAD.WIDE R46, R3, 0x8, R4 ;  /* 0x00000008032e7825 */ /* 0x000fcc00078e0204 */
[----:B------:R-:W5:Y:S01]  /*0690*/  LDG.E.64 R46, desc[UR6][R46.64] ;  /* 0x000000062e2e7981 */ /* 0x000f62000c1e1b00 */
[----:B------:R-:W-:-:S04]  /*06a0*/  IADD3 R39, PT, PT, R39, 0x10, RZ ;  /* 0x0000001027277810 */ /* 0x000fc80007ffe0ff */
[----:B------:R-:W-:Y:S01]  /*06b0*/  ISETP.GE.AND P1, PT, R39, R38, PT ;  /* 0x000000262700720c */ /* 0x000fe20003f26270 */
[C---:B---3--:R-:W-:Y:S01]  /*06c0*/  DFMA R32, R44.reuse, R48, R32 ;  /* 0x000000302c20722b */ /* 0x048fe20000000020 */
[----:B------:R-:W-:Y:S01]  /*06d0*/  IADD3 R3, PT, PT, R3, 0x10, RZ ;  /* 0x0000001003037810 */ /* 0x000fe20007ffe0ff */
[C---:B----4-:R-:W-:Y:S01]  /*06e0*/  DFMA R28, R44.reuse, R50, R28 ;  /* 0x000000322c1c722b */ /* 0x050fe2000000001c */
[----:B------:R-:W-:Y:S01]  /*06f0*/  IADD3 R6, PT, PT, R6, 0x10, RZ ;  /* 0x0000001006067810 */ /* 0x000fe20007ffe0ff */
[C---:B--2---:R-:W-:Y:S02]  /*0700*/  DFMA R30, R44.reuse, R52, R30 ;  /* 0x000000342c1e722b */ /* 0x044fe4000000001e */
[----:B-----5:R-:W-:-:S06]  /*0710*/  DFMA R8, R44, R46, R8 ;  /* 0x0000002e2c08722b */ /* 0x020fcc0000000008 */
[----:B------:R-:W-:Y:S05]  /*0720*/  @!P1 BRA `(.L_x_130) ;  /* 0xfffffffc001c9947 */ /* 0x000fea000383ffff */
.L_x_129:
[----:B------:R-:W-:Y:S05]  /*0730*/  BSYNC.RECONVERGENT B0 ;  /* 0x0000000000007941 */ /* 0x000fea0003800200 */
.L_x_128:
        /* <DEDUP_REMOVED lines=33> */
[----:B------:R-:W0:Y:S04]  /*0950*/  LDS.64 R20, [R3+0xc00] ;  /* 0x000c000003147984 */ /* 0x000e280000000a00 */
        /* <DEDUP_REMOVED lines=14> */
[----:B------:R-:W-:Y:S02]  /*0a40*/  DADD R22, RZ, R22 ;  /* 0x00000000ff167229 */ /* 0x000fe40000000016 */
[----:B0-----:R-:W-:Y:S02]  /*0a50*/  DADD R20, RZ, R20 ;  /* 0x00000000ff147229 */ /* 0x001fe40000000014 */
[----:B------:R-:W-:Y:S02]  /*0a60*/  DADD R18, RZ, R18 ;  /* 0x00000000ff127229 */ /* 0x000fe40000000012 */
[----:B------:R-:W-:Y:S02]  /*0a70*/  DADD R12, RZ, R12 ;  /* 0x00000000ff0c7229 */ /* 0x000fe4000000000c */
[----:B------:R-:W-:Y:S02]  /*0a80*/  DADD R10, RZ, R10 ;  /* 0x00000000ff0a7229 */ /* 0x000fe4000000000a */
[----:B------:R-:W-:-:S02]  /*0a90*/  DADD R42, RZ, R42 ;  /* 0x00000000ff2a7229 */ /* 0x000fc4000000002a */
[----:B-1----:R-:W-:Y:S02]  /*0aa0*/  DADD R40, RZ, R40 ;  /* 0x00000000ff287229 */ /* 0x002fe40000000028 */
[----:B--2---:R-:W-:Y:S02]  /*0ab0*/  DADD R38, RZ, R38 ;  /* 0x00000000ff267229 */ /* 0x004fe40000000026 */
[----:B---3--:R-:W-:Y:S01]  /*0ac0*/  DADD R24, R4, R24 ;  /* 0x0000000004187229 */ /* 0x008fe20000000018 */
[----:B------:R-:W0:Y:S01]  /*0ad0*/  LDS.64 R4, [R3+0x608] ;  /* 0x0006080003047984 */ /* 0x000e220000000a00 */
[----:B----4-:R-:W-:-:S03]  /*0ae0*/  DADD R30, R48, R30 ;  /* 0x00000000301e7229 */ /* 0x010fc6000000001e */
[----:B------:R-:W1:Y:S01]  /*0af0*/  LDS.64 R6, [R3+0x808] ;  /* 0x0008080003067984 */ /* 0x000e620000000a00 */
[----:B------:R-:W-:-:S03]  /*0b00*/  DADD R46, R32, R46 ;  /* 0x00000000202e7229 */ /* 0x000fc6000000002e */
[----:B------:R-:W2:Y:S04]  /*0b10*/  LDS.64 R8, [R3+0xa08] ;  /* 0x000a080003087984 */ /* 0x000ea80000000a00 */
[----:B------:R-:W3:Y:S04]  /*0b20*/  LDS.64 R44, [R3+0xc08] ;  /* 0x000c0800032c7984 */ /* 0x000ee80000000a00 */
[----:B------:R-:W4:Y:S04]  /*0b30*/  LDS.64 R50, [R3+0xe08] ;  /* 0x000e080003327984 */ /* 0x000f280000000a00 */
[----:B------:R-:W4:Y:S04]  /*0b40*/  LDS.64 R14, [R3+0x1008] ;  /* 0x00100800030e7984 */ /* 0x000f280000000a00 */
[----:B------:R-:W4:Y:S01]  /*0b50*/  LDS.64 R16, [R3+0x1208] ;  /* 0x0012080003107984 */ /* 0x000f220000000a00 */
[----:B0-----:R-:W-:-:S02]  /*0b60*/  DADD R4, R28, R4 ;  /* 0x000000001c047229 */ /* 0x001fc40000000004 */
[----:B-1----:R-:W-:Y:S02]  /*0b70*/  DADD R6, R26, R6 ;  /* 0x000000001a067229 */ /* 0x002fe40000000006 */
[----:B--2---:R-:W-:Y:S02]  /*0b80*/  DADD R8, R22, R8 ;  /* 0x0000000016087229 */ /* 0x004fe40000000008 */
[----:B---3--:R-:W-:Y:S02]  /*0b90*/  DADD R44, R20, R44 ;  /* 0x00000000142c7229 */ /* 0x008fe4000000002c */
[----:B----4-:R-:W-:Y:S01]  /*0ba0*/  DADD R50, R18, R50 ;  /* 0x0000000012327229 */ /* 0x010fe20000000032 */
        /* <DEDUP_REMOVED lines=10> */
[----:B------:R-:W4:Y:S01]  /*0c50*/  LDS.64 R10, [R3+0xa10] ;  /* 0x000a1000030a7984 */ /* 0x000f220000000a00 */
[----:B0-----:R-:W-:-:S02]  /*0c60*/  DADD R18, R42, R18 ;  /* 0x000000002a127229 */ /* 0x001fc40000000012 */
[----:B-1----:R-:W-:Y:S02]  /*0c70*/  DADD R48, R40, R48 ;  /* 0x0000000028307229 */ /* 0x002fe40000000030 */
[----:B--2---:R-:W-:Y:S02]  /*0c80*/  DADD R22, R38, R22 ;  /* 0x0000000026167229 */ /* 0x004fe40000000016 */
[----:B---3--:R-:W-:Y:S02]  /*0c90*/  DADD R24, R24, R32 ;  /* 0x0000000018187229 */ /* 0x008fe40000000020 */
[----:B----4-:R-:W-:Y:S02]  /*0ca0*/  DADD R26, R30, R26 ;  /* 0x000000001e1a7229 */ /* 0x010fe4000000001a */
[----:B------:R-:W-:Y:S02]  /*0cb0*/  DADD R46, R46, R28 ;  /* 0x000000002e2e7229 */ /* 0x000fe4000000001c */
        /* <DEDUP_REMOVED lines=37> */
[----:B------:R-:W-:Y:S01]  /*0f10*/  DADD R16, R16, R20 ;  /* 0x0000000010107229 */ /* 0x000fe20000000014 */
[----:B------:R-:W0:Y:S01]  /*0f20*/  LDS.64 R20, [R3+0x1618] ;  /* 0x0016180003147984 */ /* 0x000e220000000a00 */
[----:B------:R-:W-:-:S03]  /*0f30*/  DADD R18, R18, R12 ;  /* 0x0000000012127229 */ /* 0x000fc6000000000c */
        /* <DEDUP_REMOVED lines=54> */
[----:B------:R-:W1:Y:S04]  /*12a0*/  LDS.64 R50, [R3+0x30] ;  /* 0x0000300003327984 */ /* 0x000e680000000a00 */
[----:B------:R-:W2:Y:S04]  /*12b0*/  LDS.64 R32, [R3+0x230] ;  /* 0x0002300003207984 */ /* 0x000ea80000000a00 */
[----:B------:R-:W3:Y:S01]  /*12c0*/  LDS.64 R38, [R3+0x430] ;  /* 0x0004300003267984 */ /* 0x000ee20000000a00 */
[----:B0-----:R-:W-:-:S03]  /*12d0*/  DADD R22, R22, R30 ;  /* 0x0000000016167229 */ /* 0x001fc6000000001e */
[----:B------:R-:W0:Y:S04]  /*12e0*/  LDS.64 R40, [R3+0x630] ;  /* 0x0006300003287984 */ /* 0x000e280000000a00 */
[----:B------:R-:W4:Y:S04]  /*12f0*/  LDS.64 R42, [R3+0x830] ;  /* 0x00083000032a7984 */ /* 0x000f280000000a00 */
[----:B------:R-:W4:Y:S04]  /*1300*/  LDS.64 R44, [R3+0xa30] ;  /* 0x000a3000032c7984 */ /* 0x000f280000000a00 */
[----:B------:R-:W4:Y:S04]  /*1310*/  LDS.64 R46, [R3+0xc30] ;  /* 0x000c3000032e7984 */ /* 0x000f280000000a00 */
[----:B------:R-:W4:Y:S01]  /*1320*/  LDS.64 R48, [R3+0xe30] ;  /* 0x000e300003307984 */ /* 0x000f220000000a00 */
[----:B-1----:R-:W-:-:S02]  /*1330*/  DADD R24, R50, R24 ;  /* 0x0000000032187229 */ /* 0x002fc40000000018 */
[----:B--2---:R-:W-:Y:S02]  /*1340*/  DADD R26, R32, R26 ;  /* 0x00000000201a7229 */ /* 0x004fe4000000001a */
[----:B---3--:R-:W-:Y:S02]  /*1350*/  DADD R28, R38, R28 ;  /* 0x00000000261c7229 */ /* 0x008fe4000000001c */
[----:B0-----:R-:W-:Y:S01]  /*1360*/  DADD R40, R40, R4 ;  /* 0x0000000028287229 */ /* 0x001fe20000000004 */
[----:B------:R-:W0:Y:S01]  /*1370*/  LDS.64 R4, [R3+0x1030] ;  /* 0x0010300003047984 */ /* 0x000e220000000a00 */
[----:B----4-:R-:W-:-:S03]  /*1380*/  DADD R42, R42, R6 ;  /* 0x000000002a2a7229 */ /* 0x010fc60000000006 */
[----:B------:R-:W1:Y:S01]  /*1390*/  LDS.64 R6, [R3+0x1230] ;  /* 0x0012300003067984 */ /* 0x000e620000000a00 */
[----:B------:R-:W-:-:S03]  /*13a0*/  DADD R44, R44, R8 ;  /* 0x000000002c2c7229 */ /* 0x000fc60000000008 */
[----:B------:R-:W2:Y:S01]  /*13b0*/  LDS.64 R8, [R3+0x1430] ;  /* 0x0014300003087984 */ /* 0x000ea20000000a00 */
[----:B------:R-:W-:-:S03]  /*13c0*/  DADD R46, R46, R10 ;  /* 0x000000002e2e7229 */ /* 0x000fc6000000000a */
[----:B------:R-:W3:Y:S01]  /*13d0*/  LDS.64 R10, [R3+0x1630] ;  /* 0x00163000030a7984 */ /* 0x000ee20000000a00 */
[----:B------:R-:W-:-:S03]  /*13e0*/  DADD R50, R48, R12 ;  /* 0x0000000030327229 */ /* 0x000fc6000000000c */
        /* <DEDUP_REMOVED lines=32> */
[----:B------:R-:W-:Y:S10]  /*15f0*/  BRA.U !UP0, `(.L_x_133) ;  /* 0x0000000108747547 */ /* 0x000ff4000b800000 */
[----:B------:R-:W0:Y:S01]  /*1600*/  LDC.64 R22, c[0x0][0x398] ;  /* 0x0000e600ff167b82 */ /* 0x000e220000000a00 */
[----:B-----5:R-:W-:-:S05]  /*1610*/  IADD3 R3, PT, PT, R0, R2, RZ ;  /* 0x0000000200037210 */ /* 0x020fca0007ffe0ff */
        /* <DEDUP_REMOVED lines=27> */
.L_x_133:
        /* <DEDUP_REMOVED lines=28> */
.L_x_132:
[----:B------:R-:W-:Y:S05]  /*1990*/  BSYNC.RECONVERGENT B0 ;  /* 0x0000000000007941 */ /* 0x000fea0003800200 */
.L_x_131:
[----:B------:R-:W-:Y:S06]  /*19a0*/  BAR.SYNC.DEFER_BLOCKING 0x0 ;  /* 0x0000000000007b1d */ /* 0x000fec0000010000 */
[----:B------:R-:W-:Y:S05]  /*19b0*/  EXIT ;  /* 0x000000000000794d */ /* 0x000fea0003800000 */
.L_x_134:
        /* <DEDUP_REMOVED lines=12> */
.L_x_508:


//--------------------- .text._ZN5spral5ssids28cu_multinode_solve_t_few_8x8IdLj14EEEvPdS2_S2_S2_P15node_solve_dataIT_Ei --------------------------
	.section	.text._ZN5spral5ssids28cu_multinode_solve_t_few_8x8IdLj14EEEvPdS2_S2_S2_P15node_solve_dataIT_Ei,"ax",@progbits
	.align	128
        .global         _ZN5spral5ssids28cu_multinode_solve_t_few_8x8IdLj14EEEvPdS2_S2_S2_P15node_solve_dataIT_Ei
        .type           _ZN5spral5ssids28cu_multinode_solve_t_few_8x8IdLj14EEEvPdS2_S2_S2_P15node_solve_dataIT_Ei,@function
        .size           _ZN5spral5ssids28cu_multinode_solve_t_few_8x8IdLj14EEEvPdS2_S2_S2_P15node_solve_dataIT_Ei,(.L_x_509 - _ZN5spral5ssids28cu_multinode_solve_t_few_8x8IdLj14EEEvPdS2_S2_S2_P15node_solve_dataIT_Ei)
        .other          _ZN5spral5ssids28cu_multinode_solve_t_few_8x8IdLj14EEEvPdS2_S2_S2_P15node_solve_dataIT_Ei,@"STO_CUDA_ENTRY STV_DEFAULT"
_ZN5spral5ssids28cu_multinode_solve_t_few_8x8IdLj14EEEvPdS2_S2_S2_P15node_solve_dataIT_Ei:
.text._ZN5spral5ssids28cu_multinode_solve_t_few_8x8IdLj14EEEvPdS2_S2_S2_P15node_solve_dataIT_Ei:
        /* <DEDUP_REMOVED lines=38> */
[----:B------:R-:W3:Y:S01]  /*0260*/  LDG.E R2, desc[UR6][R40.64+0x40] ;  /* 0x0000400628027981 */ /* 0x000ee2000c1e1900 */
        /* <DEDUP_REMOVED lines=13> */
[----:B------:R-:W-:Y:S01]  /*0340*/  CS2R R38, SRZ ;  /* 0x0000000000267805 */ /* 0x000fe2000001ff00 */
[----:B--2---:R-:W-:Y:S01]  /*0350*/  IMAD R34, R34, R0, R5 ;  /* 0x0000000022227224 */ /* 0x004fe200078e0205 */
[----:B------:R-:W-:-:S04]  /*0360*/  LEA R5, R45, R6, 0x3 ;  /* 0x000000062d057211 */ /* 0x000fc800078e18ff */
[----:B------:R-:W-:-:S04]  /*0370*/  LEA R11, R45, R34, 0x3 ;  /* 0x000000222d0b7211 */ /* 0x000fc800078e18ff */
[----:B---3--:R-:W-:Y:S02]  /*0380*/  IADD3 R2, PT, PT, R2, R11, RZ ;  /* 0x0000000b02027210 */ /* 0x008fe40007ffe0ff */
[----:B0-----:R-:W-:-:S07]  /*0390*/  CS2R R10, SRZ ;  /* 0x00000000000a7805 */ /* 0x001fce000001ff00 */
.L_x_137:
[----:B------:R-:W0:Y:S01]  /*03a0*/  LDC.64 R40, c[0x0][0x380] ;  /* 0x0000e000ff287b82 */ /* 0x000e220000000a00 */
[----:B------:R-:W-:-:S04]  /*03b0*/  IMAD.WIDE R46, R35, 0x8, R36 ;  /* 0x00000008232e7825 */ /* 0x000fc800078e0224 */
[----:B------:R-:W-:-:S04]  /*03c0*/  IMAD.WIDE R44, R35, 0x10, R36 ;  /* 0x00000010232c7825 */ /* 0x000fc800078e0224 */
[----:B------:R-:W-:-:S04]  /*03d0*/  IMAD.WIDE R46, R5, 0x8, R46 ;  /* 0x00000008052e7825 */ /* 0x000fc800078e022e */
[----:B------:R-:W-:Y:S02]  /*03e0*/  IMAD.WIDE R44, R5, 0x8, R44 ;  /* 0x00000008052c7825 */ /* 0x000fe400078e022c */
[----:B------:R-:W2:Y:S04]  /*03f0*/  LDG.E.64 R46, desc[UR6][R46.64] ;  /* 0x000000062e2e7981 */ /* 0x000ea8000c1e1b00 */
[----:B------:R-:W3:Y:S01]  /*0400*/  LDG.E.64 R44, desc[UR6][R44.64] ;  /* 0x000000062c2c7981 */ /* 0x000ee2000c1e1b00 */
[----:B0-----:R-:W-:-:S06]  /*0410*/  IMAD.WIDE R40, R2, 0x8, R40 ;  /* 0x0000000802287825 */ /* 0x001fcc00078e0228 */
[----:B------:R-:W2:Y:S01]  /*0420*/  LDG.E.64 R40, desc[UR6][R40.64] ;  /* 0x0000000628287981 */ /* 0x000ea2000c1e1b00 */
[----:B------:R-:W-:-:S04]  /*0430*/  IMAD.WIDE R50, R35, 0x18, R36 ;  /* 0x0000001823327825 */ /* 0x000fc800078e0224 */
[----:B------:R-:W-:-:S04]  /*0440*/  IMAD.WIDE R48, R35, 0x20, R36 ;  /* 0x0000002023307825 */ /* 0x000fc800078e0224 */
[----:B------:R-:W-:-:S04]  /*0450*/  IMAD.WIDE R50, R5, 0x8, R50 ;  /* 0x0000000805327825 */ /* 0x000fc800078e0232 */
[----:B------:R-:W-:Y:S02]  /*0460*/  IMAD.WIDE R48, R5, 0x8, R48 ;  /* 0x0000000805307825 */ /* 0x000fe400078e0230 */
[----:B------:R-:W4:Y:S04]  /*0470*/  LDG.E.64 R50, desc[UR6][R50.64] ;  /* 0x0000000632327981 */ /* 0x000f28000c1e1b00 */
[----:B------:R-:W5:Y:S01]  /*0480*/  LDG.E.64 R48, desc[UR6][R48.64] ;  /* 0x0000000630307981 */ /* 0x000f62000c1e1b00 */
[C---:B--2---:R-:W-:Y:S01]  /*0490*/  DFMA R30, R40.reuse, R46, R30 ;  /* 0x0000002e281e722b */ /* 0x044fe2000000001e */
[----:B------:R-:W-:Y:S01]  /*04a0*/  IMAD.WIDE R46, R35, 0x28, R36 ;  /* 0x00000028232e7825 */ /* 0x000fe200078e0224 */
[----:B---3--:R-:W-:-:S03]  /*04b0*/  DFMA R28, R40, R44, R28 ;  /* 0x0000002c281c722b */ /* 0x008fc6000000001c */
[----:B------:R-:W-:-:S04]  /*04c0*/  IMAD.WIDE R44, R35, 0x30, R36 ;  /* 0x00000030232c7825 */ /* 0x000fc800078e0224 */
[----:B------:R-:W-:-:S04]  /*04d0*/  IMAD.WIDE R46, R5, 0x8, R46 ;  /* 0x00000008052e7825 */ /* 0x000fc800078e022e */
[----:B------:R-:W-:Y:S02]  /*04e0*/  IMAD.WIDE R44, R5, 0x8, R44 ;  /* 0x00000008052c7825 */ /* 0x000fe400078e022c */
[----:B------:R-:W2:Y:S04]  /*04f0*/  LDG.E.64 R46, desc[UR6][R46.64] ;  /* 0x000000062e2e7981 */ /* 0x000ea8000c1e1b00 */
[----:B------:R-:W3:Y:S01]  /*0500*/  LDG.E.64 R44, desc[UR6][R44.64] ;  /* 0x000000062c2c7981 */ /* 0x000ee2000c1e1b00 */
[C---:B----4-:R-:W-:Y:S02]  /*0510*/  DFMA R26, R40.reuse, R50, R26 ;  /* 0x00000032281a722b */ /* 0x050fe4000000001a */
[----:B-----5:R-:W-:Y:S01]  /*0520*/  DFMA R24, R40, R48, R24 ;  /* 0x000000302818722b */ /* 0x020fe20000000018 */
[----:B------:R-:W-:-:S04]  /*0530*/  IMAD.WIDE R50, R35, 0x40, R36 ;  /* 0x0000004023327825 */ /* 0x000fc800078e0224 */
[----:B------:R-:W-:-:S04]  /*0540*/  IMAD.WIDE R48, R35, 0x50, R36 ;  /* 0x0000005023307825 */ /* 0x000fc800078e0224 */
[----:B------:R-:W-:-:S06]  /*0550*/  IMAD.WIDE R48, R5, 0x8, R48 ;  /* 0x0000000805307825 */ /* 0x000fcc00078e0230 */
[----:B------:R-:W4:Y:S01]  /*0560*/  LDG.E.64 R48, desc[UR6][R48.64] ;  /* 0x0000000630307981 */ /* 0x000f22000c1e1b00 */
[C---:B--2---:R-:W-:Y:S01]  /*0570*/  DFMA R22, R40.reuse, R46, R22 ;  /* 0x0000002e2816722b */ /* 0x044fe20000000016 */
[----:B------:R-:W-:Y:S01]  /*0580*/  IMAD.WIDE R46, R35, 0x38, R36 ;  /* 0x00000038232e7825 */ /* 0x000fe200078e0224 */
[----:B---3--:R-:W-:-:S03]  /*0590*/  DFMA R20, R40, R44, R20 ;  /* 0x0000002c2814722b */ /* 0x008fc60000000014 */
[----:B------:R-:W-:-:S04]  /*05a0*/  IMAD.WIDE R44, R5, 0x8, R46 ;  /* 0x00000008052c7825 */ /* 0x000fc800078e022e */
[----:B------:R-:W-:Y:S02]  /*05b0*/  IMAD.WIDE R46, R5, 0x8, R50 ;  /* 0x00000008052e7825 */ /* 0x000fe400078e0232 */
[----:B------:R-:W2:Y:S02]  /*05c0*/  LDG.E.64 R44, desc[UR6][R44.64] ;  /* 0x000000062c2c7981 */ /* 0x000ea4000c1e1b00 */
[----:B------:R-:W-:Y:S02]  /*05d0*/  IMAD.WIDE R50, R35, 0x48, R36 ;  /* 0x0000004823327825 */ /* 0x000fe400078e0224 */
[----:B------:R-:W3:Y:S02]  /*05e0*/  LDG.E.64 R46, desc[UR6][R46.64] ;  /* 0x000000062e2e7981 */ /* 0x000ee4000c1e1b00 */
[----:B------:R-:W-:-:S06]  /*05f0*/  IMAD.WIDE R50, R5, 0x8, R50 ;  /* 0x0000000805327825 */ /* 0x000fcc00078e0232 */
[----:B------:R-:W5:Y:S01]  /*0600*/  LDG.E.64 R50, desc[UR6][R50.64] ;  /* 0x0000000632327981 */ /* 0x000f62000c1e1b00 */
[C---:B----4-:R-:W-:Y:S02]  /*0610*/  DFMA R12, R40.reuse, R48, R12 ;  /* 0x00000030280c722b */ /* 0x050fe4000000000c */
[C---:B--2---:R-:W-:Y:S01]  /*0620*/  DFMA R14, R40.reuse, R44, R14 ;  /* 0x0000002c280e722b */ /* 0x044fe2000000000e */
[----:B------:R-:W-:Y:S01]  /*0630*/  IMAD.WIDE R44, R35, 0x58, R36 ;  /* 0x00000058232c7825 */ /* 0x000fe200078e0224 */
[----:B---3--:R-:W-:-:S03]  /*0640*/  DFMA R18, R40, R46, R18 ;  /* 0x0000002e2812722b */ /* 0x008fc60000000012 */
[----:B------:R-:W-:-:S04]  /*0650*/  IMAD.WIDE R46, R35, 0x60, R36 ;  /* 0x00000060232e7825 */ /* 0x000fc800078e0224 */
[----:B------:R-:W-:-:S04]  /*0660*/  IMAD.WIDE R48, R5, 0x8, R44 ;  /* 0x0000000805307825 */ /* 0x000fc800078e022c */
[----:B------:R-:W-:Y:S01]  /*0670*/  IMAD.WIDE R44, R35, 0x68, R36 ;  /* 0x00000068232c7825 */ /* 0x000fe200078e0224 */
[----:B-----5:R-:W-:Y:S01]  /*0680*/  DFMA R16, R40, R50, R16 ;  /* 0x000000322810722b */ /* 0x020fe20000000010 */
[----:B------:R-:W2:Y:S02]  /*0690*/  LDG.E.64 R48, desc[UR6][R48.64] ;  /* 0x0000000630307981 */ /* 0x000ea4000c1e1b00 */
[----:B------:R-:W-:-:S04]  /*06a0*/  IMAD.WIDE R46, R5, 0x8, R46 ;  /* 0x00000008052e7825 */ /* 0x000fc800078e022e */
[C---:B------:R-:W-:Y:S02]  /*06b0*/  IMAD.WIDE R44, R5.reuse, 0x8, R44 ;  /* 0x00000008052c7825 */ /* 0x040fe400078e022c */
[----:B------:R-:W3:Y:S02]  /*06c0*/  LDG.E.64 R46, desc[UR6][R46.64] ;  /* 0x000000062e2e7981 */ /* 0x000ee4000c1e1b00 */
[----:B------:R-:W-:Y:S02]  /*06d0*/  IMAD.WIDE R50, R5, 0x8, R36 ;  /* 0x0000000805327825 */ /* 0x000fe400078e0224 */
[----:B------:R-:W4:Y:S04]  /*06e0*/  LDG.E.64 R44, desc[UR6][R44.64] ;  /* 0x000000062c2c7981 */ /* 0x000f28000c1e1b00 */
[----:B------:R-:W5:Y:S01]  /*06f0*/  LDG.E.64 R50, desc[UR6][R50.64] ;  /* 0x0000000632327981 */ /* 0x000f62000c1e1b00 */
[----:B------:R-:W-:-:S04]  /*0700*/  IADD3 R53, PT, PT, R53, 0x10, RZ ;  /* 0x0000001035357810 */ /* 0x000fc80007ffe0ff */
[----:B------:R-:W-:Y:S02]  /*0710*/  ISETP.GE.AND P1, PT, R53, R4, PT ;  /* 0x000000043500720c */ /* 0x000fe40003f26270 */
[----:B------:R-:W-:Y:S02]  /*0720*/  IADD3 R5, PT, PT, R5, 0x10, RZ ;  /* 0x0000001005057810 */ /* 0x000fe40007ffe0ff */
[----:B------:R-:W-:Y:S01]  /*0730*/  IADD3 R2, PT, PT, R2, 0x10, RZ ;  /* 0x0000001002027810 */ /* 0x000fe20007ffe0ff */
[C---:B--2---:R-:W-:Y:S02]  /*0740*/  DFMA R42, R40.reuse, R48, R42 ;  /* 0x00000030282a722b */ /* 0x044fe4000000002a */
[C---:B---3--:R-:W-:Y:S02]  /*0750*/  DFMA R10, R40.reuse, R46, R10 ;  /* 0x0000002e280a722b */ /* 0x048fe4000000000a */
[C---:B----4-:R-:W-:Y:S02]  /*0760*/  DFMA R32, R40.reuse, R44, R32 ;  /* 0x0000002c2820722b */ /* 0x050fe40000000020 */
[----:B-----5:R-:W-:-:S02]  /*0770*/  DFMA R38, R40, R50, R38 ;  /* 0x000000322826722b */ /* 0x020fc40000000026 */
[----:B------:R-:W-:Y:S09]  /*0780*/  @!P1 BRA `(.L_x_137) ;  /* 0xfffffffc00049947 */ /* 0x000ff2000383ffff */
.L_x_136:
[----:B------:R-:W-:Y:S05]  /*0790*/  BSYNC.RECONVERGENT B0 ;  /* 0x0000000000007941 */ /* 0x000fea0003800200 */
.L_x_135:
        /* <DEDUP_REMOVED lines=31> */
[----:B------:R-:W4:Y:S04]  /*0990*/  LDS.64 R24, [R2+0x800] ;  /* 0x0008000002187984 */ /* 0x000f280000000a00 */
[----:B------:R-:W4:Y:S01]  /*09a0*/  LDS.64 R30, [R2+0xa00] ;  /* 0x000a0000021e7984 */ /* 0x000f220000000a00 */
        /* <DEDUP_REMOVED lines=26> */
[----:B--2---:R-:W-:Y:S02]  /*0b50*/  DADD R36, RZ, R36 ;  /* 0x00000000ff247229 */ /* 0x004fe40000000024 */
[----:B---3--:R-:W-:-:S02]  /*0b60*/  DADD R32, RZ, R32 ;  /* 0x00000000ff207229 */ /* 0x008fc40000000020 */
[----:B----4-:R-:W-:Y:S02]  /*0b70*/  DADD R28, R28, R18 ;  /* 0x000000001c1c7229 */ /* 0x010fe40000000012 */
[----:B------:R-:W-:Y:S01]  /*0b80*/  DADD R34, R14, R34 ;  /* 0x000000000e227229 */ /* 0x000fe20000000022 */
[----:B------:R-:W0:Y:S01]  /*0b90*/  LDS.64 R14, [R2+0xa08] ;  /* 0x000a0800020e7984 */ /* 0x000e220000000a00 */
[----:B------:R-:W-:-:S03]  /*0ba0*/  DADD R16, R48, R16 ;  /* 0x0000000030107229 */ /* 0x000fc60000000010 */
[----:B------:R-:W2:Y:S01]  /*0bb0*/  LDS.64 R46, [R2+0xc08] ;  /* 0x000c0800022e7984 */ /* 0x000ea20000000a00 */
[----:B-1----:R-:W-:-:S03]  /*0bc0*/  DADD R10, R44, R10 ;  /* 0x000000002c0a7229 */ /* 0x002fc6000000000a */
[----:B------:R-:W1:Y:S01]  /*0bd0*/  LDS.64 R18, [R2+0xe08] ;  /* 0x000e080002127984 */ /* 0x000e620000000a00 */
[----:B------:R-:W-:-:S03]  /*0be0*/  DADD R42, R24, R42 ;  /* 0x00000000182a7229 */ /* 0x000fc6000000002a */
[----:B------:R-:W3:Y:S04]  /*0bf0*/  LDS.64 R50, [R2+0x1008] ;  /* 0x0010080002327984 */ /* 0x000ee80000000a00 */
[----:B------:R-:W4:Y:S04]  /*0c00*/  LDS.64 R22, [R2+0x1208] ;  /* 0x0012080002167984 */ /* 0x000f280000000a00 */
[----:B------:R-:W4:Y:S01]  /*0c10*/  LDS.64 R24, [R2+0x1408] ;  /* 0x0014080002187984 */ /* 0x000f220000000a00 */
[----:B0-----:R-:W-:Y:S02]  /*0c20*/  DADD R14, R30, R14 ;  /* 0x000000001e0e7229 */ /* 0x001fe4000000000e */
[----:B--2---:R-:W-:Y:S01]  /*0c30*/  DADD R46, R26, R46 ;  /* 0x000000001a2e7229 */ /* 0x004fe2000000002e */
[----:B------:R-:W0:Y:S01]  /*0c40*/  LDS.64 R26, [R2+0x1608] ;  /* 0x00160800021a7984 */ /* 0x000e220000000a00 */
[----:B-1----:R-:W-:-:S03]  /*0c50*/  DADD R18, R20, R18 ;  /* 0x0000000014127229 */ /* 0x002fc60000000012 */
[----:B------:R-:W1:Y:S01]  /*0c60*/  LDS.64 R44, [R2+0x1808] ;  /* 0x00180800022c7984 */ /* 0x000e620000000a00 */
[----:B---3--:R-:W-:-:S03]  /*0c70*/  DADD R50, R12, R50 ;  /* 0x000000000c327229 */ /* 0x008fc60000000032 */
[----:B------:R-:W2:Y:S01]  /*0c80*/  LDS.64 R30, [R2+0x1a08] ;  /* 0x001a0800021e7984 */ /* 0x000ea20000000a00 */
[----:B----4-:R-:W-:-:S03]  /*0c90*/  DADD R22, R4, R22 ;  /* 0x0000000004167229 */ /* 0x010fc60000000016 */
[----:B------:R-:W3:Y:S01]  /*0ca0*/  LDS.64 R48, [R2+0x10] ;  /* 0x0000100002307984 */ /* 0x000ee20000000a00 */
[----:B------:R-:W-:-:S03]  /*0cb0*/  DADD R24, R40, R24 ;  /* 0x0000000028187229 */ /* 0x000fc60000000018 */
[----:B------:R-:W4:Y:S04]  /*0cc0*/  LDS.64 R20, [R2+0x210] ;  /* 0x0002100002147984 */ /* 0x000f280000000a00 */
[----:B------:R-:W4:Y:S04]  /*0cd0*/  LDS.64 R4, [R2+0x410] ;  /* 0x0004100002047984 */ /* 0x000f280000000a00 */
[----:B------:R-:W4:Y:S01]  /*0ce0*/  LDS.64 R12, [R2+0x610] ;  /* 0x00061000020c7984 */ /* 0x000f220000000a00 */
[----:B0-----:R-:W-:Y:S02]  /*0cf0*/  DADD R26, R38, R26 ;  /* 0x00000000261a7229 */ /* 0x001fe4000000001a */
[----:B-1----:R-:W-:-:S02]  /*0d00*/  DADD R44, R36, R44 ;  /* 0x00000000242c7229 */ /* 0x002fc4000000002c */
[----:B--2---:R-:W-:Y:S02]  /*0d10*/  DADD R30, R32, R30 ;  /* 0x00000000201e7229 */ /* 0x004fe4000000001e */
[----:B---3--:R-:W-:Y:S02]  /*0d20*/  DADD R48, R28, R48 ;  /* 0x000000001c307229 */ /* 0x008fe40000000030 */
[----:B----4-:R-:W-:Y:S02]  /*0d30*/  DADD R34, R34, R20 ;  /* 0x0000000022227229 */ /* 0x010fe40000000014 */
        /* <DEDUP_REMOVED lines=92> */
[----:B--2---:R-:W-:Y:S01]  /*1300*/  DADD R12, R12, R40 ;  /* 0x000000000c0c7229 */ /* 0x004fe20000000028 */
[----:B------:R-:W0:Y:S01]  /*1310*/  LDS.64 R40, [R2+0x1428] ;  /* 0x0014280002287984 */ /* 0x000e220000000a00 */
[----:B---3--:R-:W-:-:S03]  /*1320*/  DADD R14, R14, R42 ;  /* 0x000000000e0e7229 */ /* 0x008fc6000000002a */
[----:B------:R-:W1:Y:S01]  /*1330*/  LDS.64 R38, [R2+0x1628] ;  /* 0x0016280002267984 */ /* 0x000e620000000a00 */
[----:B----4-:R-:W-:-:S03]  /*1340*/  DADD R16, R16, R44 ;  /* 0x0000000010107229 */ /* 0x010fc6000000002c */
[----:B------:R-:W2:Y:S01]  /*1350*/  LDS.64 R36, [R2+0x1828] ;  /* 0x0018280002247984 */ /* 0x000ea20000000a00 */
[----:B------:R-:W-:Y:S02]  /*1360*/  DADD R18, R18, R46 ;  /* 0x0000000012127229 */ /* 0x000fe4000000002e */
[----:B------:R-:W-:Y:S02]  /*1370*/  DADD R20, R20, R48 ;  /* 0x0000000014147229 */ /* 0x000fe40000000030 */
[----:B------:R-:W-:Y:S01]  /*1380*/  DADD R50, R22, R50 ;  /* 0x0000000016327229 */ /* 0x000fe20000000032 */
        /* <DEDUP_REMOVED lines=61> */
[----:B------:R-:W-:Y:S10]  /*1760*/  BRA.U !UP0, `(.L_x_140) ;  /* 0x00000001087c7547 */ /* 0x000ff4000b800000 */
[----:B------:R-:W0:Y:S01]  /*1770*/  LDC.64 R50, c[0x0][0x398] ;  /* 0x0000e600ff327b82 */ /* 0x000e220000000a00 */
[----:B-----5:R-:W-:-:S05]  /*1780*/  IADD3 R3, PT, PT, R3, R0, RZ ;  /* 0x0000000003037210 */ /* 0x020fca0007ffe0ff */
[----:B0-----:R-:W-:-:S05]  /*1790*/  IMAD.WIDE R50, R3, 0x8, R50 ;  /* 0x0000000803327825 */ /* 0x001fca00078e0232 */
[----:B------:R0:W-:Y:S01]  /*17a0*/  STG.E.64 desc[UR6][R50.64], R32 ;  /* 0x0000002032007986 */ /* 0x0001e2000c101b06 */
[----:B------:R-:W-:-:S05]  /*17b0*/  IMAD.WIDE R52, R9, 0x8, R50 ;  /* 0x0000000809347825 */ /* 0x000fca00078e0232 */
[----:B------:R-:W-:Y:S01]  /*17c0*/  STG.E.64 desc[UR6][R52.64], R34 ;  /* 0x0000002234007986 */ /* 0x000fe2000c101b06 */
        /* <DEDUP_REMOVED lines=18> */
[----:B0-----:R-:W-:-:S05]  /*18f0*/  IMAD.WIDE R32, R9, 0x8, R46 ;  /* 0x0000000809207825 */ /* 0x001fca00078e022e */
[----:B------:R3:W-:Y:S01]  /*1900*/  STG.E.64 desc[UR6][R32.64], R40 ;  /* 0x0000002820007986 */ /* 0x0007e2000c101b06 */
[----:B-1----:R-:W-:-:S05]  /*1910*/  IMAD.WIDE R4, R9, 0x8, R32 ;  /* 0x0000000809047825 */ /* 0x002fca00078e0220 */
[----:B------:R3:W-:Y:S01]  /*1920*/  STG.E.64 desc[UR6][R4.64], R26 ;  /* 0x0000001a04007986 */ /* 0x0007e2000c101b06 */
[----:B------:R-:W-:-:S05]  /*1930*/  IMAD.WIDE R8, R9, 0x8, R4 ;  /* 0x0000000809087825 */ /* 0x000fca00078e0204 */
[----:B------:R3:W-:Y:S01]  /*1940*/  STG.E.64 desc[UR6][R8.64], R22 ;  /* 0x0000001608007986 */ /* 0x0007e2000c101b06 */
[----:B------:R-:W-:Y:S05]  /*1950*/  BRA `(.L_x_139) ;  /* 0x0000000000787947 */ /* 0x000fea0003800000 */
.L_x_140:
        /* <DEDUP_REMOVED lines=29> */
[----:B------:R2:W-:Y:S02]  /*1b30*/  STG.E.64 desc[UR6][R8.64], R22 ;  /* 0x0000001608007986 */ /* 0x0005e4000c101b06 */
.L_x_139:
[----:B------:R-:W-:Y:S05]  /*1b40*/  BSYNC.RECONVERGENT B0 ;  /* 0x0000000000007941 */ /* 0x000fea0003800200 */
.L_x_138:
[----:B------:R-:W-:Y:S06]  /*1b50*/  BAR.SYNC.DEFER_BLOCKING 0x0 ;  /* 0x0000000000007b1d */ /* 0x000fec0000010000 */
[----:B------:R-:W-:Y:S05]  /*1b60*/  EXIT ;  /* 0x000000000000794d */ /* 0x000fea0003800000 */
.L_x_141:
        /* <DEDUP_REMOVED lines=9> */
.L_x_509:


//--------------------- .text._ZN5spral5ssids29cu_multinode_solve_t_mp_2x2x8IdEEviPdS2_S2_S2_P15node_solve_dataIT_Ei --------------------------
	.section	.text._ZN5spral5ssids29cu_multinode_solve_t_mp_2x2x8IdEEviPdS2_S2_S2_P15node_solve_dataIT_Ei,"ax",@progbits
	.align	128
        .global         _ZN5spral5ssids29cu_multinode_solve_t_mp_2x2x8IdEEviPdS2_S2_S2_P15node_solve_dataIT_Ei
        .type           _ZN5spral5ssids29cu_multinode_solve_t_mp_2x2x8IdEEviPdS2_S2_S2_P15node_solve_dataIT_Ei,@function
        .size           _ZN5spral5ssids29cu_multinode_solve_t_mp_2x2x8IdEEviPdS2_S2_S2_P15node_solve_dataIT_Ei,(.L_x_510 - _ZN5spral5ssids29cu_multinode_solve_t_mp_2x2x8IdEEviPdS2_S2_S2_P15node_solve_dataIT_Ei)
        .other          _ZN5spral5ssids29cu_multinode_solve_t_mp_2x2x8IdEEviPdS2_S2_S2_P15node_solve_dataIT_Ei,@"STO_CUDA_ENTRY STV_DEFAULT"
_ZN5spral5ssids29cu_multinode_solve_t_mp_2x2x8IdEEviPdS2_S2_S2_P15node_solve_dataIT_Ei:
.text._ZN5spral5ssids29cu_multinode_solve_t_mp_2x2x8IdEEviPdS2_S2_S2_P15node_solve_dataIT_Ei:
[----:B------:R-:W-:Y:S01]  /*0000*/  LDC R1, c[0x0][0x37c] ;  /* 0x0000df00ff017b82 */ /* 0x000fe20000000800 */
[----:B------:R-:W0:Y:S01]  /*0010*/  S2R R0, SR_TID.Y ;  /* 0x0000000000007919 */ /* 0x000e220000002200 */
[----:B------:R-:W1:Y:S01]  /*0020*/  LDCU UR4, c[0x0][0x360] ;  /* 0x00006c00ff0477ac */ /* 0x000e620008000800 */
[----:B------:R-:W-:Y:S01]  /*0030*/  BSSY.RECONVERGENT B0, `(.L_x_142) ;  /* 0x0000027000007945 */ /* 0x000fe20003800200 */
[----:B------:R-:W0:Y:S01]  /*0040*/  S2R R5, SR_TID.Z ;  /* 0x0000000000057919 */ /* 0x000e220000002300 */
[----:B------:R-:W0:Y:S01]  /*0050*/  LDCU UR5, c[0x0][0x364] ;  /* 0x00006c80ff0577ac */ /* 0x000e220008000800 */
[----:B------:R-:W1:Y:S01]  /*0060*/  S2R R3, SR_TID.X ;  /* 0x0000000000037919 */ /* 0x000e620000002100 */
[----:B------:R-:W2:Y:S01]  /*0070*/  LDCU.64 UR8, c[0x0][0x358] ;  /* 0x00006b00ff0877ac */ /* 0x000ea20008000a00 */
[----:B0-----:R-:W-:-:S04]  /*0080*/  IMAD R0, R5, UR5, R0 ;  /* 0x0000000505007c24 */ /* 0x001fc8000f8e0200 */
[----:B-1----:R-:W-:-:S05]  /*0090*/  IMAD R0, R0, UR4, R3 ;  /* 0x0000000400007c24 */ /* 0x002fca000f8e0203 */
[----:B------:R-:W-:-:S13]  /*00a0*/  ISETP.NE.AND P0, PT, R0, RZ, PT ;  /* 0x000000ff0000720c */ /* 0x000fda0003f05270 */
[----:B--2---:R-:W-:Y:S05]  /*00b0*/  @P0 BRA `(.L_x_143) ;  /* 0x0000000000780947 */ /* 0x004fea0003800000 */
[----:B------:R-:W0:Y:S01]  /*00c0*/  S2R R13, SR_CTAID.X ;  /* 0x00000000000d7919 */ /* 0x000e220000002500 */
[----:B------:R-:W0:Y:S02]  /*00d0*/  LDC.64 R2, c[0x0][0x3a8] ;  /* 0x0000ea00ff027b82 */ /* 0x000e240000000a00 */
[----:B0-----:R-:W-:-:S05]  /*00e0*/  IMAD.WIDE.U32 R2, R13, 0x58, R2 ;  /* 0x000000580d027825 */ /* 0x001fca00078e0002 */
[----:B------:R-:W2:Y:S04]  /*00f0*/  LDG.E.64 R14, desc[UR8][R2.64+0x30] ;  /* 0x00003008020e7981 */ /* 0x000ea8000c1e1b00 */
[----:B------:R-:W3:Y:S04]  /*0100*/  LDG.E R4, desc[UR8][R2.64+0x40] ;  /* 0x0000400802047981 */ /* 0x000ee8000c1e1900 */
[----:B------:R-:W4:Y:S04]  /*0110*/  LDG.E.64 R6, desc[UR8][R2.64+0x48] ;  /* 0x0000480802067981 */ /* 0x000f28000c1e1b00 */
[----:B------:R-:W5:Y:S04]  /*0120*/  LDG.E R5, desc[UR8][R2.64+0x50] ;  /* 0x0000500802057981 */ /* 0x000f68000c1e1900 */
[----:B------:R-:W5:Y:S04]  /*0130*/  LDG.E.64 R8, desc[UR8][R2.64+0x20] ;  /* 0x0000200802087981 */ /* 0x000f68000c1e1b00 */
[----:B------:R-:W5:Y:S04]  /*0140*/  LDG.E.64 R10, desc[UR8][R2.64+0x28] ;  /* 0x00002808020a7981 */ /* 0x000f68000c1e1b00 */
[----:B------:R0:W5:Y:S01]  /*0150*/  LDG.E R12, desc[UR8][R2.64+0x3c] ;  /* 0x00003c08020c7981 */ /* 0x000162000c1e1900 */
[----:B------:R-:W1:Y:S01]  /*0160*/  S2UR UR5, SR_CgaCtaId ;  /* 0x00000000000579c3 */ /* 0x000e620000008800 */
[----:B------:R-:W-:Y:S01]  /*0170*/  UMOV UR4, 0x400 ;  /* 0x0000040000047882 */ /* 0x000fe20000000000 */
[----:B0-----:R-:W0:Y:S01]  /*0180*/  S2R R3, SR_CTAID.Y ;  /* 0x0000000000037919 */ /* 0x001e220000002600 */
[----:B-1----:R-:W-:Y:S01]  /*0190*/  ULEA UR4, UR5, UR4, 0x18 ;  /* 0x0000000405047291 */ /* 0x002fe2000f8ec0ff */
[----:B------:R-:W1:Y:S08]  /*01a0*/  LDCU UR5, c[0x0][0x3b0] ;  /* 0x00007600ff0577ac */ /* 0x000e700008000800 */
[----:B--2---:R-:W-:Y:S04]  /*01b0*/  STS [UR4+0x1004], R14 ;  /* 0x0010040eff007988 */ /* 0x004fe80008000804 */
[----:B------:R-:W-:Y:S04]  /*01c0*/  STS [UR4+0x1000], R15 ;  /* 0x0010000fff007988 */ /* 0x000fe80008000804 */
[----:B---3--:R-:W-:Y:S04]  /*01d0*/  STS [UR4+0x1024], R4 ;  /* 0x00102404ff007988 */ /* 0x008fe80008000804 */
[----:B----4-:R-:W-:Y:S04]  /*01e0*/  STS [UR4+0x1028], R6 ;  /* 0x00102806ff007988 */ /* 0x010fe80008000804 */
[----:B------:R-:W-:Y:S04]  /*01f0*/  STS [UR4+0x102c], R7 ;  /* 0x00102c07ff007988 */ /* 0x000fe80008000804 */
[----:B-----5:R-:W-:Y:S04]  /*0200*/  STS [UR4+0x1030], R5 ;  /* 0x00103005ff007988 */ /* 0x020fe80008000804 */
[----:B------:R-:W-:Y:S04]  /*0210*/  STS [UR4+0x1008], R8 ;  /* 0x00100808ff007988 */ /* 0x000fe80008000804 */
[----:B------:R-:W-:Y:S04]  /*0220*/  STS [UR4+0x100c], R9 ;  /* 0x00100c09ff007988 */ /* 0x000fe80008000804 */
[----:B------:R-:W-:Y:S04]  /*0230*/  STS [UR4+0x1010], R10 ;  /* 0x0010100aff007988 */ /* 0x000fe80008000804 */
[----:B------:R-:W-:Y:S04]  /*0240*/  STS [UR4+0x1014], R11 ;  /* 0x0010140bff007988 */ /* 0x000fe80008000804 */
[----:B------:R-:W-:Y:S04]  /*0250*/  STS [UR4+0x1018], R12 ;  /* 0x0010180cff007988 */ /* 0x000fe80008000804 */
[----:B------:R-:W1:Y:S02]  /*0260*/  LDS R2, [UR4+0x1018] ;  /* 0x00101804ff027984 */ /* 0x000e640008000800 */
[----:B-1----:R-:W-:-:S05]  /*0270*/  IADD3 R2, PT, PT, -R2, UR5, R13 ;  /* 0x0000000502027c10 */ /* 0x002fca000fffe10d */
[----:B------:R1:W-:Y:S04]  /*0280*/  STS [UR4+0x101c], R2 ;  /* 0x00101c02ff007988 */ /* 0x0003e80008000804 */
[----:B0-----:R1:W-:Y:S02]  /*0290*/  STS [UR4+0x1020], R3 ;  /* 0x00102003ff007988 */ /* 0x0013e40008000804 */
.L_x_143:
[----:B------:R-:W-:Y:S05]  /*02a0*/  BSYNC.RECONVERGENT B0 ;  /* 0x0000000000007941 */ /* 0x000fea0003800200 */
.L_x_142:
[----:B------:R-:W0:Y:S08]  /*02b0*/  S2UR UR5, SR_CgaCtaId ;  /* 0x00000000000579c3 */ /* 0x000e300000008800 */
[----:B------:R-:W-:Y:S06]  /*02c0*/  BAR.SYNC.DEFER_BLOCKING 0x0 ;  /* 0x0000000000007b1d */ /* 0x000fec0000010000 */
[----:B------:R-:W-:-:S02]  /*02d0*/  UMOV UR4, 0x400 ;  /* 0x0000040000047882 */ /* 0x000fc40000000000 */
[----:B0-----:R-:W-:Y:S02]  /*02e0*/  ULEA UR6, UR5, UR4, 0x18 ;  /* 0x0000000405067291 */ /* 0x001fe4000f8ec0ff */
[----:B------:R-:W0:Y:S07]  /*02f0*/  LDCU UR4, c[0x0][0x380] ;  /* 0x00007000ff0477ac */ /* 0x000e2e0008000800 */
[----:B-1----:R-:W1:Y:S01]  /*0300*/  LDS R2, [UR6+0x1020] ;  /* 0x00102006ff027984 */ /* 0x002e620008000800 */
[----:B0-----:R-:W-:-:S04]  /*0310*/  UIADD3 UR4, UPT, UPT, UR4, 0x7, URZ ;  /* 0x0000000704047890 */ /* 0x001fc8000fffe0ff */
[----:B------:R-:W-:-:S04]  /*0320*/  USHF.R.S32.HI UR5, URZ, 0x1f, UR4 ;  /* 0x0000001fff057899 */ /* 0x000fc80008011404 */
[----:B------:R-:W-:-:S04]  /*0330*/  ULEA.HI UR5, UR5, UR4, URZ, 0x3 ;  /* 0x0000000405057291 */ /* 0x000fc8000f8f18ff */
[----:B------:R-:W-:-:S06]  /*0340*/  USHF.R.S32.HI UR5, URZ, 0x3, UR5 ;  /* 0x00000003ff057899 */ /* 0x000fcc0008011405 */
[----:B-1----:R-:W-:-:S13]  /*0350*/  ISETP.GT.AND P0, PT, R2, UR5, PT ;  /* 0x0000000502007c0c */ /* 0x002fda000bf04270 */
[----:B------:R-:W-:Y:S05]  /*0360*/  @P0 EXIT ;  /* 0x000000000000094d */ /* 0x000fea0003800000 */
[----:B------:R-:W0:Y:S01]  /*0370*/  LDS R2, [UR6+0x1004] ;  /* 0x00100406ff027984 */ /* 0x000e220008000800 */
        /* <DEDUP_REMOVED lines=15> */
[----:B0-----:R-:W-:Y:S02]  /*0470*/  ISETP.GT.AND P0, PT, R2, RZ, PT ;  /* 0x000000ff0200720c */ /* 0x001fe40003f04270 */
[----:B------:R-:W-:-:S11]  /*0480*/  CS2R R2, SRZ ;  /* 0x0000000000027805 */ /* 0x000fd6000001ff00 */
[----:B------:R-:W-:Y:S05]  /*0490*/  @!P0 BRA `(.L_x_144) ;  /* 0x0000001400748947 */ /* 0x000fea0003800000 */
[----:B------:R-:W0:Y:S01]  /*04a0*/  S2UR UR10, SR_CTAID.Z ;  /* 0x00000000000a79c3 */ /* 0x000e220000002700 */
        /* <DEDUP_REMOVED lines=16> */
[----:B0-----:R-:W-:-:S06]  /*05b0*/  UMOV UR4, URZ ;  /* 0x000000ff00047c82 */ /* 0x001fcc0008000000 */
.L_x_164:
[----:B------:R-:W0:Y:S01]  /*05c0*/  S2UR UR5, SR_CgaCtaId ;  /* 0x00000000000579c3 */ /* 0x000e220000008800 */
[----:B------:R-:W-:Y:S01]  /*05d0*/  UMOV UR6, 0x400 ;  /* 0x0000040000067882 */ /* 0x000fe20000000000 */
[----:B------:R-:W-:Y:S01]  /*05e0*/  LOP3.LUT R34, R0, 0x3, RZ, 0xc0, !PT ;  /* 0x0000000300227812 */ /* 0x000fe200078ec0ff */
[----:B------:R-:W1:Y:S01]  /*05f0*/  LDCU UR12, c[0x0][0x380] ;  /* 0x00007000ff0c77ac */ /* 0x000e620008000800 */
[----:B------:R-:W-:Y:S02]  /*0600*/  ULEA UR11, UR10, UR4, 0x5 ;  /* 0x000000040a0b7291 */ /* 0x000fe4000f8e28ff */
[----:B0-----:R-:W-:-:S03]  /*0610*/  ULEA UR6, UR5, UR6, 0x18 ;  /* 0x0000000605067291 */ /* 0x001fc6000f8ec0ff */
[----:B-1----:R-:W-:-:S09]  /*0620*/  UMOV UR5, URZ ;  /* 0x000000ff00057c82 */ /* 0x002fd20008000000 */
.L_x_163:
[----:B01234-:R-:W0:Y:S01]  /*0630*/  LDS R35, [UR6+0x1004] ;  /* 0x00100406ff237984 */ /* 0x01fe220008000800 */
[----:B------:R-:W-:Y:S01]  /*0640*/  VIADD R36, R34, UR11 ;  /* 0x0000000b22247c36 */ /* 0x000fe20008000000 */
[----:B------:R-:W-:Y:S01]  /*0650*/  SHF.R.U32.HI R37, RZ, 0x2, R0 ;  /* 0x00000002ff257819 */ /* 0x000fe20000011600 */
[----:B------:R-:W-:Y:S01]  /*0660*/  UIADD3 UR5, UPT, UPT, UR5, 0x2, URZ ;  /* 0x0000000205057890 */ /* 0x000fe2000fffe0ff */
[----:B------:R-:W-:Y:S04]  /*0670*/  BSSY.RECONVERGENT B0, `(.L_x_145) ;  /* 0x000001d000007945 */ /* 0x000fe80003800200 */
[----:B------:R-:W-:Y:S01]  /*0680*/  BSSY.RELIABLE B1, `(.L_x_146) ;  /* 0x000001a000017945 */ /* 0x000fe20003800100 */
[----:B------:R-:W-:Y:S01]  /*0690*/  UISETP.NE.AND UP0, UPT, UR5, 0x8, UPT ;  /* 0x000000080500788c */ /* 0x000fe2000bf05270 */
[----:B0-----:R-:W-:Y:S01]  /*06a0*/  ISETP.GE.AND P0, PT, R36, R35, PT ;  /* 0x000000232400720c */ /* 0x001fe20003f06270 */
[----:B------:R-:W-:-:S05]  /*06b0*/  IMAD R35, R37, 0x20, R34 ;  /* 0x0000002025237824 */ /* 0x000fca00078e0222 */
[----:B------:R-:W-:-:S07]  /*06c0*/  LEA R35, R35, UR6, 0x3 ;  /* 0x0000000623237c11 */ /* 0x000fce000f8e18ff */
[----:B------:R-:W-:Y:S05]  /*06d0*/  @P0 BRA `(.L_x_147) ;  /* 0x0000000000500947 */ /* 0x000fea0003800000 */
[----:B------:R-:W0:Y:S01]  /*06e0*/  S2R R39, SR_CgaCtaId ;  /* 0x0000000000277919 */ /* 0x000e220000008800 */
[----:B------:R-:W-:-:S04]  /*06f0*/  MOV R38, 0x400 ;  /* 0x0000040000267802 */ /* 0x000fc80000000f00 */
[----:B0-----:R-:W-:-:S05]  /*0700*/  LEA R44, R39, R38, 0x18 ;  /* 0x00000026272c7211 */ /* 0x001fca00078ec0ff */
[----:B------:R-:W0:Y:S04]  /*0710*/  LDS R38, [R44+0x101c] ;  /* 0x00101c002c267984 */ /* 0x000e280000000800 */
[----:B------:R-:W1:Y:S01]  /*0720*/  LDS R39, [R44+0x1000] ;  /* 0x001000002c277984 */ /* 0x000e620000000800 */
[----:B0-----:R-:W-:-:S05]  /*0730*/  IMAD R38, R38, 0x8, R37 ;  /* 0x0000000826267824 */ /* 0x001fca00078e0225 */
[----:B-1----:R-:W-:-:S13]  /*0740*/  ISETP.GE.AND P0, PT, R38, R39, PT ;  /* 0x000000272600720c */ /* 0x002fda0003f06270 */
[----:B------:R-:W-:Y:S05]  /*0750*/  @!P0 BREAK.RELIABLE B1 ;  /* 0x0000000000018942 */ /* 0x000fea0003800100 */
[----:B------:R-:W-:Y:S05]  /*0760*/  @P0 BRA `(.L_x_147) ;  /* 0x00000000002c0947 */ /* 0x000fea0003800000 */
[----:B------:R-:W0:Y:S01]  /*0770*/  LDS R41, [R44+0x1024] ;  /* 0x001024002c297984 */ /* 0x000e220000000800 */
[----:B------:R-:W1:Y:S03]  /*0780*/  LDC.64 R38, c[0x0][0x388] ;  /* 0x0000e200ff267b82 */ /* 0x000e660000000a00 */
[----:B------:R-:W-:Y:S04]  /*0790*/  LDS R40, [R44+0x1008] ;  /* 0x001008002c287984 */ /* 0x000fe80000000800 */
[----:B------:R-:W2:Y:S01]  /*07a0*/  LDS R42, [R44+0x101c] ;  /* 0x00101c002c2a7984 */ /* 0x000ea20000000800 */
[----:B0-----:R-:W-:Y:S02]  /*07b0*/  IMAD.IADD R43, R36, 0x1, R41 ;  /* 0x00000001242b7824 */ /* 0x001fe400078e0229 */
[----:B--2---:R-:W-:-:S04]  /*07c0*/  IMAD R41, R42, 0x8, R37 ;  /* 0x000000082a297824 */ /* 0x004fc800078e0225 */
[----:B------:R-:W-:-:S04]  /*07d0*/  IMAD R41, R40, R41, R43 ;  /* 0x0000002928297224 */ /* 0x000fc800078e022b */
[----:B-1----:R-:W-:-:S06]  /*07e0*/  IMAD.WIDE R38, R41, 0x8, R38 ;  /* 0x0000000829267825 */ /* 0x002fcc00078e0226 */
[----:B------:R-:W2:Y:S04]  /*07f0*/  LDG.E.64 R38, desc[UR8][R38.64] ;  /* 0x0000000826267981 */ /* 0x000ea8000c1e1b00 */
[----:B--2---:R1:W-:Y:S01]  /*0800*/  STS.64 [R35], R38 ;  /* 0x0000002623007388 */ /* 0x0043e20000000a00 */
[----:B------:R-:W-:Y:S05]  /*0810*/  BRA `(.L_x_148) ;  /* 0x0000000000087947 */ /* 0x000fea0003800000 */
.L_x_147:
[----:B------:R-:W-:Y:S05]  /*0820*/  BSYNC.RELIABLE B1 ;  /* 0x0000000000017941 */ /* 0x000fea0003800100 */
.L_x_146:
[----:B------:R0:W-:Y:S02]  /*0830*/  STS.64 [R35], RZ ;  /* 0x000000ff23007388 */ /* 0x0001e40000000a00 */
.L_x_148:
[----:B------:R-:W-:Y:S05]  /*0840*/  BSYNC.RECONVERGENT B0 ;  /* 0x0000000000007941 */ /* 0x000fea0003800200 */
.L_x_145:
[----:B------:R-:W-:Y:S05]  /*0850*/  WARPSYNC.ALL ;  /* 0x0000000000007948 */ /* 0x000fea0003800000 */
[----:B------:R-:W2:Y:S01]  /*0860*/  S2UR UR7, SR_CgaCtaId ;  /* 0x00000000000779c3 */ /* 0x000ea20000008800 */
[----:B------:R-:W-:Y:S01]  /*0870*/  UMOV UR6, 0x400 ;  /* 0x0000040000067882 */ /* 0x000fe20000000000 */
[----:B------:R-:W-:Y:S04]  /*0880*/  BSSY.RECONVERGENT B0, `(.L_x_149) ;  /* 0x0000018000007945 */ /* 0x000fe80003800200 */
[----:B------:R-:W-:Y:S01]  /*0890*/  BSSY.RELIABLE B1, `(.L_x_150) ;  /* 0x0000015000017945 */ /* 0x000fe20003800100 */
[----:B--2---:R-:W-:-:S09]  /*08a0*/  ULEA UR6, UR7, UR6, 0x18 ;  /* 0x0000000607067291 */ /* 0x004fd2000f8ec0ff */
[----:B-1----:R-:W1:Y:S02]  /*08b0*/  LDS R39, [UR6+0x1004] ;  /* 0x00100406ff277984 */ /* 0x002e640008000800 */
[----:B-1----:R-:W-:-:S13]  /*08c0*/  ISETP.GE.AND P0, PT, R36, R39, PT ;  /* 0x000000272400720c */ /* 0x002fda0003f06270 */
[----:B------:R-:W-:Y:S05]  /*08d0*/  @P0 BRA `(.L_x_151) ;  /* 0x0000000000400947 */ /* 0x000fea0003800000 */
[----:B------:R-:W1:Y:S02]  /*08e0*/  LDS R38, [UR6+0x1020] ;  /* 0x00102006ff267984 */ /* 0x000e640008000800 */
[----:B-1----:R-:W-:-:S05]  /*08f0*/  IMAD R38, R38, 0x8, R37 ;  /* 0x0000000826267824 */ /* 0x002fca00078e0225 */
[----:B------:R-:W-:-:S13]  /*0900*/  ISETP.GE.AND P0, PT, R38, UR12, PT ;  /* 0x0000000c26007c0c */ /* 0x000fda000bf06270 */
[----:B------:R-:W-:Y:S05]  /*0910*/  @!P0 BREAK.RELIABLE B1 ;  /* 0x0000000000018942 */ /* 0x000fea0003800100 */
[----:B------:R-:W-:Y:S05]  /*0920*/  @P0 BRA `(.L_x_151) ;  /* 0x00000000002c0947 */ /* 0x000fea0003800000 */
[----:B------:R-:W1:Y:S01]  /*0930*/  LDS R41, [UR6+0x1028] ;  /* 0x00102806ff297984 */ /* 0x000e620008000800 */
[----:B------:R-:W2:Y:S03]  /*0940*/  LDC.64 R38, c[0x0][0x390] ;  /* 0x0000e400ff267b82 */ /* 0x000ea60000000a00 */
[----:B------:R-:W-:Y:S04]  /*0950*/  LDS R40, [UR6+0x100c] ;  /* 0x00100c06ff287984 */ /* 0x000fe80008000800 */
[----:B------:R-:W3:Y:S01]  /*0960*/  LDS R42, [UR6+0x1020] ;  /* 0x00102006ff2a7984 */ /* 0x000ee20008000800 */
[----:B-1----:R-:W-:Y:S02]  /*0970*/  IMAD.IADD R43, R36, 0x1, R41 ;  /* 0x00000001242b7824 */ /* 0x002fe400078e0229 */
[----:B---3--:R-:W-:-:S04]  /*0980*/  IMAD R41, R42, 0x8, R37 ;  /* 0x000000082a297824 */ /* 0x008fc800078e0225 */
[----:B------:R-:W-:-:S04]  /*0990*/  IMAD R41, R40, R41, R43 ;  /* 0x0000002928297224 */ /* 0x000fc800078e022b */
[----:B--2---:R-:W-:-:S06]  /*09a0*/  IMAD.WIDE R38, R41, 0x8, R38 ;  /* 0x0000000829267825 */ /* 0x004fcc00078e0226 */
[----:B------:R-:W2:Y:S04]  /*09b0*/  LDG.E.64 R38, desc[UR8][R38.64] ;  /* 0x0000000826267981 */ /* 0x000ea8000c1e1b00 */
[----:B--2---:R2:W-:Y:S01]  /*09c0*/  STS.64 [R35+0x800], R38 ;  /* 0x0008002623007388 */ /* 0x0045e20000000a00 */
[----:B------:R-:W-:Y:S05]  /*09d0*/  BRA `(.L_x_152) ;  /* 0x0000000000087947 */ /* 0x000fea0003800000 */
.L_x_151:
[----:B------:R-:W-:Y:S05]  /*09e0*/  BSYNC.RELIABLE B1 ;  /* 0x0000000000017941 */ /* 0x000fea0003800100 */
.L_x_150:
[----:B------:R1:W-:Y:S02]  /*09f0*/  STS.64 [R35+0x800], RZ ;  /* 0x000800ff23007388 */ /* 0x0003e40000000a00 */
.L_x_152:
[----:B------:R-:W-:Y:S05]  /*0a00*/  BSYNC.RECONVERGENT B0 ;  /* 0x0000000000007941 */ /* 0x000fea0003800200 */
.L_x_149:
[----:B------:R-:W-:Y:S05]  /*0a10*/  WARPSYNC.ALL ;  /* 0x0000000000007948 */ /* 0x000fea0003800000 */
[----:B--2---:R-:W2:Y:S01]  /*0a20*/  LDS R39, [UR6+0x1004] ;  /* 0x00100406ff277984 */ /* 0x004ea20008000800 */
[----:B------:R-:W-:Y:S01]  /*0a30*/  VIADD R36, R36, 0x4 ;  /* 0x0000000424247836 */ /* 0x000fe20000000000 */
[----:B------:R-:W-:Y:S04]  /*0a40*/  BSSY.RECONVERGENT B0, `(.L_x_153) ;  /* 0x0000017000007945 */ /* 0x000fe80003800200 */
[----:B------:R-:W-:Y:S01]  /*0a50*/  BSSY.RELIABLE B1, `(.L_x_154) ;  /* 0x0000009000017945 */ /* 0x000fe20003800100 */
[----:B--2---:R-:W-:-:S13]  /*0a60*/  ISETP.GE.AND P0, PT, R36, R39, PT ;  /* 0x000000272400720c */ /* 0x004fda0003f06270 */
[----:B------:R-:W-:Y:S05]  /*0a70*/  @P0 BRA `(.L_x_155) ;  /* 0x0000000000180947 */ /* 0x000fea0003800000 */
[----:B------:R-:W2:Y:S04]  /*0a80*/  LDS R38, [UR6+0x101c] ;  /* 0x00101c06ff267984 */ /* 0x000ea80008000800 */
[----:B------:R-:W3:Y:S01]  /*0a90*/  LDS R39, [UR6+0x1000] ;  /* 0x00100006ff277984 */ /* 0x000ee20008000800 */
[----:B--2---:R-:W-:-:S05]  /*0aa0*/  IMAD R38, R38, 0x8, R37 ;  /* 0x0000000826267824 */ /* 0x004fca00078e0225 */
[----:B---3--:R-:W-:-:S13]  /*0ab0*/  ISETP.GE.AND P0, PT, R38, R39, PT ;  /* 0x000000272600720c */ /* 0x008fda0003f06270 */
[----:B------:R-:W-:Y:S05]  /*0ac0*/  @!P0 BREAK.RELIABLE B1 ;  /* 0x0000000000018942 */ /* 0x000fea0003800100 */
[----:B------:R-:W-:Y:S05]  /*0ad0*/  @!P0 BRA `(.L_x_156) ;  /* 0x00000000000c8947 */ /* 0x000fea0003800000 */
.L_x_155:
[----:B------:R-:W-:Y:S05]  /*0ae0*/  BSYNC.RELIABLE B1 ;  /* 0x0000000000017941 */ /* 0x000fea0003800100 */
.L_x_154:
[----:B------:R3:W-:Y:S01]  /*0af0*/  STS.64 [R35+0x20], RZ ;  /* 0x000020ff23007388 */ /* 0x0007e20000000a00 */
[----:B------:R-:W-:Y:S05]  /*0b00*/  BRA `(.L_x_157) ;  /* 0x0000000000287947 */ /* 0x000fea0003800000 */
.L_x_156:
[----:B------:R-:W2:Y:S01]  /*0b10*/  LDS R41, [UR6+0x1024] ;  /* 0x00102406ff297984 */ /* 0x000ea20008000800 */
[----:B------:R-:W3:Y:S03]  /*0b20*/  LDC.64 R38, c[0x0][0x388] ;  /* 0x0000e200ff267b82 */ /* 0x000ee60000000a00 */
[----:B------:R-:W-:Y:S04]  /*0b30*/  LDS R40, [UR6+0x1008] ;  /* 0x00100806ff287984 */ /* 0x000fe80008000800 */
[----:B------:R-:W4:Y:S01]  /*0b40*/  LDS R42, [UR6+0x101c] ;  /* 0x00101c06ff2a7984 */ /* 0x000f220008000800 */
[----:B--2---:R-:W-:Y:S02]  /*0b50*/  IMAD.IADD R43, R36, 0x1, R41 ;  /* 0x00000001242b7824 */ /* 0x004fe400078e0229 */
[----:B----4-:R-:W-:-:S04]  /*0b60*/  IMAD R41, R42, 0x8, R37 ;  /* 0x000000082a297824 */ /* 0x010fc800078e0225 */
[----:B------:R-:W-:-:S04]  /*0b70*/  IMAD R41, R40, R41, R43 ;  /* 0x0000002928297224 */ /* 0x000fc800078e022b */
[----:B---3--:R-:W-:-:S06]  /*0b80*/  IMAD.WIDE R38, R41, 0x8, R38 ;  /* 0x0000000829267825 */ /* 0x008fcc00078e0226 */
[----:B------:R-:W2:Y:S04]  /*0b90*/  LDG.E.64 R38, desc[UR8][R38.64] ;  /* 0x0000000826267981 */ /* 0x000ea8000c1e1b00 */
[----:B--2---:R2:W-:Y:S02]  /*0ba0*/  STS.64 [R35+0x20], R38 ;  /* 0x0000202623007388 */ /* 0x0045e40000000a00 */
.L_x_157:
[----:B------:R-:W-:Y:S05]  /*0bb0*/  BSYNC.RECONVERGENT B0 ;  /* 0x0000000000007941 */ /* 0x000fea0003800200 */
.L_x_153:
[----:B------:R-:W-:Y:S05]  /*0bc0*/  WARPSYNC.ALL ;  /* 0x0000000000007948 */ /* 0x000fea0003800000 */
[----:B--2---:R-:W2:Y:S01]  /*0bd0*/  LDS R39, [UR6+0x1004] ;  /* 0x00100406ff277984 */ /* 0x004ea20008000800 */
[----:B------:R-:W-:Y:S04]  /*0be0*/  BSSY.RECONVERGENT B0, `(.L_x_158) ;  /* 0x0000016000007945 */ /* 0x000fe80003800200 */
[----:B------:R-:W-:Y:S01]  /*0bf0*/  BSSY.RELIABLE B1, `(.L_x_159) ;  /* 0x0000008000017945 */ /* 0x000fe20003800100 */
[----:B--2---:R-:W-:-:S13]  /*0c00*/  ISETP.GE.AND P0, PT, R36, R39, PT ;  /* 0x000000272400720c */ /* 0x004fda0003f06270 */
[----:B------:R-:W-:Y:S05]  /*0c10*/  @P0 BRA `(.L_x_160) ;  /* 0x0000000000140947 */ /* 0x000fea0003800000 */
[----:B------:R-:W2:Y:S02]  /*0c20*/  LDS R38, [UR6+0x1020] ;  /* 0x00102006ff267984 */ /* 0x000ea40008000800 */
[----:B--2---:R-:W-:-:S05]  /*0c30*/  IMAD R38, R38, 0x8, R37 ;  /* 0x0000000826267824 */ /* 0x004fca00078e0225 */
[----:B------:R-:W-:-:S13]  /*0c40*/  ISETP.GE.AND P0, PT, R38, UR12, PT ;  /* 0x0000000c26007c0c */ /* 0x000fda000bf06270 */
[----:B------:R-:W-:Y:S05]  /*0c50*/  @!P0 BREAK.RELIABLE B1 ;  /* 0x0000000000018942 */ /* 0x000fea0003800100 */
[----:B------:R-:W-:Y:S05]  /*0c60*/  @!P0 BRA `(.L_x_161) ;  /* 0x00000000000c8947 */ /* 0x000fea0003800000 */
.L_x_160:
[----:B------:R-:W-:Y:S05]  /*0c70*/  BSYNC.RELIABLE B1 ;  /* 0x0000000000017941 */ /* 0x000fea0003800100 */
.L_x_159:
[----:B------:R4:W-:Y:S01]  /*0c80*/  STS.64 [R35+0x820], RZ ;  /* 0x000820ff23007388 */ /* 0x0009e20000000a00 */
[----:B------:R-:W-:Y:S05]  /*0c90*/  BRA `(.L_x_162) ;  /* 0x0000000000287947 */ /* 0x000fea0003800000 */
.L_x_161:
[----:B------:R-:W2:Y:S01]  /*0ca0*/  LDS R41, [UR6+0x1028] ;  /* 0x00102806ff297984 */ /* 0x000ea20008000800 */
[----:B------:R-:W4:Y:S03]  /*0cb0*/  LDC.64 R38, c[0x0][0x390] ;  /* 0x0000e400ff267b82 */ /* 0x000f260000000a00 */
[----:B------:R-:W-:Y:S04]  /*0cc0*/  LDS R40, [UR6+0x100c] ;  /* 0x00100c06ff287984 */ /* 0x000fe80008000800 */
[----:B------:R-:W5:Y:S01]  /*0cd0*/  LDS R42, [UR6+0x1020] ;  /* 0x00102006ff2a7984 */ /* 0x000f620008000800 */
[----:B--2---:R-:W-:Y:S02]  /*0ce0*/  IMAD.IADD R41, R36, 0x1, R41 ;  /* 0x0000000124297824 */ /* 0x004fe400078e0229 */
[----:B-----5:R-:W-:-:S04]  /*0cf0*/  IMAD R37, R42, 0x8, R37 ;  /* 0x000000082a257824 */ /* 0x020fc800078e0225 */
[----:B------:R-:W-:-:S04]  /*0d00*/  IMAD R37, R40, R37, R41 ;  /* 0x0000002528257224 */ /* 0x000fc800078e0229 */
[----:B----4-:R-:W-:-:S06]  /*0d10*/  IMAD.WIDE R38, R37, 0x8, R38 ;  /* 0x0000000825267825 */ /* 0x010fcc00078e0226 */
[----:B------:R-:W2:Y:S04]  /*0d20*/  LDG.E.64 R38, desc[UR8][R38.64] ;  /* 0x0000000826267981 */ /* 0x000ea8000c1e1b00 */
[----:B--2---:R2:W-:Y:S02]  /*0d30*/  STS.64 [R35+0x820], R38 ;  /* 0x0008202623007388 */ /* 0x0045e40000000a00 */
.L_x_162:
[----:B------:R-:W-:Y:S05]  /*0d40*/  BSYNC.RECONVERGENT B0 ;  /* 0x0000000000007941 */ /* 0x000fea0003800200 */
.L_x_158:
[----:B------:R-:W-:Y:S05]  /*0d50*/  WARPSYNC.ALL ;  /* 0x0000000000007948 */ /* 0x000fea0003800000 */
[----:B------:R-:W-:Y:S01]  /*0d60*/  VIADD R34, R34, 0x8 ;  /* 0x0000000822227836 */ /* 0x000fe20000000000 */
[----:B------:R-:W-:Y:S06]  /*0d70*/  BRA.U UP0, `(.L_x_163) ;  /* 0xfffffff9002c7547 */ /* 0x000fec000b83ffff */
[----:B------:R-:W5:Y:S01]  /*0d80*/  S2R R34, SR_TID.Z ;  /* 0x0000000000227919 */ /* 0x000f620000002300 */
[----:B------:R-:W5:Y:S01]  /*0d90*/  LDCU UR5, c[0x0][0x378] ;  /* 0x00006f00ff0577ac */ /* 0x000f620008000800 */
[----:B01234-:R-:W0:Y:S01]  /*0da0*/  S2R R35, SR_TID.X ;  /* 0x0000000000237919 */ /* 0x01fe220000002100 */
[----:B------:R-:W1:Y:S01]  /*0db0*/  S2R R37, SR_TID.Y ;  /* 0x0000000000257919 */ /* 0x000e620000002200 */
[----:B------:R-:W-:Y:S01]  /*0dc0*/  BAR.SYNC.DEFER_BLOCKING 0x0 ;  /* 0x0000000000007b1d */ /* 0x000fe20000010000 */
[----:B-----5:R-:W-:Y:S01]  /*0dd0*/  ULEA UR4, UR5, UR4, 0x5 ;  /* 0x0000000405047291 */ /* 0x020fe2000f8e28ff */
[----:B------:R-:W-:-:S04]  /*0de0*/  IMAD.SHL.U32 R34, R34, 0x4, RZ ;  /* 0x0000000422227824 */ /* 0x000fc800078e00ff */
[--C-:B0-----:R-:W-:Y:S02]  /*0df0*/  IMAD R35, R35, 0x20, R34.reuse ;  /* 0x0000002023237824 */ /* 0x101fe400078e0222 */
[----:B-1----:R-:W-:-:S03]  /*0e00*/  IMAD R34, R37, 0x20, R34 ;  /* 0x0000002025227824 */ /* 0x002fc600078e0222 */
[----:B------:R-:W-:Y:S02]  /*0e10*/  LEA R35, R35, UR6, 0x3 ;  /* 0x0000000623237c11 */ /* 0x000fe4000f8e18ff */
[----:B------:R-:W-:-:S03]  /*0e20*/  LEA R34, R34, UR6, 0x3 ;  /* 0x0000000622227c11 */ /* 0x000fc6000f8e18ff */
[----:B------:R-:W-:Y:S04]  /*0e30*/  LDS.64 R36, [R35] ;  /* 0x0000000023247984 */ /* 0x000fe80000000a00 */
[----:B------:R-:W0:Y:S02]  /*0e40*/  LDS.64 R38, [R34+0x800] ;  /* 0x0008000022267984 */ /* 0x000e240000000a00 */
[----:B0-----:R-:W-:Y:S02]  /*0e50*/  DFMA R2, R36, R38, R2 ;  /* 0x000000262402722b */ /* 0x001fe40000000002 */
[----:B------:R-:W-:Y:S04]  /*0e60*/  LDS.64 R36, [R35+0x200] ;  /* 0x0002000023247984 */ /* 0x000fe80000000a00 */
[----:B------:R-:W0:Y:S02]  /*0e70*/  LDS.64 R38, [R34+0x800] ;  /* 0x0008000022267984 */ /* 0x000e240000000a00 */
[----:B0-----:R-:W-:-:S02]  /*0e80*/  DFMA R4, R36, R38, R4 ;  /* 0x000000262404722b */ /* 0x001fc40000000004 */
[----:B------:R-:W-:Y:S04]  /*0e90*/  LDS.64 R36, [R35+0x400] ;  /* 0x0004000023247984 */ /* 0x000fe80000000a00 */
        /* <DEDUP_REMOVED lines=180> */
[----:B------:R-:W0:Y:S04]  /*19e0*/  LDS.64 R40, [R34+0xe18] ;  /* 0x000e180022287984 */ /* 0x000e280000000a00 */
[----:B------:R-:W-:Y:S04]  /*19f0*/  LDS.64 R36, [R35+0x618] ;  /* 0x0006180023247984 */ /* 0x000fe80000000a00 */
[----:B------:R-:W1:Y:S01]  /*1a00*/  LDS.64 R42, [R34+0xe18] ;  /* 0x000e1800222a7984 */ /* 0x000e620000000a00 */
[----:B------:R-:W-:Y:S06]  /*1a10*/  BAR.SYNC.DEFER_BLOCKING 0x0 ;  /* 0x0000000000007b1d */ /* 0x000fec0000010000 */
[----:B------:R-:W2:Y:S01]  /*1a20*/  LDS R44, [UR6+0x1004] ;  /* 0x00100406ff2c7984 */ /* 0x000ea20008000800 */
[----:B0-----:R-:W-:-:S02]  /*1a30*/  DFMA R30, R38, R40, R30 ;  /* 0x00000028261e722b */ /* 0x001fc4000000001e */
[----:B-1----:R-:W-:Y:S01]  /*1a40*/  DFMA R32, R36, R42, R32 ;  /* 0x0000002a2420722b */ /* 0x002fe20000000020 */
[----:B--2---:R-:W-:-:S13]  /*1a50*/  ISETP.LE.AND P0, PT, R44, UR4, PT ;  /* 0x000000042c007c0c */ /* 0x004fda000bf03270 */
[----:B------:R-:W-:Y:S05]  /*1a60*/  @!P0 BRA `(.L_x_164) ;  /* 0xffffffe800d48947 */ /* 0x000fea000383ffff */
.L_x_144:
[----:B------:R-:W0:Y:S01]  /*1a70*/  S2R R34, SR_TID.Y ;  /* 0x0000000000227919 */ /* 0x000e220000002200 */
[----:B------:R-:W1:Y:S01]  /*1a80*/  S2UR UR4, SR_CTAID.Z ;  /* 0x00000000000479c3 */ /* 0x000e620000002700 */
[----:B------:R-:W0:Y:S01]  /*1a90*/  S2R R37, SR_TID.X ;  /* 0x0000000000257919 */ /* 0x000e220000002100 */
[----:B------:R-:W2:Y:S01]  /*1aa0*/  S2R R35, SR_TID.Z ;  /* 0x0000000000237919 */ /* 0x000ea20000002300 */
[----:B-1----:R-:W-:Y:S01]  /*1ab0*/  UISETP.NE.AND UP0, UPT, UR4, URZ, UPT ;  /* 0x000000ff0400728c */ /* 0x002fe2000bf05270 */
[----:B0-----:R-:W-:-:S04]  /*1ac0*/  IMAD R34, R34, 0x8, R37 ;  /* 0x0000000822227824 */ /* 0x001fc800078e0225 */
[----:B--2---:R-:W-:-:S05]  /*1ad0*/  IMAD R34, R35, 0x40, R34 ;  /* 0x0000004023227824 */ /* 0x004fca00078e0222 */
[----:B------:R-:W-:Y:S02]  /*1ae0*/  LEA R35, R34, UR6, 0x3 ;  /* 0x0000000622237c11 */ /* 0x000fe4000f8e18ff */
[----:B------:R-:W-:-:S03]  /*1af0*/  LEA R34, R0, UR6, 0x3 ;  /* 0x0000000600227c11 */ /* 0x000fc6000f8e18ff */
[----:B------:R-:W-:Y:S04]  /*1b00*/  STS.64 [R35], R2 ;  /* 0x0000000223007388 */ /* 0x000fe80000000a00 */
[----:B------:R-:W-:Y:S04]  /*1b10*/  STS.64 [R35+0x10], R4 ;  /* 0x0000100423007388 */ /* 0x000fe80000000a00 */
        /* <DEDUP_REMOVED lines=13> */
[----:B------:R-:W-:Y:S01]  /*1bf0*/  STS.64 [R35+0x1b0], R32 ;  /* 0x0001b02023007388 */ /* 0x000fe20000000a00 */
[----:B------:R-:W-:Y:S06]  /*1c00*/  BAR.SYNC.DEFER_BLOCKING 0x0 ;  /* 0x0000000000007b1d */ /* 0x000fec0000010000 */
[----:B------:R-:W0:Y:S04]  /*1c10*/  LDS.64 R10, [R34] ;  /* 0x00000000220a7984 */ /* 0x000e280000000a00 */
        /* <DEDUP_REMOVED lines=9> */
[----:B0-----:R-:W-:-:S03]  /*1cb0*/  DADD R14, RZ, R10 ;  /* 0x00000000ff0e7229 */ /* 0x001fc6000000000a */
[----:B------:R-:W0:Y:S01]  /*1cc0*/  LDS.64 R10, [R34+0xa00] ;  /* 0x000a0000220a7984 */ /* 0x000e220000000a00 */
[----:B-1----:R-:W-:-:S03]  /*1cd0*/  DADD R16, RZ, R12 ;  /* 0x00000000ff107229 */ /* 0x002fc6000000000c */
[----:B------:R-:W1:Y:S01]  /*1ce0*/  LDS.64 R12, [R34+0xb00] ;  /* 0x000b0000220c7984 */ /* 0x000e620000000a00 */
        /* <DEDUP_REMOVED lines=9> */
[----:B------:R-:W5:Y:S01]  /*1d80*/  LDS R23, [UR6+0x101c] ;  /* 0x00101c06ff177984 */ /* 0x000f620008000800 */
[----:B------:R-:W-:-:S03]  /*1d90*/  DADD R4, R36, R4 ;  /* 0x0000000024047229 */ /* 0x000fc60000000004 */
[----:B------:R-:W5:Y:S01]  /*1da0*/  LDS R22, [UR6+0x1020] ;  /* 0x00102006ff167984 */ /* 0x000f620008000800 */
[----:B------:R-:W-:-:S04]  /*1db0*/  DADD R2, R2, R6 ;  /* 0x0000000002027229 */ /* 0x000fc80000000006 */
[----:B------:R-:W-:-:S04]  /*1dc0*/  DADD R4, R4, R8 ;  /* 0x0000000004047229 */ /* 0x000fc80000000008 */
[----:B0-----:R-:W-:-:S04]  /*1dd0*/  DADD R2, R2, R10 ;  /* 0x0000000002027229 */ /* 0x001fc8000000000a */
[----:B-1----:R-:W-:-:S04]  /*1de0*/  DADD R4, R4, R12 ;  /* 0x0000000004047229 */ /* 0x002fc8000000000c */
[----:B--2---:R-:W-:-:S04]  /*1df0*/  DADD R2, R2, R14 ;  /* 0x0000000002027229 */ /* 0x004fc8000000000e */
[----:B---3--:R-:W-:-:S04]  /*1e00*/  DADD R4, R4, R16 ;  /* 0x0000000004047229 */ /* 0x008fc80000000010 */
[----:B----4-:R-:W-:Y:S01]  /*1e10*/  DADD R18, R2, R18 ;  /* 0x0000000002127229 */ /* 0x010fe20000000012 */
[----:B------:R-:W-:Y:S02]  /*1e20*/  LOP3.LUT R2, R0, 0x7, RZ, 0xc0, !PT ;  /* 0x0000000700027812 */ /* 0x000fe400078ec0ff */
[----:B------:R-:W-:Y:S01]  /*1e30*/  SHF.R.U32.HI R3, RZ, 0x3, R0 ;  /* 0x00000003ff037819 */ /* 0x000fe20000011600 */
[----:B-----5:R-:W-:Y:S02]  /*1e40*/  DADD R20, R4, R20 ;  /* 0x0000000004147229 */ /* 0x020fe40000000014 */
[----:B------:R-:W-:Y:S02]  /*1e50*/  IMAD R23, R23, 0x8, R2 ;  /* 0x0000000817177824 */ /* 0x000fe400078e0202 */
[----:B------:R-:W-:Y:S01]  /*1e60*/  IMAD R22, R22, 0x8, R3 ;  /* 0x0000000816167824 */ /* 0x000fe200078e0203 */
[----:B------:R-:W-:Y:S06]  /*1e70*/  BRA.U !UP0, `(.L_x_165) ;  /* 0x0000000108607547 */ /* 0x000fec000b800000 */
[----:B------:R-:W0:Y:S01]  /*1e80*/  LDS R0, [UR6+0x1000] ;  /* 0x00100006ff007984 */ /* 0x000e220008000800 */
[----:B------:R-:W1:Y:S02]  /*1e90*/  LDCU UR4, c[0x0][0x380] ;  /* 0x00007000ff0477ac */ /* 0x000e640008000800 */
[----:B-1----:R-:W-:-:S04]  /*1ea0*/  ISETP.GE.AND P0, PT, R22, UR4, PT ;  /* 0x0000000416007c0c */ /* 0x002fc8000bf06270 */
[----:B0-----:R-:W-:-:S13]  /*1eb0*/  ISETP.GE.OR P0, PT, R23, R0, P0 ;  /* 0x000000001700720c */ /* 0x001fda0000706670 */
[----:B------:R-:W0:Y:S01]  /*1ec0*/  @!P0 LDS R0, [UR6+0x1030] ;  /* 0x00103006ff008984 */ /* 0x000e220008000800 */
[----:B------:R-:W1:Y:S03]  /*1ed0*/  @!P0 LDC.64 R2, c[0x0][0x3a0] ;  /* 0x0000e800ff028b82 */ /* 0x000e660000000a00 */
[----:B------:R-:W2:Y:S04]  /*1ee0*/  @!P0 LDS R4, [UR6+0x1014] ;  /* 0x00101406ff048984 */ /* 0x000ea80008000800 */
[----:B------:R-:W3:Y:S01]  /*1ef0*/  LDS R6, [UR6+0x1000] ;  /* 0x00100006ff067984 */ /* 0x000ee20008000800 */
[----:B0-----:R-:W-:-:S04]  /*1f00*/  @!P0 IMAD.IADD R5, R23, 0x1, R0 ;  /* 0x0000000117058824 */ /* 0x001fc800078e0200 */
[C---:B--2---:R-:W-:Y:S02]  /*1f10*/  @!P0 IMAD R5, R22.reuse, R4, R5 ;  /* 0x0000000416058224 */ /* 0x044fe400078e0205 */
[----:B------:R-:W-:Y:S02]  /*1f20*/  VIADD R22, R22, 0x4 ;  /* 0x0000000416167836 */ /* 0x000fe40000000000 */
[----:B-1----:R-:W-:-:S05]  /*1f30*/  @!P0 IMAD.WIDE R2, R5, 0x8, R2 ;  /* 0x0000000805028825 */ /* 0x002fca00078e0202 */
[----:B------:R0:W-:Y:S01]  /*1f40*/  @!P0 STG.E.64 desc[UR8][R2.64], R18 ;  /* 0x0000001202008986 */ /* 0x0001e2000c101b08 */
[----:B------:R-:W-:-:S04]  /*1f50*/  ISETP.GE.AND P0, PT, R22, UR4, PT ;  /* 0x0000000416007c0c */ /* 0x000fc8000bf06270 */
[----:B---3--:R-:W-:-:S13]  /*1f60*/  ISETP.GE.OR P0, PT, R23, R6, P0 ;  /* 0x000000061700720c */ /* 0x008fda0000706670 */
[----:B0-----:R-:W-:Y:S05]  /*1f70*/  @P0 EXIT ;  /* 0x000000000000094d */ /* 0x001fea0003800000 */
[----:B------:R-:W0:Y:S01]  /*1f80*/  LDS R0, [UR6+0x1030] ;  /* 0x00103006ff007984 */ /* 0x000e220008000800 */
[----:B------:R-:W1:Y:S03]  /*1f90*/  LDC.64 R2, c[0x0][0x3a0] ;  /* 0x0000e800ff027b82 */ /* 0x000e660000000a00 */
[----:B------:R-:W2:Y:S01]  /*1fa0*/  LDS R4, [UR6+0x1014] ;  /* 0x00101406ff047984 */ /* 0x000ea20008000800 */
[----:B0-----:R-:W-:-:S04]  /*1fb0*/  IMAD.IADD R23, R23, 0x1, R0 ;  /* 0x0000000117177824 */ /* 0x001fc800078e0200 */
[----:B--2---:R-:W-:-:S04]  /*1fc0*/  IMAD R23, R22, R4, R23 ;  /* 0x0000000416177224 */ /* 0x004fc800078e0217 */
[----:B-1----:R-:W-:-:S05]  /*1fd0*/  IMAD.WIDE R2, R23, 0x8, R2 ;  /* 0x0000000817027825 */ /* 0x002fca00078e0202 */
[----:B------:R-:W-:Y:S01]  /*1fe0*/  STG.E.64 desc[UR8][R2.64], R20 ;  /* 0x0000001402007986 */ /* 0x000fe2000c101b08 */
[----:B------:R-:W-:Y:S05]  /*1ff0*/  EXIT ;  /* 0x000000000000794d */ /* 0x000fea0003800000 */
.L_x_165:
[----:B------:R-:W0:Y:S01]  /*2000*/  LDS R0, [UR6+0x1000] ;  /* 0x00100006ff007984 */ /* 0x000e220008000800 */
[----:B------:R-:W1:Y:S01]  /*2010*/  LDCU UR4, c[0x0][0x380] ;  /* 0x00007000ff0477ac */ /* 0x000e620008000800 */
[C---:B------:R-:W-:Y:S01]  /*2020*/  VIADD R7, R22.reuse, 0x4 ;  /* 0x0000000416077836 */ /* 0x040fe20000000000 */
[----:B-1----:R-:W-:-:S04]  /*2030*/  ISETP.GE.AND P0, PT, R22, UR4, PT ;  /* 0x0000000416007c0c */ /* 0x002fc8000bf06270 */
[----:B------:R-:W-:Y:S02]  /*2040*/  ISETP.GE.AND P1, PT, R7, UR4, PT ;  /* 0x0000000407007c0c */ /* 0x000fe4000bf26270 */
[----:B0-----:R-:W-:-:S13]  /*2050*/  ISETP.GE.OR P0, PT, R23, R0, P0 ;  /* 0x000000001700720c */ /* 0x001fda0000706670 */
[----:B------:R-:W0:Y:S01]  /*2060*/  @!P0 LDS R0, [UR6+0x102c] ;  /* 0x00102c06ff008984 */ /* 0x000e220008000800 */
[----:B------:R-:W1:Y:S03]  /*2070*/  @!P0 LDC.64 R2, c[0x0][0x398] ;  /* 0x0000e600ff028b82 */ /* 0x000e660000000a00 */
[----:B------:R-:W2:Y:S04]  /*2080*/  @!P0 LDS R4, [UR6+0x1010] ;  /* 0x00101006ff048984 */ /* 0x000ea80008000800 */
[----:B------:R-:W3:Y:S01]  /*2090*/  LDS R6, [UR6+0x1000] ;  /* 0x00100006ff067984 */ /* 0x000ee20008000800 */
[----:B0-----:R-:W-:-:S04]  /*20a0*/  @!P0 IMAD.IADD R5, R23, 0x1, R0 ;  /* 0x0000000117058824 */ /* 0x001fc800078e0200 */
[----:B--2---:R-:W-:Y:S01]  /*20b0*/  @!P0 IMAD R5, R22, R4, R5 ;  /* 0x0000000416058224 */ /* 0x004fe200078e0205 */
[----:B---3--:R-:W-:-:S03]  /*20c0*/  ISETP.GE.OR P1, PT, R23, R6, P1 ;  /* 0x000000061700720c */ /* 0x008fc60000f26670 */
[----:B-1----:R-:W-:-:S05]  /*20d0*/  @!P0 IMAD.WIDE R2, R5, 0x8, R2 ;  /* 0x0000000805028825 */ /* 0x002fca00078e0202 */
[----:B------:R0:W-:Y:S05]  /*20e0*/  @!P0 STG.E.64 desc[UR8][R2.64], R18 ;  /* 0x0000001202008986 */ /* 0x0001ea000c101b08 */
[----:B------:R-:W-:Y:S05]  /*20f0*/  @P1 EXIT ;  /* 0x000000000000194d */ /* 0x000fea0003800000 */
[----:B------:R-:W1:Y:S01]  /*2100*/  LDS R0, [UR6+0x102c] ;  /* 0x00102c06ff007984 */ /* 0x000e620008000800 */
[----:B0-----:R-:W0:Y:S03]  /*2110*/  LDC.64 R2, c[0x0][0x398] ;  /* 0x0000e600ff027b82 */ /* 0x001e260000000a00 */
[----:B------:R-:W2:Y:S01]  /*2120*/  LDS R5, [UR6+0x1010] ;  /* 0x00101006ff057984 */ /* 0x000ea20008000800 */
[----:B-1----:R-:W-:-:S04]  /*2130*/  IMAD.IADD R0, R23, 0x1, R0 ;  /* 0x0000000117007824 */ /* 0x002fc800078e0200 */
[----:B--2---:R-:W-:-:S04]  /*2140*/  IMAD R5, R7, R5, R0 ;  /* 0x0000000507057224 */ /* 0x004fc800078e0200 */
[----:B0-----:R-:W-:-:S05]  /*2150*/  IMAD.WIDE R2, R5, 0x8, R2 ;  /* 0x0000000805027825 */ /* 0x001fca00078e0202 */
[----:B------:R-:W-:Y:S01]  /*2160*/  STG.E.64 desc[UR8][R2.64], R20 ;  /* 0x0000001402007986 */ /* 0x000fe2000c101b08 */
[----:B------:R-:W-:Y:S05]  /*2170*/  EXIT ;  /* 0x000000000000794d */ /* 0x000fea0003800000 */
.L_x_166:
        /* <DEDUP_REMOVED lines=16> */
.L_x_510:


//--------------------- .text._ZN5spral5ssids27cu_multinode_solve_n_few_64IdLj1EEEvPdS2_S2_S2_P15node_solve_dataIT_Ei --------------------------
	.section	.text._ZN5spral5ssids27cu_multinode_solve_n_few_64IdLj1EEEvPdS2_S2_S2_P15node_solve_dataIT_Ei,"ax",@progbits
	.align	128
        .global         _ZN5spral5ssids27cu_multinode_solve_n_few_64IdLj1EEEvPdS2_S2_S2_P15node_solve_dataIT_Ei
        .type           _ZN5spral5ssids27cu_multinode_solve_n_few_64IdLj1EEEvPdS2_S2_S2_P15node_solve_dataIT_Ei,@function
        .size           _ZN5spral5ssids27cu_multinode_solve_n_few_64IdLj1EEEvPdS2_S2_S2_P15node_solve_dataIT_Ei,(.L_x_511 - _ZN5spral5ssids27cu_multinode_solve_n_few_64IdLj1EEEvPdS2_S2_S2_P15node_solve_dataIT_Ei)
        .other          _ZN5spral5ssids27cu_multinode_solve_n_few_64IdLj1EEEvPdS2_S2_S2_P15node_solve_dataIT_Ei,@"STO_CUDA_ENTRY STV_DEFAULT"
_ZN5spral5ssids27cu_multinode_solve_n_few_64IdLj1EEEvPdS2_S2_S2_P15node_solve_dataIT_Ei:
.text._ZN5spral5ssids27cu_multinode_solve_n_few_64IdLj1EEEvPdS2_S2_S2_P15node_solve_dataIT_Ei:
[----:B------:R-:W-:Y:S01]  /*0000*/  LDC R1, c[0x0][0x37c] ;  /* 0x0000df00ff017b82 */ /* 0x000fe20000000800 */
[----:B------:R-:W0:Y:S07]  /*0010*/  S2R R5, SR_CTAID.X ;  /* 0x0000000000057919 */ /* 0x000e2e0000002500 */
[----:B------:R-:W0:Y:S01]  /*0020*/  LDC.64 R10, c[0x0][0x3a0] ;  /* 0x0000e800ff0a7b82 */ /* 0x000e220000000a00 */
[----:B------:R-:W1:Y:S01]  /*0030*/  LDCU.64 UR4, c[0x0][0x358] ;  /* 0x00006b00ff0477ac */ /* 0x000e620008000a00 */
[----:B------:R-:W2:Y:S01]  /*0040*/  S2R R7, SR_TID.X ;  /* 0x0000000000077919 */ /* 0x000ea20000002100 */
[----:B------:R-:W3:Y:S01]  /*0050*/  LDCU UR6, c[0x0][0x3a8] ;  /* 0x00007500ff0677ac */ /* 0x000ee20008000800 */
[----:B0-----:R-:W-:-:S05]  /*0060*/  IMAD.WIDE.U32 R10, R5, 0x58, R10 ;  /* 0x00000058050a7825 */ /* 0x001fca00078e000a */
[----:B-1----:R-:W3:Y:S04]  /*0070*/  LDG.E R0, desc[UR4][R10.64+0x3c] ;  /* 0x00003c040a007981 */ /* 0x002ee8000c1e1900 */
[----:B------:R-:W4:Y:S01]  /*0080*/  LDG.E.64 R2, desc[UR4][R10.64+0x30] ;  /* 0x000030040a027981 */ /* 0x000f22000c1e1b00 */
[----:B---3--:R-:W-:-:S04]  /*0090*/  IADD3 R0, PT, PT, -R0, UR6, R5 ;  /* 0x0000000600007c10 */ /* 0x008fc8000fffe105 */
[----:B--2---:R-:W-:-:S04]  /*00a0*/  LEA R0, R0, R7, 0x6 ;  /* 0x0000000700007211 */ /* 0x004fc800078e30ff */
[----:B----4-:R-:W-:-:S13]  /*00b0*/  ISETP.GE.AND P0, PT, R0, R2, PT ;  /* 0x000000020000720c */ /* 0x010fda0003f06270 */
[----:B------:R-:W-:Y:S05]  /*00c0*/  @P0 EXIT ;  /* 0x000000000000094d */ /* 0x000fea0003800000 */
[----:B------:R0:W5:Y:S04]  /*00d0*/  LDG.E R2, desc[UR4][R10.64+0x50] ;  /* 0x000050040a027981 */ /* 0x000168000c1e1900 */
[----:B------:R0:W5:Y:S01]  /*00e0*/  LDG.E.64 R8, desc[UR4][R10.64+0x48] ;  /* 0x000048040a087981 */ /* 0x000162000c1e1b00 */
[----:B------:R-:W-:Y:S02]  /*00f0*/  ISETP.GE.AND P0, PT, R3, 0x1, PT ;  /* 0x000000010300780c */ /* 0x000fe40003f06270 */
[----:B------:R-:W-:-:S11]  /*0100*/  CS2R R14, SRZ ;  /* 0x00000000000e7805 */ /* 0x000fd6000001ff00 */
[----:B0-----:R-:W-:Y:S05]  /*0110*/  @!P0 BRA `(.L_x_167) ;  /* 0x0000000400ac8947 */ /* 0x001fea0003800000 */
[----:B------:R-:W2:Y:S04]  /*0120*/  LDG.E R7, desc[UR4][R10.64+0x40] ;  /* 0x000040040a077981 */ /* 0x000ea8000c1e1900 */
[----:B------:R0:W5:Y:S01]  /*0130*/  LDG.E R5, desc[UR4][R10.64+0x20] ;  /* 0x000020040a057981 */ /* 0x000162000c1e1900 */
[----:B------:R-:W-:Y:S01]  /*0140*/  ISETP.GE.U32.AND P0, PT, R3, 0x8, PT ;  /* 0x000000080300780c */ /* 0x000fe20003f06070 */
[----:B------:R-:W-:Y:S01]  /*0150*/  HFMA2 R6, -RZ, RZ, 0, 0 ;  /* 0x00000000ff067431 */ /* 0x000fe200000001ff */
[----:B------:R-:W-:Y:S01]  /*0160*/  CS2R R14, SRZ ;  /* 0x00000000000e7805 */ /* 0x000fe2000001ff00 */
[----:B--2---:R-:W-:-:S10]  /*0170*/  IMAD.IADD R7, R7, 0x1, R0 ;  /* 0x0000000107077824 */ /* 0x004fd400078e0200 */
[----:B0-----:R-:W-:Y:S05]  /*0180*/  @!P0 BRA `(.L_x_168) ;  /* 0x0000000000b48947 */ /* 0x001fea0003800000 */
[----:B------:R-:W-:Y:S02]  /*0190*/  LOP3.LUT R6, R3, 0x7ffffff8, RZ, 0xc0, !PT ;  /* 0x7ffffff803067812 */ /* 0x000fe400078ec0ff */
[----:B------:R-:W-:Y:S02]  /*01a0*/  CS2R R14, SRZ ;  /* 0x00000000000e7805 */ /* 0x000fe4000001ff00 */
[----:B-----5:R-:W-:Y:S02]  /*01b0*/  MOV R4, R8 ;  /* 0x0000000800047202 */ /* 0x020fe40000000f00 */
[----:B------:R-:W-:Y:S01]  /*01c0*/  MOV R26, R7 ;  /* 0x00000007001a7202 */ /* 0x000fe20000000f00 */
[----:B------:R-:W-:-:S07]  /*01d0*/  IMAD.MOV R27, RZ, RZ, -R6 ;  /* 0x000000ffff1b7224 */ /* 0x000fce00078e0a06 */
.L_x_169:
[----:B------:R-:W0:Y:S08]  /*01e0*/  LDC.64 R24, c[0x0][0x388] ;  /* 0x0000e200ff187b82 */ /* 0x000e300000000a00 */
[----:B------:R-:W1:Y:S01]  /*01f0*/  LDC.64 R20, c[0x0][0x380] ;  /* 0x0000e000ff147b82 */ /* 0x000e620000000a00 */
[----:B0-----:R-:W-:-:S05]  /*0200*/  IMAD.WIDE R24, R4, 0x8, R24 ;  /* 0x0000000804187825 */ /* 0x001fca00078e0218 */
[----:B------:R-:W2:Y:S01]  /*0210*/  LDG.E.64 R18, desc[UR4][R24.64] ;  /* 0x0000000418127981 */ /* 0x000ea2000c1e1b00 */
[----:B-1----:R-:W-:-:S03]  /*0220*/  IMAD.WIDE R20, R26, 0x8, R20 ;  /* 0x000000081a147825 */ /* 0x002fc600078e0214 */
[----:B------:R-:W3:Y:S04]  /*0230*/  LDG.E.64 R16, desc[UR4][R24.64+0x8] ;  /* 0x0000080418107981 */ /* 0x000ee8000c1e1b00 */
[----:B------:R-:W2:Y:S01]  /*0240*/  LDG.E.64 R12, desc[UR4][R20.64] ;  /* 0x00000004140c7981 */ /* 0x000ea2000c1e1b00 */
[----:B------:R-:W-:-:S05]  /*0250*/  IMAD.WIDE R28, R5, 0x8, R20 ;  /* 0x00000008051c7825 */ /* 0x000fca00078e0214 */
[----:B------:R-:W3:Y:S01]  /*0260*/  LDG.E.64 R10, desc[UR4][R28.64] ;  /* 0x000000041c0a7981 */ /* 0x000ee2000c1e1b00 */
[----:B------:R-:W-:Y:S01]  /*0270*/  IMAD.WIDE R22, R5, 0x8, R28 ;  /* 0x0000000805167825 */ /* 0x000fe200078e021c */
[----:B--2---:R-:W-:Y:S02]  /*0280*/  DFMA R18, R12, R18, R14 ;  /* 0x000000120c12722b */ /* 0x004fe4000000000e */
[----:B------:R-:W2:Y:S04]  /*0290*/  LDG.E.64 R12, desc[UR4][R24.64+0x10] ;  /* 0x00001004180c7981 */ /* 0x000ea8000c1e1b00 */
[----:B------:R0:W2:Y:S02]  /*02a0*/  LDG.E.64 R14, desc[UR4][R22.64] ;  /* 0x00000004160e7981 */ /* 0x0000a4000c1e1b00 */
[----:B---3--:R-:W-:-:S02]  /*02b0*/  DFMA R16, R10, R16, R18 ;  /* 0x000000100a10722b */ /* 0x008fc40000000012 */
[----:B------:R-:W3:Y:S01]  /*02c0*/  LDG.E.64 R18, desc[UR4][R24.64+0x18] ;  /* 0x0000180418127981 */ /* 0x000ee2000c1e1b00 */
[----:B0-----:R-:W-:-:S05]  /*02d0*/  IMAD.WIDE R22, R5, 0x8, R22 ;  /* 0x0000000805167825 */ /* 0x001fca00078e0216 */
[----:B------:R-:W3:Y:S01]  /*02e0*/  LDG.E.64 R10, desc[UR4][R22.64] ;  /* 0x00000004160a7981 */ /* 0x000ee2000c1e1b00 */
[C---:B------:R-:W-:Y:S01]  /*02f0*/  IMAD.WIDE R20, R5.reuse, 0x8, R22 ;  /* 0x0000000805147825 */ /* 0x040fe200078e0216 */
[----:B--2---:R-:W-:Y:S02]  /*0300*/  DFMA R12, R14, R12, R16 ;  /* 0x0000000c0e0c722b */ /* 0x004fe40000000010 */
[----:B------:R-:W2:Y:S04]  /*0310*/  LDG.E.64 R22, desc[UR4][R24.64+0x38] ;  /* 0x0000380418167981 */ /* 0x000ea8000c1e1b00 */
[----:B------:R-:W4:Y:S04]  /*0320*/  LDG.E.64 R14, desc[UR4][R24.64+0x20] ;  /* 0x00002004180e7981 */ /* 0x000f28000c1e1b00 */
[----:B------:R-:W4:Y:S01]  /*0330*/  LDG.E.64 R16, desc[UR4][R20.64] ;  /* 0x0000000414107981 */ /* 0x000f22000c1e1b00 */
[----:B------:R-:W-:Y:S01]  /*0340*/  IMAD.WIDE R28, R5, 0x8, R20 ;  /* 0x00000008051c7825 */ /* 0x000fe200078e0214 */
[----:B---3--:R-:W-:-:S02]  /*0350*/  DFMA R18, R10, R18, R12 ;  /* 0x000000120a12722b */ /* 0x008fc4000000000c */
[----:B------:R-:W3:Y:S04]  /*0360*/  LDG.E.64 R10, desc[UR4][R24.64+0x28] ;  /* 0x00002804180a7981 */ /* 0x000ee8000c1e1b00 */
[----:B------:R0:W3:Y:S02]  /*0370*/  LDG.E.64 R12, desc[UR4][R28.64] ;  /* 0x000000041c0c7981 */ /* 0x0000e4000c1e1b00 */
[----:B0-----:R-:W-:-:S04]  /*0380*/  IMAD.WIDE R28, R5, 0x8, R28 ;  /* 0x00000008051c7825 */ /* 0x001fc800078e021c */
[----:B------:R-:W-:-:S06]  /*0390*/  IMAD.WIDE R20, R5, 0x8, R28 ;  /* 0x0000000805147825 */ /* 0x000fcc00078e021c */
[----:B------:R-:W2:Y:S01]  /*03a0*/  LDG.E.64 R20, desc[UR4][R20.64] ;  /* 0x0000000414147981 */ /* 0x000ea2000c1e1b00 */
[----:B----4-:R-:W-:-:S03]  /*03b0*/  DFMA R14, R16, R14, R18 ;  /* 0x0000000e100e722b */ /* 0x010fc60000000012 */
[----:B------:R-:W4:Y:S04]  /*03c0*/  LDG.E.64 R16, desc[UR4][R24.64+0x30] ;  /* 0x0000300418107981 */ /* 0x000f28000c1e1b00 */
[----:B------:R-:W4:Y:S01]  /*03d0*/  LDG.E.64 R18, desc[UR4][R28.64] ;  /* 0x000000041c127981 */ /* 0x000f22000c1e1b00 */
[----:B------:R-:W-:Y:S01]  /*03e0*/  IADD3 R27, PT, PT, R27, 0x8, RZ ;  /* 0x000000081b1b7810 */ /* 0x000fe20007ffe0ff */
[----:B---3--:R-:W-:-:S03]  /*03f0*/  DFMA R10, R12, R10, R14 ;  /* 0x0000000a0c0a722b */ /* 0x008fc6000000000e */
[----:B------:R-:W-:Y:S01]  /*0400*/  ISETP.NE.AND P0, PT, R27, RZ, PT ;  /* 0x000000ff1b00720c */ /* 0x000fe20003f05270 */
[----:B------:R-:W-:Y:S01]  /*0410*/  IMAD R26, R5, 0x8, R26 ;  /* 0x00000008051a7824 */ /* 0x000fe200078e021a */
[----:B------:R-:W-:-:S03]  /*0420*/  IADD3 R4, PT, PT, R4, 0x8, RZ ;  /* 0x0000000804047810 */ /* 0x000fc60007ffe0ff */
[----:B----4-:R-:W-:-:S08]  /*0430*/  DFMA R10, R18, R16, R10 ;  /* 0x00000010120a722b */ /* 0x010fd0000000000a */
[----:B--2---:R-:W-:Y:S01]  /*0440*/  DFMA R14, R20, R22, R10 ;  /* 0x00000016140e722b */ /* 0x004fe2000000000a */
[----:B------:R-:W-:Y:S10]  /*0450*/  @P0 BRA `(.L_x_169) ;  /* 0xfffffffc00600947 */ /* 0x000ff4000383ffff */
.L_x_168:
[----:B------:R-:W-:-:S13]  /*0460*/  LOP3.LUT P0, R10, R3, 0x7, RZ, 0xc0, !PT ;  /* 0x00000007030a7812 */ /* 0x000fda000780c0ff */
[----:B------:R-:W-:Y:S05]  /*0470*/  @!P0 BRA `(.L_x_167) ;  /* 0x0000000000d48947 */ /* 0x000fea0003800000 */
[----:B------:R-:W-:Y:S02]  /*0480*/  ISETP.GE.U32.AND P0, PT, R10, 0x4, PT ;  /* 0x000000040a00780c */ /* 0x000fe40003f06070 */
[----:B------:R-:W-:-:S04]  /*0490*/  LOP3.LUT R4, R3, 0x3, RZ, 0xc0, !PT ;  /* 0x0000000303047812 */ /* 0x000fc800078ec0ff */
[----:B------:R-:W-:-:S07]  /*04a0*/  ISETP.NE.AND P1, PT, R4, RZ, PT ;  /* 0x000000ff0400720c */ /* 0x000fce0003f25270 */
[----:B------:R-:W-:Y:S06]  /*04b0*/  @!P0 BRA `(.L_x_170) ;  /* 0x0000000000588947 */ /* 0x000fec0003800000 */
[----:B------:R-:W0:Y:S01]  /*04c0*/  LDC.64 R28, c[0x0][0x380] ;  /* 0x0000e000ff1c7b82 */ /* 0x000e220000000a00 */
[-C--:B-----5:R-:W-:Y:S01]  /*04d0*/  IADD3 R17, PT, PT, R8, R6.reuse, RZ ;  /* 0x0000000608117210 */ /* 0x0a0fe20007ffe0ff */
[----:B------:R-:W-:-:S06]  /*04e0*/  IMAD R13, R5, R6, R7 ;  /* 0x00000006050d7224 */ /* 0x000fcc00078e0207 */
[----:B------:R-:W1:Y:S01]  /*04f0*/  LDC.64 R10, c[0x0][0x388] ;  /* 0x0000e200ff0a7b82 */ /* 0x000e620000000a00 */
[----:B0-----:R-:W-:-:S05]  /*0500*/  IMAD.WIDE R28, R13, 0x8, R28 ;  /* 0x000000080d1c7825 */ /* 0x001fca00078e021c */
[----:B------:R0:W2:Y:S01]  /*0510*/  LDG.E.64 R22, desc[UR4][R28.64] ;  /* 0x000000041c167981 */ /* 0x0000a2000c1e1b00 */
[----:B-1----:R-:W-:-:S05]  /*0520*/  IMAD.WIDE R10, R17, 0x8, R10 ;  /* 0x00000008110a7825 */ /* 0x002fca00078e020a */
[----:B------:R-:W2:Y:S01]  /*0530*/  LDG.E.64 R20, desc[UR4][R10.64] ;  /* 0x000000040a147981 */ /* 0x000ea2000c1e1b00 */
[----:B0-----:R-:W-:-:S03]  /*0540*/  IMAD.WIDE R28, R5, 0x8, R28 ;  /* 0x00000008051c7825 */ /* 0x001fc600078e021c */
[----:B------:R-:W3:Y:S04]  /*0550*/  LDG.E.64 R18, desc[UR4][R10.64+0x8] ;  /* 0x000008040a127981 */ /* 0x000ee8000c1e1b00 */
[----:B------:R-:W3:Y:S01]  /*0560*/  LDG.E.64 R16, desc[UR4][R28.64] ;  /* 0x000000041c107981 */ /* 0x000ee2000c1e1b00 */
[----:B------:R-:W-:-:S03]  /*0570*/  IMAD.WIDE R12, R5, 0x8, R28 ;  /* 0x00000008050c7825 */ /* 0x000fc600078e021c */
[----:B------:R-:W4:Y:S01]  /*0580*/  LDG.E.64 R26, desc[UR4][R10.64+0x18] ;  /* 0x000018040a1a7981 */ /* 0x000f22000c1e1b00 */
[----:B------:R-:W-:-:S06]  /*0590*/  IMAD.WIDE R24, R5, 0x8, R12 ;  /* 0x0000000805187825 */ /* 0x000fcc00078e020c */
[----:B------:R-:W4:Y:S01]  /*05a0*/  LDG.E.64 R24, desc[UR4][R24.64] ;  /* 0x0000000418187981 */ /* 0x000f22000c1e1b00 */
[----:B--2---:R-:W-:-:S03]  /*05b0*/  DFMA R14, R22, R20, R14 ;  /* 0x00000014160e722b */ /* 0x004fc6000000000e */
[----:B------:R-:W2:Y:S04]  /*05c0*/  LDG.E.64 R22, desc[UR4][R10.64+0x10] ;  /* 0x000010040a167981 */ /* 0x000ea8000c1e1b00 */
[----:B------:R-:W2:Y:S01]  /*05d0*/  LDG.E.64 R20, desc[UR4][R12.64] ;  /* 0x000000040c147981 */ /* 0x000ea2000c1e1b00 */
[----:B---3--:R-:W-:Y:S01]  /*05e0*/  DFMA R14, R16, R18, R14 ;  /* 0x00000012100e722b */ /* 0x008fe2000000000e */
[----:B------:R-:W-:-:S07]  /*05f0*/  IADD3 R6, PT, PT, R6, 0x4, RZ ;  /* 0x0000000406067810 */ /* 0x000fce0007ffe0ff */
[----:B--2---:R-:W-:-:S08]  /*0600*/  DFMA R14, R20, R22, R14 ;  /* 0x00000016140e722b */ /* 0x004fd0000000000e */
[----:B----4-:R-:W-:-:S11]  /*0610*/  DFMA R14, R24, R26, R14 ;  /* 0x0000001a180e722b */ /* 0x010fd6000000000e */
.L_x_170:
[----:B------:R-:W-:Y:S05]  /*0620*/  @!P1 BRA `(.L_x_167) ;  /* 0x0000000000689947 */ /* 0x000fea0003800000 */
[----:B------:R-:W0:Y:S01]  /*0630*/  LDC.64 R24, c[0x0][0x380] ;  /* 0x0000e000ff187b82 */ /* 0x000e220000000a00 */
[----:B------:R-:W-:Y:S02]  /*0640*/  ISETP.NE.AND P0, PT, R4, 0x1, PT ;  /* 0x000000010400780c */ /* 0x000fe40003f05270 */
[----:B------:R-:W-:-:S04]  /*0650*/  LOP3.LUT R4, R3, 0x1, RZ, 0xc0, !PT ;  /* 0x0000000103047812 */ /* 0x000fc800078ec0ff */
[----:B------:R-:W-:Y:S01]  /*0660*/  ISETP.NE.U32.AND P1, PT, R4, 0x1, PT ;  /* 0x000000010400780c */ /* 0x000fe20003f25070 */
[----:B------:R-:W1:Y:S06]  /*0670*/  LDC.64 R16, c[0x0][0x388] ;  /* 0x0000e200ff107b82 */ /* 0x000e6c0000000a00 */
[----:B-----5:R-:W-:Y:S02]  /*0680*/  @P0 IMAD R19, R5, R6, R7 ;  /* 0x0000000605130224 */ /* 0x020fe400078e0207 */
[----:B------:R-:W2:Y:S01]  /*0690*/  LDC.64 R12, c[0x0][0x380] ;  /* 0x0000e000ff0c7b82 */ /* 0x000ea20000000a00 */
[----:B------:R-:W-:Y:S01]  /*06a0*/  @P0 IMAD.IADD R21, R8, 0x1, R6 ;  /* 0x0000000108150824 */ /* 0x000fe200078e0206 */
[----:B------:R-:W-:-:S06]  /*06b0*/  @P0 IADD3 R6, PT, PT, R6, 0x2, RZ ;  /* 0x0000000206060810 */ /* 0x000fcc0007ffe0ff */
[----:B------:R-:W3:Y:S01]  /*06c0*/  LDC.64 R10, c[0x0][0x388] ;  /* 0x0000e200ff0a7b82 */ /* 0x000ee20000000a00 */
[----:B0-----:R-:W-:-:S05]  /*06d0*/  @P0 IMAD.WIDE R24, R19, 0x8, R24 ;  /* 0x0000000813180825 */ /* 0x001fca00078e0218 */
[----:B------:R-:W4:Y:S01]  /*06e0*/  @P0 LDG.E.64 R18, desc[UR4][R24.64] ;  /* 0x0000000418120981 */ /* 0x000f22000c1e1b00 */
[----:B-1----:R-:W-:-:S05]  /*06f0*/  @P0 IMAD.WIDE R16, R21, 0x8, R16 ;  /* 0x0000000815100825 */ /* 0x002fca00078e0210 */
[----:B------:R-:W4:Y:S01]  /*0700*/  @P0 LDG.E.64 R20, desc[UR4][R16.64] ;  /* 0x0000000410140981 */ /* 0x000f22000c1e1b00 */
[----:B------:R-:W-:Y:S01]  /*0710*/  @P0 IMAD.WIDE R22, R5, 0x8, R24 ;  /* 0x0000000805160825 */ /* 0x000fe200078e0218 */
[----:B------:R-:W-:-:S03]  /*0720*/  @!P1 IADD3 R27, PT, PT, R8, R6, RZ ;  /* 0x00000006081b9210 */ /* 0x000fc60007ffe0ff */
[----:B------:R-:W-:Y:S02]  /*0730*/  @!P1 IMAD R7, R5, R6, R7 ;  /* 0x0000000605079224 */ /* 0x000fe400078e0207 */
[----:B------:R-:W4:Y:S02]  /*0740*/  @P0 LDG.E.64 R4, desc[UR4][R16.64+0x8] ;  /* 0x0000080410040981 */ /* 0x000f24000c1e1b00 */
[----:B--2---:R-:W-:Y:S02]  /*0750*/  @!P1 IMAD.WIDE R12, R7, 0x8, R12 ;  /* 0x00000008070c9825 */ /* 0x004fe400078e020c */
[----:B------:R-:W2:Y:S02]  /*0760*/  @P0 LDG.E.64 R22, desc[UR4][R22.64] ;  /* 0x0000000416160981 */ /* 0x000ea4000c1e1b00 */
[----:B---3--:R-:W-:Y:S02]  /*0770*/  @!P1 IMAD.WIDE R10, R27, 0x8, R10 ;  /* 0x000000081b0a9825 */ /* 0x008fe400078e020a */
[----:B------:R-:W3:Y:S04]  /*0780*/  @!P1 LDG.E.64 R12, desc[UR4][R12.64] ;  /* 0x000000040c0c9981 */ /* 0x000ee8000c1e1b00 */
[----:B------:R-:W3:Y:S01]  /*0790*/  @!P1 LDG.E.64 R10, desc[UR4][R10.64] ;  /* 0x000000040a0a9981 */ /* 0x000ee2000c1e1b00 */
[----:B----4-:R-:W-:-:S08]  /*07a0*/  @P0 DFMA R18, R18, R20, R14 ;  /* 0x000000141212022b */ /* 0x010fd0000000000e */
[----:B--2---:R-:W-:-:S08]  /*07b0*/  @P0 DFMA R14, R22, R4, R18 ;  /* 0x00000004160e022b */ /* 0x004fd00000000012 */
[----:B---3--:R-:W-:-:S11]  /*07c0*/  @!P1 DFMA R14, R12, R10, R14 ;  /* 0x0000000a0c0e922b */ /* 0x008fd6000000000e */
.L_x_167:
[----:B------:R-:W-:-:S13]  /*07d0*/  ISETP.GE.AND P0, PT, R0, R3, PT ;  /* 0x000000030000720c */ /* 0x000fda0003f06270 */
[----:B-----5:R-:W0:Y:S01]  /*07e0*/  @!P0 LDC.64 R4, c[0x0][0x390] ;  /* 0x0000e400ff048b82 */ /* 0x020e220000000a00 */
[----:B------:R-:W-:-:S05]  /*07f0*/  @!P0 IADD3 R9, PT, PT, R9, R0, RZ ;  /* 0x0000000009098210 */ /* 0x000fca0007ffe0ff */
[----:B0-----:R-:W-:-:S05]  /*0800*/  @!P0 IMAD.WIDE R4, R9, 0x8, R4 ;  /* 0x0000000809048825 */ /* 0x001fca00078e0204 */
[----:B------:R0:W-:Y:S01]  /*0810*/  @!P0 STG.E.64 desc[UR4][R4.64], R14 ;  /* 0x0000000e04008986 */ /* 0x0001e2000c101b04 */
[----:B------:R-:W-:Y:S05]  /*0820*/  @!P0 EXIT ;  /* 0x000000000000894d */ /* 0x000fea0003800000 */
[----:B0-----:R-:W0:Y:S01]  /*0830*/  LDC.64 R4, c[0x0][0x398] ;  /* 0x0000e600ff047b82 */ /* 0x001e220000000a00 */
[----:B------:R-:W-:-:S05]  /*0840*/  IADD3 R3, PT, PT, R0, R2, -R3 ;  /* 0x0000000200037210 */ /* 0x000fca0007ffe803 */
[----:B0-----:R-:W-:-:S05]  /*0850*/  IMAD.WIDE R2, R3, 0x8, R4 ;  /* 0x0000000803027825 */ /* 0x001fca00078e0204 */
[----:B------:R-:W-:Y:S01]  /*0860*/  STG.E.64 desc[UR4][R2.64], R14 ;  /* 0x0000000e02007986 */ /* 0x000fe2000c101b04 */
[----:B------:R-:W-:Y:S05]  /*0870*/  EXIT ;  /* 0x000000000000794d */ /* 0x000fea0003800000 */
.L_x_171:
        /* <DEDUP_REMOVED lines=16> */
.L_x_511:


//--------------------- .text._ZN5spral5ssids27cu_multinode_solve_n_few_64IdLj2EEEvPdS2_S2_S2_P15node_solve_dataIT_Ei --------------------------
	.section	.text._ZN5spral5ssids27cu_multinode_solve_n_few_64IdLj2EEEvPdS2_S2_S2_P15node_solve_dataIT_Ei,"ax",@progbits
	.align	128
        .global         _ZN5spral5ssids27cu_multinode_solve_n_few_64IdLj2EEEvPdS2_S2_S2_P15node_solve_dataIT_Ei
        .type           _ZN5spral5ssids27cu_multinode_solve_n_few_64IdLj2EEEvPdS2_S2_S2_P15node_solve_dataIT_Ei,@function
        .size           _ZN5spral5ssids27cu_multinode_solve_n_few_64IdLj2EEEvPdS2_S2_S2_P15node_solve_dataIT_Ei,(.L_x_512 - _ZN5spral5ssids27cu_multinode_solve_n_few_64IdLj2EEEvPdS2_S2_S2_P15node_solve_dataIT_Ei)
        .other          _ZN5spral5ssids27cu_multinode_solve_n_few_64IdLj2EEEvPdS2_S2_S2_P15node_solve_dataIT_Ei,@"STO_CUDA_ENTRY STV_DEFAULT"
_ZN5spral5ssids27cu_multinode_solve_n_few_64IdLj2EEEvPdS2_S2_S2_P15node_solve_dataIT_Ei:
.text._ZN5spral5ssids27cu_multinode_solve_n_few_64IdLj2EEEvPdS2_S2_S2_P15node_solve_dataIT_Ei:
[----:B------:R-:W-:Y:S08]  /*0000*/  LDC R1, c[0x0][0x37c] ;  /* 0x0000df00ff017b82 */ /* 0x000ff00000000800 */
[----:B------:R-:W0:Y:S01]  /*0010*/  S2UR UR7, SR_CTAID.X ;  /* 0x00000000000779c3 */ /* 0x000e220000002500 */
[----:B------:R-:W0:Y:S01]  /*0020*/  LDCU.64 UR4, c[0x0][0x3a0] ;  /* 0x00007400ff0477ac */ /* 0x000e220008000a00 */
[----:B------:R-:W1:Y:S01]  /*0030*/  LDCU.64 UR16, c[0x0][0x358] ;  /* 0x00006b00ff1077ac */ /* 0x000e620008000a00 */
[----:B0-----:R-:W-:-:S06]  /*0040*/  UIMAD.WIDE.U32 UR4, UR7, 0x58, UR4 ;  /* 0x00000058070478a5 */ /* 0x001fcc000f8e0004 */
[----:B------:R-:W-:Y:S02]  /*0050*/  MOV R12, UR4 ;  /* 0x00000004000c7c02 */ /* 0x000fe40008000f00 */
[----:B------:R-:W-:Y:S01]  /*0060*/  MOV R13, UR5 ;  /* 0x00000005000d7c02 */ /* 0x000fe20008000f00 */
[----:B------:R-:W0:Y:S02]  /*0070*/  S2R R0, SR_TID.X ;  /* 0x0000000000007919 */ /* 0x000e240000002100 */
[----:B------:R-:W2:Y:S02]  /*0080*/  LDCU UR5, c[0x0][0x3a8] ;  /* 0x00007500ff0577ac */ /* 0x000ea40008000800 */
[----:B-1----:R-:W3:Y:S04]  /*0090*/  LDG.E R4, desc[UR16][R12.64+0x3c] ;  /* 0x00003c100c047981 */ /* 0x002ee8000c1e1900 */
[----:B------:R-:W4:Y:S01]  /*00a0*/  LDG.E.64 R2, desc[UR16][R12.64+0x30] ;  /* 0x000030100c027981 */ /* 0x000f22000c1e1b00 */
[----:B---3--:R-:W-:-:S02]  /*00b0*/  R2UR UR4, R4 ;  /* 0x00000000040472ca */ /* 0x008fc400000e0000 */
[----:B----4-:R-:W-:-:S11]  /*00c0*/  R2UR UR10, R3 ;  /* 0x00000000030a72ca */ /* 0x010fd600000e0000 */
[----:B--2---:R-:W-:-:S06]  /*00d0*/  UIADD3 UR7, UPT, UPT, -UR4, UR5, UR7 ;  /* 0x0000000504077290 */ /* 0x004fcc000fffe107 */
[----:B------:R-:W-:-:S04]  /*00e0*/  MOV R5, UR7 ;  /* 0x0000000700057c02 */ /* 0x000fc80008000f00 */
[----:B0-----:R-:W-:-:S04]  /*00f0*/  LEA R0, R5, R0, 0x6 ;  /* 0x0000000005007211 */ /* 0x001fc800078e30ff */
[----:B------:R-:W-:-:S13]  /*0100*/  ISETP.GE.AND P0, PT, R0, R2, PT ;  /* 0x000000020000720c */ /* 0x000fda0003f06270 */
[----:B------:R-:W-:Y:S05]  /*0110*/  @P0 EXIT ;  /* 0x000000000000094d */ /* 0x000fea0003800000 */
[----:B------:R-:W2:Y:S04]  /*0120*/  LDG.E.64 R10, desc[UR16][R12.64+0x48] ;  /* 0x000048100c0a7981 */ /* 0x000ea8000c1e1b00 */
[----:B------:R0:W5:Y:S04]  /*0130*/  LDG.E R3, desc[UR16][R12.64+0x50] ;  /* 0x000050100c037981 */ /* 0x000168000c1e1900 */
[----:B------:R0:W5:Y:S01]  /*0140*/  LDG.E.64 R8, desc[UR16][R12.64+0x28] ;  /* 0x000028100c087981 */ /* 0x000162000c1e1b00 */
[----:B------:R-:W-:Y:S01]  /*0150*/  UISETP.GT.AND UP0, UPT, UR10, URZ, UPT ;  /* 0x000000ff0a00728c */ /* 0x000fe2000bf04270 */
[----:B------:R-:W-:-:S02]  /*0160*/  CS2R R34, SRZ ;  /* 0x0000000000227805 */ /* 0x000fc4000001ff00 */
[----:B------:R-:W-:Y:S02]  /*0170*/  CS2R R30, SRZ ;  /* 0x00000000001e7805 */ /* 0x000fe4000001ff00 */
[----:B--2---:R-:W-:-:S04]  /*0180*/  R2UR UR5, R10 ;  /* 0x000000000a0572ca */ /* 0x004fc800000e0000 */
[----:B0-----:R-:W-:Y:S11]  /*0190*/  BRA.U !UP0, `(.L_x_172) ;  /* 0x0000001108487547 */ /* 0x001ff6000b800000 */
[----:B------:R-:W2:Y:S04]  /*01a0*/  LDG.E.64 R6, desc[UR16][R12.64+0x20] ;  /* 0x000020100c067981 */ /* 0x000ea8000c1e1b00 */
[----:B------:R0:W5:Y:S01]  /*01b0*/  LDG.E R5, desc[UR16][R12.64+0x40] ;  /* 0x000040100c057981 */ /* 0x000162000c1e1900 */
[----:B------:R-:W-:Y:S01]  /*01c0*/  UISETP.GE.U32.AND UP0, UPT, UR10, 0x4, UPT ;  /* 0x000000040a00788c */ /* 0x000fe2000bf06070 */
[----:B------:R-:W-:Y:S02]  /*01d0*/  CS2R R34, SRZ ;  /* 0x0000000000227805 */ /* 0x000fe4000001ff00 */
[----:B------:R-:W-:Y:S01]  /*01e0*/  CS2R R30, SRZ ;  /* 0x00000000001e7805 */ /* 0x000fe2000001ff00 */
[----:B------:R-:W-:Y:S01]  /*01f0*/  UMOV UR4, URZ ;  /* 0x000000ff00047c82 */ /* 0x000fe20008000000 */
[----:B--2---:R-:W-:-:S04]  /*0200*/  R2UR UR6, R7 ;  /* 0x00000000070672ca */ /* 0x004fc800000e0000 */
[----:B0-----:R-:W-:Y:S11]  /*0210*/  BRA.U !UP0, `(.L_x_173) ;  /* 0x0000000d08b47547 */ /* 0x001ff6000b800000 */
[----:B------:R-:W-:Y:S01]  /*0220*/  ULOP3.LUT UR8, UR10, 0x7ffffffc, URZ, 0xc0, !UPT ;  /* 0x7ffffffc0a087892 */ /* 0x000fe2000f8ec0ff */
[----:B-----5:R-:W-:Y:S02]  /*0230*/  IADD3 R37, PT, PT, R5, R0, RZ ;  /* 0x0000000005257210 */ /* 0x020fe40007ffe0ff */
[----:B------:R-:W-:Y:S02]  /*0240*/  CS2R R34, SRZ ;  /* 0x0000000000227805 */ /* 0x000fe4000001ff00 */
[----:B------:R-:W-:Y:S01]  /*0250*/  MOV R7, UR5 ;  /* 0x0000000500077c02 */ /* 0x000fe20008000f00 */
[----:B------:R-:W-:-:S04]  /*0260*/  UIADD3 UR8, UPT, UPT, -UR8, URZ, URZ ;  /* 0x000000ff08087290 */ /* 0x000fc8000fffe1ff */
[----:B------:R-:W-:-:S09]  /*0270*/  UISETP.GE.AND UP0, UPT, UR8, URZ, UPT ;  /* 0x000000ff0800728c */ /* 0x000fd2000bf06270 */
[----:B------:R-:W-:Y:S05]  /*0280*/  BRA.U UP0, `(.L_x_174) ;  /* 0x0000000d000c7547 */ /* 0x000fea000b800000 */
[----:B------:R-:W-:Y:S02]  /*0290*/  UIADD3 UR9, UPT, UPT, -UR8, URZ, URZ ;  /* 0x000000ff08097290 */ /* 0x000fe4000fffe1ff */
[----:B------:R-:W-:Y:S02]  /*02a0*/  UPLOP3.LUT UP0, UPT, UPT, UPT, UPT, 0x80, 0x8 ;  /* 0x000000000008789c */ /* 0x000fe40003f0f070 */
[----:B------:R-:W-:-:S09]  /*02b0*/  UISETP.GT.AND UP1, UPT, UR9, 0xc, UPT ;  /* 0x0000000c0900788c */ /* 0x000fd2000bf24270 */
[----:B------:R-:W-:Y:S05]  /*02c0*/  BRA.U !UP1, `(.L_x_175) ;  /* 0x0000000509ec7547 */ /* 0x000fea000b800000 */
[----:B------:R-:W-:-:S11]  /*02d0*/  UPLOP3.LUT UP0, UPT, UPT, UPT, UPT, 0x40, 0x4 ;  /* 0x000000000004789c */ /* 0x000fd60003f0e870 */
.L_x_176:
[----:B------:R-:W0:Y:S01]  /*02e0*/  LDC.64 R14, c[0x0][0x388] ;  /* 0x0000e200ff0e7b82 */ /* 0x000e220000000a00 */
[----:B------:R-:W-:-:S07]  /*02f0*/  MOV R13, UR6 ;  /* 0x00000006000d7c02 */ /* 0x000fce0008000f00 */
[----:B------:R-:W1:Y:S01]  /*0300*/  LDC.64 R16, c[0x0][0x380] ;  /* 0x0000e000ff107b82 */ /* 0x000e620000000a00 */
[----:B0-----:R-:W-:-:S05]  /*0310*/  IMAD.WIDE R18, R7, 0x8, R14 ;  /* 0x0000000807127825 */ /* 0x001fca00078e020e */
[----:B------:R-:W2:Y:S01]  /*0320*/  LDG.E.64 R26, desc[UR16][R18.64] ;  /* 0x00000010121a7981 */ /* 0x000ea2000c1e1b00 */
[----:B------:R-:W-:-:S03]  /*0330*/  IMAD.WIDE R12, R13, 0x8, R18 ;  /* 0x000000080d0c7825 */ /* 0x000fc600078e0212 */
[----:B------:R-:W3:Y:S01]  /*0340*/  LDG.E.64 R32, desc[UR16][R18.64+0x8] ;  /* 0x0000081012207981 */ /* 0x000ee2000c1e1b00 */
[----:B-1----:R-:W-:-:S03]  /*0350*/  IMAD.WIDE R24, R37, 0x8, R16 ;  /* 0x0000000825187825 */ /* 0x002fc600078e0210 */
[----:B------:R-:W4:Y:S04]  /*0360*/  LDG.E.64 R22, desc[UR16][R12.64] ;  /* 0x000000100c167981 */ /* 0x000f28000c1e1b00 */
[----:B------:R0:W2:Y:S02]  /*0370*/  LDG.E.64 R28, desc[UR16][R24.64] ;  /* 0x00000010181c7981 */ /* 0x0000a4000c1e1b00 */
[----:B0-----:R-:W-:-:S05]  /*0380*/  IMAD.WIDE R24, R6, 0x8, R24 ;  /* 0x0000000806187825 */ /* 0x001fca00078e0218 */
[----:B------:R-:W3:Y:S01]  /*0390*/  LDG.E.64 R20, desc[UR16][R24.64] ;  /* 0x0000001018147981 */ /* 0x000ee2000c1e1b00 */
[C---:B--2---:R-:W-:Y:S02]  /*03a0*/  DFMA R26, R28.reuse, R26, R30 ;  /* 0x0000001a1c1a722b */ /* 0x044fe4000000001e */
[----:B----4-:R-:W-:Y:S01]  /*03b0*/  DFMA R34, R28, R22, R34 ;  /* 0x000000161c22722b */ /* 0x010fe20000000022 */
[C---:B------:R-:W-:Y:S01]  /*03c0*/  IMAD.WIDE R30, R6.reuse, 0x8, R24 ;  /* 0x00000008061e7825 */ /* 0x040fe200078e0218 */
[----:B------:R-:W2:Y:S04]  /*03d0*/  LDG.E.64 R22, desc[UR16][R12.64+0x8] ;  /* 0x000008100c167981 */ /* 0x000ea8000c1e1b00 */
[----:B------:R-:W4:Y:S01]  /*03e0*/  LDG.E.64 R24, desc[UR16][R18.64+0x10] ;  /* 0x0000101012187981 */ /* 0x000f22000c1e1b00 */
[----:B------:R-:W-:Y:S01]  /*03f0*/  IMAD.WIDE R28, R6, 0x8, R30 ;  /* 0x00000008061c7825 */ /* 0x000fe200078e021e */
[----:B---3--:R-:W-:-:S05]  /*0400*/  DFMA R32, R20, R32, R26 ;  /* 0x000000201420722b */ /* 0x008fca000000001a */
[----:B------:R-:W3:Y:S04]  /*0410*/  LDG.E.64 R28, desc[UR16][R28.64] ;  /* 0x000000101c1c7981 */ /* 0x000ee8000c1e1b00 */
[----:B------:R-:W4:Y:S04]  /*0420*/  LDG.E.64 R26, desc[UR16][R30.64] ;  /* 0x000000101e1a7981 */ /* 0x000f28000c1e1b00 */
[----:B------:R-:W3:Y:S04]  /*0430*/  LDG.E.64 R18, desc[UR16][R18.64+0x18] ;  /* 0x0000181012127981 */ /* 0x000ee8000c1e1b00 */
[----:B------:R-:W5:Y:S04]  /*0440*/  LDG.E.64 R30, desc[UR16][R12.64+0x10] ;  /* 0x000010100c1e7981 */ /* 0x000f68000c1e1b00 */
[----:B------:R-:W3:Y:S01]  /*0450*/  LDG.E.64 R12, desc[UR16][R12.64+0x18] ;  /* 0x000018100c0c7981 */ /* 0x000ee2000c1e1b00 */
[----:B------:R-:W-:Y:S01]  /*0460*/  LEA R37, R6, R37, 0x2 ;  /* 0x0000002506257211 */ /* 0x000fe200078e10ff */
[----:B--2---:R-:W-:Y:S01]  /*0470*/  DFMA R22, R20, R22, R34 ;  /* 0x000000161416722b */ /* 0x004fe20000000022 */
[----:B------:R-:W-:-:S03]  /*0480*/  IADD3 R35, PT, PT, R7, 0x4, RZ ;  /* 0x0000000407237810 */ /* 0x000fc60007ffe0ff */
[----:B------:R-:W-:Y:S01]  /*0490*/  IMAD.WIDE R20, R37, 0x8, R16 ;  /* 0x0000000825147825 */ /* 0x000fe200078e0210 */
[----:B----4-:R-:W-:-:S03]  /*04a0*/  DFMA R24, R26, R24, R32 ;  /* 0x000000181a18722b */ /* 0x010fc60000000020 */
[----:B-----5:R-:W-:Y:S01]  /*04b0*/  DFMA R32, R26, R30, R22 ;  /* 0x0000001e1a20722b */ /* 0x020fe20000000016 */
[----:B------:R-:W-:Y:S01]  /*04c0*/  IMAD.WIDE R22, R35, 0x8, R14 ;  /* 0x0000000823167825 */ /* 0x000fe200078e020e */
[----:B------:R-:W-:-:S03]  /*04d0*/  MOV R27, UR6 ;  /* 0x00000006001b7c02 */ /* 0x000fc60008000f00 */
[----:B---3--:R-:W-:Y:S01]  /*04e0*/  DFMA R24, R28, R18, R24 ;  /* 0x000000121c18722b */ /* 0x008fe20000000018 */
[----:B------:R0:W2:Y:S01]  /*04f0*/  LDG.E.64 R30, desc[UR16][R20.64] ;  /* 0x00000010141e7981 */ /* 0x0000a2000c1e1b00 */
[----:B------:R-:W-:-:S03]  /*0500*/  IMAD.WIDE R18, R27, 0x8, R22 ;  /* 0x000000081b127825 */ /* 0x000fc600078e0216 */
[----:B------:R-:W2:Y:S01]  /*0510*/  LDG.E.64 R26, desc[UR16][R22.64] ;  /* 0x00000010161a7981 */ /* 0x000ea2000c1e1b00 */
[----:B------:R-:W-:-:S03]  /*0520*/  DFMA R12, R28, R12, R32 ;  /* 0x0000000c1c0c722b */ /* 0x000fc60000000020 */
[----:B------:R-:W3:Y:S01]  /*0530*/  LDG.E.64 R28, desc[UR16][R18.64] ;  /* 0x00000010121c7981 */ /* 0x000ee2000c1e1b00 */
[----:B0-----:R-:W-:-:S03]  /*0540*/  IMAD.WIDE R20, R6, 0x8, R20 ;  /* 0x0000000806147825 */ /* 0x001fc600078e0214 */
[----:B------:R-:W4:Y:S04]  /*0550*/  LDG.E.64 R32, desc[UR16][R22.64+0x8] ;  /* 0x0000081016207981 */ /* 0x000f28000c1e1b00 */
[----:B------:R-:W4:Y:S01]  /*0560*/  LDG.E.64 R34, desc[UR16][R20.64] ;  /* 0x0000001014227981 */ /* 0x000f22000c1e1b00 */
[C---:B--2---:R-:W-:Y:S01]  /*0570*/  DFMA R24, R30.reuse, R26, R24 ;  /* 0x0000001a1e18722b */ /* 0x044fe20000000018 */
[----:B------:R-:W-:Y:S01]  /*0580*/  IMAD.WIDE R26, R6, 0x8, R20 ;  /* 0x00000008061a7825 */ /* 0x000fe200078e0214 */
[----:B---3--:R-:W-:Y:S01]  /*0590*/  DFMA R30, R30, R28, R12 ;  /* 0x0000001c1e1e722b */ /* 0x008fe2000000000c */
[----:B------:R-:W2:Y:S04]  /*05a0*/  LDG.E.64 R20, desc[UR16][R22.64+0x10] ;  /* 0x0000101016147981 */ /* 0x000ea8000c1e1b00 */
[----:B------:R0:W2:Y:S04]  /*05b0*/  LDG.E.64 R28, desc[UR16][R26.64] ;  /* 0x000000101a1c7981 */ /* 0x0000a8000c1e1b00 */
[----:B------:R-:W3:Y:S01]  /*05c0*/  LDG.E.64 R12, desc[UR16][R18.64+0x8] ;  /* 0x00000810120c7981 */ /* 0x000ee2000c1e1b00 */
[----:B----4-:R-:W-:-:S03]  /*05d0*/  DFMA R24, R34, R32, R24 ;  /* 0x000000202218722b */ /* 0x010fc60000000018 */
[----:B------:R-:W4:Y:S01]  /*05e0*/  LDG.E.64 R32, desc[UR16][R22.64+0x18] ;  /* 0x0000181016207981 */ /* 0x000f22000c1e1b00 */
[----:B0-----:R-:W-:-:S06]  /*05f0*/  IMAD.WIDE R26, R6, 0x8, R26 ;  /* 0x00000008061a7825 */ /* 0x001fcc00078e021a */
[----:B------:R-:W4:Y:S04]  /*0600*/  LDG.E.64 R26, desc[UR16][R26.64] ;  /* 0x000000101a1a7981 */ /* 0x000f28000c1e1b00 */
[----:B------:R-:W5:Y:S04]  /*0610*/  LDG.E.64 R22, desc[UR16][R18.64+0x10] ;  /* 0x0000101012167981 */ /* 0x000f68000c1e1b00 */
[----:B------:R-:W5:Y:S01]  /*0620*/  LDG.E.64 R18, desc[UR16][R18.64+0x18] ;  /* 0x0000181012127981 */ /* 0x000f62000c1e1b00 */
[----:B------:R-:W-:Y:S01]  /*0630*/  LEA R37, R6, R37, 0x2 ;  /* 0x0000002506257211 */ /* 0x000fe200078e10ff */
[----:B--2---:R-:W-:Y:S01]  /*0640*/  DFMA R20, R28, R20, R24 ;  /* 0x000000141c14722b */ /* 0x004fe20000000018 */
[----:B------:R-:W-:Y:S01]  /*0650*/  IADD3 R25, PT, PT, R7, 0x8, RZ ;  /* 0x0000000807197810 */ /* 0x000fe20007ffe0ff */
[----:B---3--:R-:W-:-:S02]  /*0660*/  DFMA R12, R34, R12, R30 ;  /* 0x0000000c220c722b */ /* 0x008fc4000000001e */
[----:B------:R-:W-:-:S04]  /*0670*/  IMAD.WIDE R30, R37, 0x8, R16 ;  /* 0x00000008251e7825 */ /* 0x000fc800078e0210 */
[----:B------:R-:W-:Y:S01]  /*0680*/  IMAD.WIDE R24, R25, 0x8, R14 ;  /* 0x0000000819187825 */ /* 0x000fe200078e020e */
[----:B----4-:R-:W-:-:S04]  /*0690*/  DFMA R32, R26, R32, R20 ;  /* 0x000000201a20722b */ /* 0x010fc80000000014 */
[----:B------:R-:W2:Y:S01]  /*06a0*/  LDG.E.64 R20, desc[UR16][R24.64] ;  /* 0x0000001018147981 */ /* 0x000ea2000c1e1b00 */
[----:B-----5:R-:W-:-:S03]  /*06b0*/  DFMA R12, R28, R22, R12 ;  /* 0x000000161c0c722b */ /* 0x020fc6000000000c */
[----:B------:R0:W2:Y:S01]  /*06c0*/  LDG.E.64 R22, desc[UR16][R30.64] ;  /* 0x000000101e167981 */ /* 0x0000a2000c1e1b00 */
[----:B------:R-:W-:-:S05]  /*06d0*/  MOV R29, UR6 ;  /* 0x00000006001d7c02 */ /* 0x000fca0008000f00 */
[----:B------:R-:W-:Y:S01]  /*06e0*/  IMAD.WIDE R28, R29, 0x8, R24 ;  /* 0x000000081d1c7825 */ /* 0x000fe200078e0218 */
[----:B------:R-:W-:-:S03]  /*06f0*/  DFMA R12, R26, R18, R12 ;  /* 0x000000121a0c722b */ /* 0x000fc6000000000c */
[C---:B0-----:R-:W-:Y:S01]  /*0700*/  IMAD.WIDE R30, R6.reuse, 0x8, R30 ;  /* 0x00000008061e7825 */ /* 0x041fe200078e021e */
[----:B------:R-:W3:Y:S04]  /*0710*/  LDG.E.64 R18, desc[UR16][R28.64] ;  /* 0x000000101c127981 */ /* 0x000ee8000c1e1b00 */
[----:B------:R-:W4:Y:S04]  /*0720*/  LDG.E.64 R26, desc[UR16][R24.64+0x8] ;  /* 0x00000810181a7981 */ /* 0x000f28000c1e1b00 */
[----:B------:R0:W4:Y:S02]  /*0730*/  LDG.E.64 R34, desc[UR16][R30.64] ;  /* 0x000000101e227981 */ /* 0x000124000c1e1b00 */
[----:B0-----:R-:W-:Y:S01]  /*0740*/  IMAD.WIDE R30, R6, 0x8, R30 ;  /* 0x00000008061e7825 */ /* 0x001fe200078e021e */
[C---:B--2---:R-:W-:Y:S01]  /*0750*/  DFMA R32, R22.reuse, R20, R32 ;  /* 0x000000141620722b */ /* 0x044fe20000000020 */
[----:B------:R-:W2:Y:S01]  /*0760*/  LDG.E.64 R20, desc[UR16][R28.64+0x8] ;  /* 0x000008101c147981 */ /* 0x000ea2000c1e1b00 */
[----:B---3--:R-:W-:-:S03]  /*0770*/  DFMA R12, R22, R18, R12 ;  /* 0x00000012160c722b */ /* 0x008fc6000000000c */
[----:B------:R-:W3:Y:S04]  /*0780*/  LDG.E.64 R18, desc[UR16][R24.64+0x10] ;  /* 0x0000101018127981 */ /* 0x000ee8000c1e1b00 */
[----:B------:R-:W3:Y:S01]  /*0790*/  LDG.E.64 R22, desc[UR16][R30.64] ;  /* 0x000000101e167981 */ /* 0x000ee2000c1e1b00 */
[----:B----4-:R-:W-:-:S03]  /*07a0*/  DFMA R32, R34, R26, R32 ;  /* 0x0000001a2220722b */ /* 0x010fc60000000020 */
[----:B------:R-:W4:Y:S01]  /*07b0*/  LDG.E.64 R26, desc[UR16][R28.64+0x10] ;  /* 0x000010101c1a7981 */ /* 0x000f22000c1e1b00 */
[----:B------:R-:W-:Y:S02]  /*07c0*/  MOV R2, UR6 ;  /* 0x0000000600027c02 */ /* 0x000fe40008000f00 */
[----:B------:R-:W-:-:S05]  /*07d0*/  LEA R37, R6, R37, 0x2 ;  /* 0x0000002506257211 */ /* 0x000fca00078e10ff */
[----:B------:R-:W-:Y:S01]  /*07e0*/  IMAD.WIDE R16, R37, 0x8, R16 ;  /* 0x0000000825107825 */ /* 0x000fe200078e0210 */
[----:B--2---:R-:W-:Y:S01]  /*07f0*/  DFMA R12, R34, R20, R12 ;  /* 0x00000014220c722b */ /* 0x004fe2000000000c */
[----:B------:R-:W-:Y:S02]  /*0800*/  IADD3 R35, PT, PT, R7, 0xc, RZ ;  /* 0x0000000c07237810 */ /* 0x000fe40007ffe0ff */
[----:B------:R-:W-:Y:S02]  /*0810*/  IMAD.WIDE R20, R6, 0x8, R30 ;  /* 0x0000000806147825 */ /* 0x000fe400078e021e */
[----:B------:R-:W2:Y:S02]  /*0820*/  LDG.E.64 R30, desc[UR16][R28.64+0x18] ;  /* 0x000018101c1e7981 */ /* 0x000ea4000c1e1b00 */
[----:B------:R-:W-:Y:S02]  /*0830*/  IMAD.WIDE R14, R35, 0x8, R14 ;  /* 0x00000008230e7825 */ /* 0x000fe400078e020e */
[----:B------:R4:W5:Y:S04]  /*0840*/  LDG.E.64 R34, desc[UR16][R24.64+0x18] ;  /* 0x0000181018227981 */ /* 0x000968000c1e1b00 */
[----:B------:R-:W5:Y:S01]  /*0850*/  LDG.E.64 R20, desc[UR16][R20.64] ;  /* 0x0000001014147981 */ /* 0x000f62000c1e1b00 */
[C---:B---3--:R-:W-:Y:S01]  /*0860*/  DFMA R18, R22.reuse, R18, R32 ;  /* 0x000000121612722b */ /* 0x048fe20000000020 */
[----:B------:R-:W-:Y:S01]  /*0870*/  IMAD.WIDE R32, R2, 0x8, R14 ;  /* 0x0000000802207825 */ /* 0x000fe200078e020e */
[----:B----4-:R-:W-:Y:S01]  /*0880*/  DFMA R24, R22, R26, R12 ;  /* 0x0000001a1618722b */ /* 0x010fe2000000000c */
[----:B------:R-:W3:Y:S04]  /*0890*/  LDG.E.64 R12, desc[UR16][R14.64] ;  /* 0x000000100e0c7981 */ /* 0x000ee8000c1e1b00 */
[----:B------:R0:W3:Y:S04]  /*08a0*/  LDG.E.64 R22, desc[UR16][R16.64] ;  /* 0x0000001010167981 */ /* 0x0000e8000c1e1b00 */
[----:B------:R-:W4:Y:S04]  /*08b0*/  LDG.E.64 R26, desc[UR16][R32.64] ;  /* 0x00000010201a7981 */ /* 0x000f28000c1e1b00 */
[----:B------:R-:W4:Y:S01]  /*08c0*/  LDG.E.64 R28, desc[UR16][R32.64+0x8] ;  /* 0x00000810201c7981 */ /* 0x000f22000c1e1b00 */
[----:B0-----:R-:W-:Y:S01]  /*08d0*/  IMAD.WIDE R16, R6, 0x8, R16 ;  /* 0x0000000806107825 */ /* 0x001fe200078e0210 */
[----:B-----5:R-:W-:-:S02]  /*08e0*/  DFMA R18, R20, R34, R18 ;  /* 0x000000221412722b */ /* 0x020fc40000000012 */
[----:B--2---:R-:W-:Y:S01]  /*08f0*/  DFMA R30, R20, R30, R24 ;  /* 0x0000001e141e722b */ /* 0x004fe20000000018 */
[----:B------:R-:W2:Y:S01]  /*0900*/  LDG.E.64 R20, desc[UR16][R14.64+0x8] ;  /* 0x000008100e147981 */ /* 0x000ea2000c1e1b00 */
[----:B------:R-:W-:-:S03]  /*0910*/  IMAD.WIDE R34, R6, 0x8, R16 ;  /* 0x0000000806227825 */ /* 0x000fc600078e0210 */
[----:B------:R-:W2:Y:S01]  /*0920*/  LDG.E.64 R24, desc[UR16][R16.64] ;  /* 0x0000001010187981 */ /* 0x000ea2000c1e1b00 */
[----:B---3--:R-:W-:-:S03]  /*0930*/  DFMA R12, R22, R12, R18 ;  /* 0x0000000c160c722b */ /* 0x008fc60000000012 */
[----:B------:R-:W3:Y:S01]  /*0940*/  LDG.E.64 R18, desc[UR16][R14.64+0x10] ;  /* 0x000010100e127981 */ /* 0x000ee2000c1e1b00 */
[----:B----4-:R-:W-:-:S03]  /*0950*/  DFMA R30, R22, R26, R30 ;  /* 0x0000001a161e722b */ /* 0x010fc6000000001e */
[----:B------:R0:W3:Y:S04]  /*0960*/  LDG.E.64 R22, desc[UR16][R34.64] ;  /* 0x0000001022167981 */ /* 0x0000e8000c1e1b00 */
[----:B------:R-:W4:Y:S04]  /*0970*/  LDG.E.64 R26, desc[UR16][R32.64+0x10] ;  /* 0x00001010201a7981 */ /* 0x000f28000c1e1b00 */
[----:B------:R-:W5:Y:S01]  /*0980*/  LDG.E.64 R14, desc[UR16][R14.64+0x18] ;  /* 0x000018100e0e7981 */ /* 0x000f62000c1e1b00 */
[----:B0-----:R-:W-:-:S03]  /*0990*/  IMAD.WIDE R34, R6, 0x8, R34 ;  /* 0x0000000806227825 */ /* 0x001fc600078e0222 */
[----:B------:R-:W5:Y:S04]  /*09a0*/  LDG.E.64 R16, desc[UR16][R32.64+0x18] ;  /* 0x0000181020107981 */ /* 0x000f68000c1e1b00 */
[----:B------:R-:W5:Y:S01]  /*09b0*/  LDG.E.64 R34, desc[UR16][R34.64] ;  /* 0x0000001022227981 */ /* 0x000f62000c1e1b00 */
[----:B------:R-:W-:-:S04]  /*09c0*/  UIADD3 UR8, UPT, UPT, UR8, 0x10, URZ ;  /* 0x0000001008087890 */ /* 0x000fc8000fffe0ff */
[----:B------:R-:W-:Y:S01]  /*09d0*/  UISETP.GE.AND UP1, UPT, UR8, -0xc, UPT ;  /* 0xfffffff40800788c */ /* 0x000fe2000bf26270 */
[----:B------:R-:W-:Y:S02]  /*09e0*/  IADD3 R7, PT, PT, R7, 0x10, RZ ;  /* 0x0000001007077810 */ /* 0x000fe40007ffe0ff */
[----:B------:R-:W-:Y:S01]  /*09f0*/  LEA R37, R6, R37, 0x2 ;  /* 0x0000002506257211 */ /* 0x000fe200078e10ff */
[C---:B--2---:R-:W-:Y:S02]  /*0a00*/  DFMA R12, R24.reuse, R20, R12 ;  /* 0x00000014180c722b */ /* 0x044fe4000000000c */
[----:B------:R-:W-:-:S06]  /*0a10*/  DFMA R28, R24, R28, R30 ;  /* 0x0000001c181c722b */ /* 0x000fcc000000001e */
[C---:B---3--:R-:W-:Y:S02]  /*0a20*/  DFMA R12, R22.reuse, R18, R12 ;  /* 0x00000012160c722b */ /* 0x048fe4000000000c */
[----:B----4-:R-:W-:-:S06]  /*0a30*/  DFMA R26, R22, R26, R28 ;  /* 0x0000001a161a722b */ /* 0x010fcc000000001c */
[C---:B-----5:R-:W-:Y:S02]  /*0a40*/  DFMA R30, R34.reuse, R14, R12 ;  /* 0x0000000e221e722b */ /* 0x060fe4000000000c */
[----:B------:R-:W-:Y:S01]  /*0a50*/  DFMA R34, R34, R16, R26 ;  /* 0x000000102222722b */ /* 0x000fe2000000001a */
[----:B------:R-:W-:Y:S10]  /*0a60*/  BRA.U !UP1, `(.L_x_176) ;  /* 0xfffffff9091c7547 */ /* 0x000ff4000b83ffff */
[----:B------:R-:W-:-:S12]  /*0a70*/  ULOP3.LUT UR4, UR10, 0x7ffffffc, URZ, 0xc0, !UPT ;  /* 0x7ffffffc0a047892 */ /* 0x000fd8000f8ec0ff */
.L_x_175:
[----:B------:R-:W-:-:S04]  /*0a80*/  UIADD3 UR9, UPT, UPT, -UR8, URZ, URZ ;  /* 0x000000ff08097290 */ /* 0x000fc8000fffe1ff */
[----:B------:R-:W-:-:S09]  /*0a90*/  UISETP.GT.AND UP1, UPT, UR9, 0x4, UPT ;  /* 0x000000040900788c */ /* 0x000fd2000bf24270 */
[----:B------:R-:W-:Y:S05]  /*0aa0*/  BRA.U !UP1, `(.L_x_177) ;  /* 0x0000000109fc7547 */ /* 0x000fea000b800000 */
[----:B------:R-:W0:Y:S01]  /*0ab0*/  LDC.64 R12, c[0x0][0x380] ;  /* 0x0000e000ff0c7b82 */ /* 0x000e220000000a00 */
[----:B------:R-:W-:-:S07]  /*0ac0*/  MOV R19, UR6 ;  /* 0x0000000600137c02 */ /* 0x000fce0008000f00 */
[----:B------:R-:W1:Y:S01]  /*0ad0*/  LDC.64 R14, c[0x0][0x388] ;  /* 0x0000e200ff0e7b82 */ /* 0x000e620000000a00 */
[----:B0-----:R-:W-:-:S05]  /*0ae0*/  IMAD.WIDE R20, R37, 0x8, R12 ;  /* 0x0000000825147825 */ /* 0x001fca00078e020c */
[----:B------:R-:W2:Y:S01]  /*0af0*/  LDG.E.64 R32, desc[UR16][R20.64] ;  /* 0x0000001014207981 */ /* 0x000ea2000c1e1b00 */
[----:B-1----:R-:W-:-:S05]  /*0b00*/  IMAD.WIDE R16, R7, 0x8, R14 ;  /* 0x0000000807107825 */ /* 0x002fca00078e020e */
[----:B------:R-:W2:Y:S01]  /*0b10*/  LDG.E.64 R22, desc[UR16][R16.64] ;  /* 0x0000001010167981 */ /* 0x000ea2000c1e1b00 */
[----:B------:R-:W-:-:S03]  /*0b20*/  IMAD.WIDE R18, R19, 0x8, R16 ;  /* 0x0000000813127825 */ /* 0x000fc600078e0210 */
[----:B------:R-:W3:Y:S01]  /*0b30*/  LDG.E.64 R28, desc[UR16][R16.64+0x8] ;  /* 0x00000810101c7981 */ /* 0x000ee2000c1e1b00 */
[----:B------:R-:W-:-:S03]  /*0b40*/  IMAD.WIDE R26, R6, 0x8, R20 ;  /* 0x00000008061a7825 */ /* 0x000fc600078e0214 */
[----:B------:R-:W4:Y:S04]  /*0b50*/  LDG.E.64 R24, desc[UR16][R18.64] ;  /* 0x0000001012187981 */ /* 0x000f28000c1e1b00 */
[----:B------:R0:W3:Y:S02]  /*0b60*/  LDG.E.64 R20, desc[UR16][R26.64] ;  /* 0x000000101a147981 */ /* 0x0000e4000c1e1b00 */
[----:B0-----:R-:W-:Y:S01]  /*0b70*/  IMAD.WIDE R26, R6, 0x8, R26 ;  /* 0x00000008061a7825 */ /* 0x001fe200078e021a */
[C---:B--2---:R-:W-:Y:S01]  /*0b80*/  DFMA R30, R32.reuse, R22, R30 ;  /* 0x00000016201e722b */ /* 0x044fe2000000001e */
[----:B------:R-:W2:Y:S01]  /*0b90*/  LDG.E.64 R22, desc[UR16][R18.64+0x8] ;  /* 0x0000081012167981 */ /* 0x000ea2000c1e1b00 */
[----:B----4-:R-:W-:-:S03]  /*0ba0*/  DFMA R24, R32, R24, R34 ;  /* 0x000000182018722b */ /* 0x010fc60000000022 */
[----:B------:R0:W4:Y:S03]  /*0bb0*/  LDG.E.64 R32, desc[UR16][R26.64] ;  /* 0x000000101a207981 */ /* 0x000126000c1e1b00 */
[----:B---3--:R-:W-:Y:S02]  /*0bc0*/  DFMA R28, R20, R28, R30 ;  /* 0x0000001c141c722b */ /* 0x008fe4000000001e */
[----:B------:R-:W4:Y:S04]  /*0bd0*/  LDG.E.64 R30, desc[UR16][R16.64+0x10] ;  /* 0x00001010101e7981 */ /* 0x000f28000c1e1b00 */
[----:B------:R-:W3:Y:S01]  /*0be0*/  LDG.E.64 R34, desc[UR16][R18.64+0x10] ;  /* 0x0000101012227981 */ /* 0x000ee2000c1e1b00 */
[----:B------:R-:W-:-:S02]  /*0bf0*/  LEA R37, R6, R37, 0x2 ;  /* 0x0000002506257211 */ /* 0x000fc400078e10ff */
[----:B------:R-:W-:-:S03]  /*0c00*/  MOV R2, UR6 ;  /* 0x0000000600027c02 */ /* 0x000fc60008000f00 */
[----:B------:R-:W-:Y:S01]  /*0c10*/  IMAD.WIDE R12, R37, 0x8, R12 ;  /* 0x00000008250c7825 */ /* 0x000fe200078e020c */
[----:B------:R-:W5:Y:S01]  /*0c20*/  LDG.E.64 R18, desc[UR16][R18.64+0x18] ;  /* 0x0000181012127981 */ /* 0x000f62000c1e1b00 */
[----:B--2---:R-:W-:Y:S01]  /*0c30*/  DFMA R22, R20, R22, R24 ;  /* 0x000000161416722b */ /* 0x004fe20000000018 */
[----:B------:R-:W-:Y:S01]  /*0c40*/  IADD3 R25, PT, PT, R7, 0x4, RZ ;  /* 0x0000000407197810 */ /* 0x000fe20007ffe0ff */
[----:B------:R-:W-:-:S04]  /*0c50*/  IMAD.WIDE R20, R6, 0x8, R26 ;  /* 0x0000000806147825 */ /* 0x000fc800078e021a */
[----:B------:R-:W-:Y:S02]  /*0c60*/  IMAD.WIDE R14, R25, 0x8, R14 ;  /* 0x00000008190e7825 */ /* 0x000fe400078e020e */
[----:B------:R-:W2:Y:S04]  /*0c70*/  LDG.E.64 R24, desc[UR16][R16.64+0x18] ;  /* 0x0000181010187981 */ /* 0x000ea8000c1e1b00 */
[----:B------:R-:W2:Y:S01]  /*0c80*/  LDG.E.64 R20, desc[UR16][R20.64] ;  /* 0x0000001014147981 */ /* 0x000ea2000c1e1b00 */
[----:B0-----:R-:W-:Y:S01]  /*0c90*/  IMAD.WIDE R26, R2, 0x8, R14 ;  /* 0x00000008021a7825 */ /* 0x001fe200078e020e */
[C---:B----4-:R-:W-:Y:S02]  /*0ca0*/  DFMA R28, R32.reuse, R30, R28 ;  /* 0x0000001e201c722b */ /* 0x050fe4000000001c */
[----:B---3--:R-:W-:Y:S01]  /*0cb0*/  DFMA R34, R32, R34, R22 ;  /* 0x000000222022722b */ /* 0x008fe20000000016 */
[----:B------:R-:W3:Y:S04]  /*0cc0*/  LDG.E.64 R30, desc[UR16][R14.64] ;  /* 0x000000100e1e7981 */ /* 0x000ee8000c1e1b00 */
[----:B------:R0:W3:Y:S04]  /*0cd0*/  LDG.E.64 R22, desc[UR16][R12.64] ;  /* 0x000000100c167981 */ /* 0x0000e8000c1e1b00 */
[----:B------:R-:W4:Y:S04]  /*0ce0*/  LDG.E.64 R32, desc[UR16][R26.64] ;  /* 0x000000101a207981 */ /* 0x000f28000c1e1b00 */
[----:B------:R-:W4:Y:S01]  /*0cf0*/  LDG.E.64 R16, desc[UR16][R14.64+0x8] ;  /* 0x000008100e107981 */ /* 0x000f22000c1e1b00 */
[----:B0-----:R-:W-:Y:S01]  /*0d00*/  IMAD.WIDE R12, R6, 0x8, R12 ;  /* 0x00000008060c7825 */ /* 0x001fe200078e020c */
[----:B--2---:R-:W-:-:S02]  /*0d10*/  DFMA R24, R20, R24, R28 ;  /* 0x000000181418722b */ /* 0x004fc4000000001c */
[----:B-----5:R-:W-:Y:S02]  /*0d20*/  DFMA R34, R20, R18, R34 ;  /* 0x000000121422722b */ /* 0x020fe40000000022 */
[----:B------:R0:W2:Y:S01]  /*0d30*/  LDG.E.64 R18, desc[UR16][R12.64] ;  /* 0x000000100c127981 */ /* 0x0000a2000c1e1b00 */
[----:B------:R-:W-:-:S03]  /*0d40*/  IMAD.WIDE R28, R6, 0x8, R12 ;  /* 0x00000008061c7825 */ /* 0x000fc600078e020c */
[----:B------:R-:W5:Y:S01]  /*0d50*/  LDG.E.64 R20, desc[UR16][R26.64+0x8] ;  /* 0x000008101a147981 */ /* 0x000f62000c1e1b00 */
[----:B---3--:R-:W-:-:S03]  /*0d60*/  DFMA R24, R22, R30, R24 ;  /* 0x0000001e1618722b */ /* 0x008fc60000000018 */
[----:B------:R-:W3:Y:S01]  /*0d70*/  LDG.E.64 R30, desc[UR16][R28.64] ;  /* 0x000000101c1e7981 */ /* 0x000ee2000c1e1b00 */
[----:B----4-:R-:W-:Y:S01]  /*0d80*/  DFMA R34, R22, R32, R34 ;  /* 0x000000201622722b */ /* 0x010fe20000000022 */
[C---:B0-----:R-:W-:Y:S02]  /*0d90*/  IMAD.WIDE R12, R6.reuse, 0x8, R28 ;  /* 0x00000008060c7825 */ /* 0x041fe400078e021c */
[----:B------:R-:W3:Y:S04]  /*0da0*/  LDG.E.64 R22, desc[UR16][R14.64+0x10] ;  /* 0x000010100e167981 */ /* 0x000ee8000c1e1b00 */
[----:B------:R-:W4:Y:S04]  /*0db0*/  LDG.E.64 R32, desc[UR16][R26.64+0x10] ;  /* 0x000010101a207981 */ /* 0x000f28000c1e1b00 */
[----:B------:R-:W4:Y:S04]  /*0dc0*/  LDG.E.64 R12, desc[UR16][R12.64] ;  /* 0x000000100c0c7981 */ /* 0x000f28000c1e1b00 */
[----:B------:R-:W4:Y:S04]  /*0dd0*/  LDG.E.64 R14, desc[UR16][R14.64+0x18] ;  /* 0x000018100e0e7981 */ /* 0x000f28000c1e1b00 */
[----:B------:R-:W4:Y:S01]  /*0de0*/  LDG.E.64 R28, desc[UR16][R26.64+0x18] ;  /* 0x000018101a1c7981 */ /* 0x000f22000c1e1b00 */
[----:B------:R-:W-:-:S02]  /*0df0*/  LEA R37, R6, R37, 0x2 ;  /* 0x0000002506257211 */ /* 0x000fc400078e10ff */
[----:B------:R-:W-:Y:S01]  /*0e00*/  IADD3 R7, PT, PT, R7, 0x8, RZ ;  /* 0x0000000807077810 */ /* 0x000fe20007ffe0ff */
[----:B------:R-:W-:Y:S02]  /*0e10*/  ULOP3.LUT UR4, UR10, 0x7ffffffc, URZ, 0xc0, !UPT ;  /* 0x7ffffffc0a047892 */ /* 0x000fe4000f8ec0ff */
[----:B------:R-:W-:Y:S02]  /*0e20*/  UIADD3 UR8, UPT, UPT, UR8, 0x8, URZ ;  /* 0x0000000808087890 */ /* 0x000fe4000fffe0ff */
[----:B------:R-:W-:Y:S01]  /*0e30*/  UPLOP3.LUT UP0, UPT, UPT, UPT, UPT, 0x40, 0x4 ;  /* 0x000000000004789c */ /* 0x000fe20003f0e870 */
[C---:B--2---:R-:W-:Y:S02]  /*0e40*/  DFMA R16, R18.reuse, R16, R24 ;  /* 0x000000101210722b */ /* 0x044fe40000000018 */
[----:B-----5:R-:W-:-:S06]  /*0e50*/  DFMA R20, R18, R20, R34 ;  /* 0x000000141214722b */ /* 0x020fcc0000000022 */
[C---:B---3--:R-:W-:Y:S02]  /*0e60*/  DFMA R16, R30.reuse, R22, R16 ;  /* 0x000000161e10722b */ /* 0x048fe40000000010 */
[----:B----4-:R-:W-:-:S06]  /*0e70*/  DFMA R20, R30, R32, R20 ;  /* 0x000000201e14722b */ /* 0x010fcc0000000014 */
[C---:B------:R-:W-:Y:S02]  /*0e80*/  DFMA R30, R12.reuse, R14, R16 ;  /* 0x0000000e0c1e722b */ /* 0x040fe40000000010 */
[----:B------:R-:W-:-:S11]  /*0e90*/  DFMA R34, R12, R28, R20 ;  /* 0x0000001c0c22722b */ /* 0x000fd60000000014 */
.L_x_177:
[----:B------:R-:W-:-:S09]  /*0ea0*/  UISETP.NE.OR UP0, UPT, UR8, URZ, UP0 ;  /* 0x000000ff0800728c */ /* 0x000fd20008705670 */
[----:B------:R-:W-:Y:S05]  /*0eb0*/  BRA.U !UP0, `(.L_x_173) ;  /* 0x00000001088c7547 */ /* 0x000fea000b800000 */
.L_x_174:
[----:B------:R-:W0:Y:S01]  /*0ec0*/  LDC.64 R14, c[0x0][0x388] ;  /* 0x0000e200ff0e7b82 */ /* 0x000e220000000a00 */
[----:B------:R-:W-:-:S07]  /*0ed0*/  MOV R17, UR6 ;  /* 0x0000000600117c02 */ /* 0x000fce0008000f00 */
[----:B------:R-:W1:Y:S01]  /*0ee0*/  LDC.64 R12, c[0x0][0x380] ;  /* 0x0000e000ff0c7b82 */ /* 0x000e620000000a00 */
[----:B0-----:R-:W-:-:S05]  /*0ef0*/  IMAD.WIDE R14, R7, 0x8, R14 ;  /* 0x00000008070e7825 */ /* 0x001fca00078e020e */
[----:B------:R-:W2:Y:S01]  /*0f00*/  LDG.E.64 R28, desc[UR16][R14.64] ;  /* 0x000000100e1c7981 */ /* 0x000ea2000c1e1b00 */
[----:B-1----:R-:W-:-:S03]  /*0f10*/  IMAD.WIDE R32, R37, 0x8, R12 ;  /* 0x0000000825207825 */ /* 0x002fc600078e020c */
[----:B------:R-:W3:Y:S01]  /*0f20*/  LDG.E.64 R22, desc[UR16][R14.64+0x8] ;  /* 0x000008100e167981 */ /* 0x000ee2000c1e1b00 */
[----:B------:R-:W-:-:S03]  /*0f30*/  IMAD.WIDE R12, R17, 0x8, R14 ;  /* 0x00000008110c7825 */ /* 0x000fc600078e020e */
[----:B------:R-:W2:Y:S04]  /*0f40*/  LDG.E.64 R26, desc[UR16][R32.64] ;  /* 0x00000010201a7981 */ /* 0x000ea8000c1e1b00 */
[----:B------:R-:W4:Y:S01]  /*0f50*/  LDG.E.64 R24, desc[UR16][R12.64] ;  /* 0x000000100c187981 */ /* 0x000f22000c1e1b00 */
[----:B------:R-:W-:-:S03]  /*0f60*/  IMAD.WIDE R16, R6, 0x8, R32 ;  /* 0x0000000806107825 */ /* 0x000fc600078e0220 */
[----:B------:R-:W5:Y:S04]  /*0f70*/  LDG.E.64 R20, desc[UR16][R12.64+0x8] ;  /* 0x000008100c147981 */ /* 0x000f68000c1e1b00 */
[----:B------:R0:W3:Y:S02]  /*0f80*/  LDG.E.64 R18, desc[UR16][R16.64] ;  /* 0x0000001010127981 */ /* 0x0000e4000c1e1b00 */
[----:B0-----:R-:W-:-:S04]  /*0f90*/  IMAD.WIDE R16, R6, 0x8, R16 ;  /* 0x0000000806107825 */ /* 0x001fc800078e0210 */
[----:B------:R-:W-:-:S06]  /*0fa0*/  IMAD.WIDE R32, R6, 0x8, R16 ;  /* 0x0000000806207825 */ /* 0x000fcc00078e0210 */
[----:B------:R-:W5:Y:S01]  /*0fb0*/  LDG.E.64 R32, desc[UR16][R32.64] ;  /* 0x0000001020207981 */ /* 0x000f62000c1e1b00 */
[----:B--2---:R-:W-:-:S03]  /*0fc0*/  DFMA R30, R26, R28, R30 ;  /* 0x0000001c1a1e722b */ /* 0x004fc6000000001e */
[----:B------:R-:W2:Y:S01]  /*0fd0*/  LDG.E.64 R28, desc[UR16][R12.64+0x10] ;  /* 0x000010100c1c7981 */ /* 0x000ea2000c1e1b00 */
[----:B----4-:R-:W-:-:S03]  /*0fe0*/  DFMA R34, R26, R24, R34 ;  /* 0x000000181a22722b */ /* 0x010fc60000000022 */
[----:B------:R-:W4:Y:S04]  /*0ff0*/  LDG.E.64 R24, desc[UR16][R14.64+0x10] ;  /* 0x000010100e187981 */ /* 0x000f28000c1e1b00 */
[----:B------:R-:W4:Y:S04]  /*1000*/  LDG.E.64 R26, desc[UR16][R16.64] ;  /* 0x00000010101a7981 */ /* 0x000f28000c1e1b00 */
[----:B------:R-:W2:Y:S04]  /*1010*/  LDG.E.64 R12, desc[UR16][R12.64+0x18] ;  /* 0x000018100c0c7981 */ /* 0x000ea8000c1e1b00 */
[----:B------:R-:W2:Y:S01]  /*1020*/  LDG.E.64 R16, desc[UR16][R14.64+0x18] ;  /* 0x000018100e107981 */ /* 0x000ea2000c1e1b00 */
[----:B---3--:R-:W-:-:S02]  /*1030*/  DFMA R22, R18, R22, R30 ;  /* 0x000000161216722b */ /* 0x008fc4000000001e */
[----:B-----5:R-:W-:Y:S01]  /*1040*/  DFMA R20, R18, R20, R34 ;  /* 0x000000141214722b */ /* 0x020fe20000000022 */
[----:B------:R-:W-:-:S04]  /*1050*/  UIADD3 UR8, UPT, UPT, UR8, 0x4, URZ ;  /* 0x0000000408087890 */ /* 0x000fc8000fffe0ff */
[----:B------:R-:W-:Y:S01]  /*1060*/  UISETP.NE.AND UP0, UPT, UR8, URZ, UPT ;  /* 0x000000ff0800728c */ /* 0x000fe2000bf05270 */
[----:B------:R-:W-:Y:S02]  /*1070*/  LEA R37, R6, R37, 0x2 ;  /* 0x0000002506257211 */ /* 0x000fe400078e10ff */
[----:B------:R-:W-:Y:S01]  /*1080*/  IADD3 R7, PT, PT, R7, 0x4, RZ ;  /* 0x0000000407077810 */ /* 0x000fe20007ffe0ff */
[C---:B----4-:R-:W-:Y:S02]  /*1090*/  DFMA R22, R26.reuse, R24, R22 ;  /* 0x000000181a16722b */ /* 0x050fe40000000016 */
[----:B--2---:R-:W-:-:S06]  /*10a0*/  DFMA R20, R26, R28, R20 ;  /* 0x0000001c1a14722b */ /* 0x004fcc0000000014 */
[C---:B------:R-:W-:Y:S02]  /*10b0*/  DFMA R30, R32.reuse, R16, R22 ;  /* 0x00000010201e722b */ /* 0x040fe40000000016 */
[----:B------:R-:W-:Y:S01]  /*10c0*/  DFMA R34, R32, R12, R20 ;  /* 0x0000000c2022722b */ /* 0x000fe20000000014 */
[----:B------:R-:W-:Y:S10]  /*10d0*/  BRA.U UP0, `(.L_x_174) ;  /* 0xfffffffd00787547 */ /* 0x000ff4000b83ffff */
[----:B------:R-:W-:-:S12]  /*10e0*/  ULOP3.LUT UR4, UR10, 0x7ffffffc, URZ, 0xc0, !UPT ;  /* 0x7ffffffc0a047892 */ /* 0x000fd8000f8ec0ff */
.L_x_173:
[----:B------:R-:W-:-:S09]  /*10f0*/  ULOP3.LUT UP0, UR8, UR10, 0x3, URZ, 0xc0, !UPT ;  /* 0x000000030a087892 */ /* 0x000fd2000f80c0ff */
[----:B------:R-:W-:Y:S05]  /*1100*/  BRA.U !UP0, `(.L_x_172) ;  /* 0x00000001086c7547 */ /* 0x000fea000b800000 */
[----:B------:R-:W0:Y:S01]  /*1110*/  S2R R7, SR_TID.X ;  /* 0x0000000000077919 */ /* 0x000e220000002100 */
[----:B------:R-:W1:Y:S01]  /*1120*/  LDC.64 R12, c[0x0][0x380] ;  /* 0x0000e000ff0c7b82 */ /* 0x000e620000000a00 */
[----:B------:R-:W2:Y:S01]  /*1130*/  LDCU.64 UR18, c[0x0][0x388] ;  /* 0x00007100ff1277ac */ /* 0x000ea20008000a00 */
[----:B------:R-:W-:Y:S02]  /*1140*/  UIADD3 UR9, UPT, UPT, UR5, UR4, URZ ;  /* 0x0000000405097290 */ /* 0x000fe4000fffe0ff */
[----:B------:R-:W-:Y:S01]  /*1150*/  UIADD3 UR8, UPT, UPT, -UR8, URZ, URZ ;  /* 0x000000ff08087290 */ /* 0x000fe2000fffe1ff */
[----:B0-----:R-:W-:Y:S01]  /*1160*/  IMAD R2, R6, UR4, R7 ;  /* 0x0000000406027c24 */ /* 0x001fe2000f8e0207 */
[----:B------:R-:W-:Y:S01]  /*1170*/  MOV R7, UR7 ;  /* 0x0000000700077c02 */ /* 0x000fe20008000f00 */
[----:B--2---:R-:W-:-:S03]  /*1180*/  UIMAD.WIDE UR4, UR6, 0x8, UR18 ;  /* 0x00000008060478a5 */ /* 0x004fc6000f8e0212 */
[----:B------:R-:W-:-:S04]  /*1190*/  LEA R2, R7, R2, 0x6 ;  /* 0x0000000207027211 */ /* 0x000fc800078e30ff */
[----:B-----5:R-:W-:-:S07]  /*11a0*/  IADD3 R7, PT, PT, R5, R2, RZ ;  /* 0x0000000205077210 */ /* 0x020fce0007ffe0ff */
.L_x_178:
[----:B------:R-:W-:Y:S01]  /*11b0*/  UIMAD.WIDE UR14, UR9, 0x8, UR18 ;  /* 0x00000008090e78a5 */ /* 0x000fe2000f8e0212 */
[----:B-1----:R-:W-:Y:S01]  /*11c0*/  IMAD.WIDE R4, R7, 0x8, R12 ;  /* 0x0000000807047825 */ /* 0x002fe200078e020c */
[----:B------:R-:W-:-:S04]  /*11d0*/  UIMAD.WIDE UR12, UR9, 0x8, UR4 ;  /* 0x00000008090c78a5 */ /* 0x000fc8000f8e0204 */
[----:B------:R-:W-:Y:S01]  /*11e0*/  MOV R14, UR14 ;  /* 0x0000000e000e7c02 */ /* 0x000fe20008000f00 */
[----:B------:R-:W2:Y:S01]  /*11f0*/  LDG.E.64 R4, desc[UR16][R4.64] ;  /* 0x0000001004047981 */ /* 0x000ea2000c1e1b00 */
[----:B------:R-:W-:Y:S02]  /*1200*/  MOV R15, UR15 ;  /* 0x0000000f000f7c02 */ /* 0x000fe40008000f00 */
[----:B------:R-:W-:Y:S02]  /*1210*/  MOV R16, UR12 ;  /* 0x0000000c00107c02 */ /* 0x000fe40008000f00 */
[----:B------:R-:W-:Y:S02]  /*1220*/  MOV R17, UR13 ;  /* 0x0000000d00117c02 */ /* 0x000fe40008000f00 */
[----:B------:R-:W2:Y:S04]  /*1230*/  LDG.E.64 R14, desc[UR16][R14.64] ;  /* 0x000000100e0e7981 */ /* 0x000ea8000c1e1b00 */
[----:B------:R-:W3:Y:S01]  /*1240*/  LDG.E.64 R16, desc[UR16][R16.64] ;  /* 0x0000001010107981 */ /* 0x000ee2000c1e1b00 */
[----:B------:R-:W-:-:S04]  /*1250*/  UIADD3 UR8, UPT, UPT, UR8, 0x1, URZ ;  /* 0x0000000108087890 */ /* 0x000fc8000fffe0ff */
[----:B------:R-:W-:Y:S01]  /*1260*/  UISETP.NE.AND UP0, UPT, UR8, URZ, UPT ;  /* 0x000000ff0800728c */ /* 0x000fe2000bf05270 */
[----:B------:R-:W-:Y:S01]  /*1270*/  IADD3 R7, PT, PT, R6, R7, RZ ;  /* 0x0000000706077210 */ /* 0x000fe20007ffe0ff */
[----:B------:R-:W-:Y:S01]  /*1280*/  UIADD3 UR9, UPT, UPT, UR9, 0x1, URZ ;  /* 0x0000000109097890 */ /* 0x000fe2000fffe0ff */
[C---:B--2---:R-:W-:Y:S02]  /*1290*/  DFMA R30, R4.reuse, R14, R30 ;  /* 0x0000000e041e722b */ /* 0x044fe4000000001e */
[----:B---3--:R-:W-:-:S04]  /*12a0*/  DFMA R34, R4, R16, R34 ;  /* 0x000000100422722b */ /* 0x008fc80000000022 */
[----:B------:R-:W-:Y:S07]  /*12b0*/  BRA.U UP0, `(.L_x_178) ;  /* 0xfffffffd00bc7547 */ /* 0x000fee000b83ffff */
.L_x_172:
[----:B------:R-:W-:-:S13]  /*12c0*/  ISETP.GE.AND P0, PT, R0, UR10, PT ;  /* 0x0000000a00007c0c */ /* 0x000fda000bf06270 */
[----:B-----5:R-:W0:Y:S01]  /*12d0*/  @P0 LDC.64 R4, c[0x0][0x398] ;  /* 0x0000e600ff040b82 */ /* 0x020e220000000a00 */
[----:B------:R-:W-:-:S05]  /*12e0*/  @P0 IADD3 R3, PT, PT, R0, -UR10, R3 ;  /* 0x8000000a00030c10 */ /* 0x000fca000fffe003 */
[----:B0-----:R-:W-:-:S05]  /*12f0*/  @P0 IMAD.WIDE R2, R3, 0x8, R4 ;  /* 0x0000000803020825 */ /* 0x001fca00078e0204 */
[----:B------:R0:W-:Y:S01]  /*1300*/  @P0 STG.E.64 desc[UR16][R2.64], R30 ;  /* 0x0000001e02000986 */ /* 0x0001e2000c101b10 */
[----:B------:R-:W-:-:S05]  /*1310*/  @P0 IMAD.WIDE R4, R9, 0x8, R2 ;  /* 0x0000000809040825 */ /* 0x000fca00078e0202 */
[----:B------:R0:W-:Y:S01]  /*1320*/  @P0 STG.E.64 desc[UR16][R4.64], R34 ;  /* 0x0000002204000986 */ /* 0x0001e2000c101b10 */
[----:B------:R-:W-:Y:S05]  /*1330*/  @P0 EXIT ;  /* 0x000000000000094d */ /* 0x000fea0003800000 */
[----:B0-----:R-:W0:Y:S01]  /*1340*/  LDC.64 R2, c[0x0][0x390] ;  /* 0x0000e400ff027b82 */ /* 0x001e220000000a00 */
[----:B------:R-:W-:-:S05]  /*1350*/  IADD3 R11, PT, PT, R11, R0, RZ ;  /* 0x000000000b0b7210 */ /* 0x000fca0007ffe0ff */
[----:B0-----:R-:W-:-:S05]  /*1360*/  IMAD.WIDE R2, R11, 0x8, R2 ;  /* 0x000000080b027825 */ /* 0x001fca00078e0202 */
[----:B------:R-:W-:Y:S01]  /*1370*/  STG.E.64 desc[UR16][R2.64], R30 ;  /* 0x0000001e02007986 */ /* 0x000fe2000c101b10 */
[----:B------:R-:W-:-:S05]  /*1380*/  IMAD.WIDE R8, R8, 0x8, R2 ;  /* 0x0000000808087825 */ /* 0x000fca00078e0202 */
[----:B------:R-:W-:Y:S01]  /*1390*/  STG.E.64 desc[UR16][R8.64], R34 ;  /* 0x0000002208007986 */ /* 0x000fe2000c101b10 */
[----:B------:R-:W-:Y:S05]  /*13a0*/  EXIT ;  /* 0x000000000000794d */ /* 0x000fea0003800000 */
.L_x_179:
        /* <DEDUP_REMOVED lines=13> */
.L_x_512:


//--------------------- .text._ZN5spral5ssids27cu_multinode_solve_n_few_64IdLj3EEEvPdS2_S2_S2_P15node_solve_dataIT_Ei --------------------------
	.section	.text._ZN5spral5ssids27cu_multinode_solve_n_few_64IdLj3EEEvPdS2_S2_S2_P15node_solve_dataIT_Ei,"ax",@progbits
	.align	128
        .global         _ZN5spral5ssids27cu_multinode_solve_n_few_64IdLj3EEEvPdS2_S2_S2_P15node_solve_dataIT_Ei
        .type           _ZN5spral5ssids27cu_multinode_solve_n_few_64IdLj3EEEvPdS2_S2_S2_P15node_solve_dataIT_Ei,@function
        .size           _ZN5spral5ssids27cu_multinode_solve_n_few_64IdLj3EEEvPdS2_S2_S2_P15node_solve_dataIT_Ei,(.L_x_513 - _ZN5spral5ssids27cu_multinode_solve_n_few_64IdLj3EEEvPdS2_S2_S2_P15node_solve_dataIT_Ei)
        .other          _ZN5spral5ssids27cu_multinode_solve_n_few_64IdLj3EEEvPdS2_S2_S2_P15node_solve_dataIT_Ei,@"STO_CUDA_ENTRY STV_DEFAULT"
_ZN5spral5ssids27cu_multinode_solve_n_few_64IdLj3EEEvPdS2_S2_S2_P15node_solve_dataIT_Ei:
.text._ZN5spral5ssids27cu_multinode_solve_n_few_64IdLj3EEEvPdS2_S2_S2_P15node_solve_dataIT_Ei:
        /* <DEDUP_REMOVED lines=9> */
[----:B---3--:R-:W-:Y:S02]  /*0090*/  IADD3 R2, PT, PT, -R2, UR4, R3 ;  /* 0x0000000402027c10 */ /* 0x008fe4000fffe103 */
[----:B----4-:R-:W-:-:S03]  /*00a0*/  R2UR UR12, R5 ;  /* 0x00000000050c72ca */ /* 0x010fc600000e0000 */
[----:B--2---:R-:W-:-:S05]  /*00b0*/  IMAD R3, R2, 0x40, R7 ;  /* 0x0000004002037824 */ /* 0x004fca00078e0207 */
        /* <DEDUP_REMOVED lines=8> */
[----:B------:R-:W-:Y:S02]  /*0140*/  CS2R R16, SRZ ;  /* 0x0000000000107805 */ /* 0x000fe4000001ff00 */
[----:B--2---:R-:W-:Y:S02]  /*0150*/  R2UR UR8, R4 ;  /* 0x00000000040872ca */ /* 0x004fe400000e0000 */
[----:B0-----:R-:W-:-:S13]  /*0160*/  BRA.U !UP0, `(.L_x_180) ;  /* 0x0000000508dc7547 */ /* 0x001fda000b800000 */
[----:B------:R-:W2:Y:S04]  /*0170*/  LDG.E.64 R12, desc[UR18][R8.64+0x20] ;  /* 0x00002012080c7981 */ /* 0x000ea8000c1e1b00 */
[----:B------:R0:W5:Y:S01]  /*0180*/  LDG.E R4, desc[UR18][R8.64+0x40] ;  /* 0x0000401208047981 */ /* 0x000162000c1e1900 */
[----:B------:R-:W-:Y:S01]  /*0190*/  UISETP.GE.U32.AND UP0, UPT, UR12, 0x4, UPT ;  /* 0x000000040c00788c */ /* 0x000fe2000bf06070 */
[----:B------:R-:W-:Y:S02]  /*01a0*/  CS2R R26, SRZ ;  /* 0x00000000001a7805 */ /* 0x000fe4000001ff00 */
[----:B------:R-:W-:Y:S02]  /*01b0*/  CS2R R20, SRZ ;  /* 0x0000000000147805 */ /* 0x000fe4000001ff00 */
[----:B------:R-:W-:Y:S01]  /*01c0*/  CS2R R16, SRZ ;  /* 0x0000000000107805 */ /* 0x000fe2000001ff00 */
[----:B------:R-:W-:Y:S01]  /*01d0*/  UMOV UR4, URZ ;  /* 0x000000ff00047c82 */ /* 0x000fe20008000000 */
[----:B--2---:R-:W-:-:S02]  /*01e0*/  R2UR UR9, R13 ;  /* 0x000000000d0972ca */ /* 0x004fc400000e0000 */
[----:B0-----:R-:W-:-:S13]  /*01f0*/  BRA.U !UP0, `(.L_x_181) ;  /* 0x00000005082c7547 */ /* 0x001fda000b800000 */
[----:B------:R-:W-:Y:S01]  /*0200*/  ULOP3.LUT UR4, UR12, 0x7ffffffc, URZ, 0xc0, !UPT ;  /* 0x7ffffffc0c047892 */ /* 0x000fe2000f8ec0ff */
[----:B-----5:R-:W-:Y:S02]  /*0210*/  IADD3 R13, PT, PT, R4, R3, RZ ;  /* 0x00000003040d7210 */ /* 0x020fe40007ffe0ff */
[----:B------:R-:W-:Y:S01]  /*0220*/  CS2R R26, SRZ ;  /* 0x00000000001a7805 */ /* 0x000fe2000001ff00 */
[----:B------:R-:W0:Y:S01]  /*0230*/  LDCU.64 UR16, c[0x0][0x388] ;  /* 0x00007100ff1077ac */ /* 0x000e220008000a00 */
[----:B------:R-:W-:Y:S01]  /*0240*/  UIADD3 UR10, UPT, UPT, -UR4, URZ, URZ ;  /* 0x000000ff040a7290 */ /* 0x000fe2000fffe1ff */
[----:B------:R-:W-:-:S11]  /*0250*/  UMOV UR11, UR8 ;  /* 0x00000008000b7c82 */ /* 0x000fd60008000000 */
.L_x_182:
[----:B------:R-:W1:Y:S01]  /*0260*/  LDC.64 R22, c[0x0][0x380] ;  /* 0x0000e000ff167b82 */ /* 0x000e620000000a00 */
[----:B0-----:R-:W-:Y:S02]  /*0270*/  UIMAD.WIDE UR14, UR11, 0x8, UR16 ;  /* 0x000000080b0e78a5 */ /* 0x001fe4000f8e0210 */
[----:B------:R-:W-:Y:S02]  /*0280*/  UIMAD.WIDE UR6, UR9, 0x8, UR16 ;  /* 0x00000008090678a5 */ /* 0x000fe4000f8e0210 */
[----:B------:R-:W-:Y:S02]  /*0290*/  UIADD3 UR4, UP0, UPT, UR14, 0x10, URZ ;  /* 0x000000100e047890 */ /* 0x000fe4000ff1e0ff */
[----:B------:R-:W-:Y:S01]  /*02a0*/  UIMAD.WIDE UR6, UR11, 0x8, UR6 ;  /* 0x000000080b0678a5 */ /* 0x000fe2000f8e0206 */
[----:B------:R-:W-:Y:S01]  /*02b0*/  IMAD.U32 R18, RZ, RZ, UR14 ;  /* 0x0000000eff127e24 */ /* 0x000fe2000f8e00ff */
[----:B------:R-:W-:Y:S02]  /*02c0*/  UIADD3.X UR5, UPT, UPT, URZ, UR15, URZ, UP0, !UPT ;  /* 0x0000000fff057290 */ /* 0x000fe400087fe4ff */
[----:B------:R-:W-:-:S02]  /*02d0*/  MOV R19, UR15 ;  /* 0x0000000f00137c02 */ /* 0x000fc40008000f00 */
[----:B------:R-:W-:Y:S01]  /*02e0*/  UIMAD.WIDE UR4, UR9, 0x10, UR4 ;  /* 0x00000010090478a5 */ /* 0x000fe2000f8e0204 */
[----:B------:R-:W-:Y:S01]  /*02f0*/  IMAD.U32 R10, RZ, RZ, UR6 ;  /* 0x00000006ff0a7e24 */ /* 0x000fe2000f8e00ff */
[----:B------:R-:W-:Y:S02]  /*0300*/  MOV R11, UR7 ;  /* 0x00000007000b7c02 */ /* 0x000fe40008000f00 */
[----:B------:R-:W2:Y:S02]  /*0310*/  LDG.E.64 R18, desc[UR18][R18.64] ;  /* 0x0000001212127981 */ /* 0x000ea4000c1e1b00 */
[----:B------:R-:W-:Y:S01]  /*0320*/  IMAD.U32 R14, RZ, RZ, UR4 ;  /* 0x00000004ff0e7e24 */ /* 0x000fe2000f8e00ff */
[----:B------:R-:W-:Y:S01]  /*0330*/  MOV R15, UR5 ;  /* 0x00000005000f7c02 */ /* 0x000fe20008000f00 */
[----:B------:R-:W3:Y:S01]  /*0340*/  LDG.E.64 R10, desc[UR18][R10.64] ;  /* 0x000000120a0a7981 */ /* 0x000ee2000c1e1b00 */
[----:B-1----:R-:W-:-:S04]  /*0350*/  IMAD.WIDE R22, R13, 0x8, R22 ;  /* 0x000000080d167825 */ /* 0x002fc800078e0216 */
[----:B------:R-:W4:Y:S04]  /*0360*/  LDG.E.64 R14, desc[UR18][R14.64+-0x10] ;  /* 0xfffff0120e0e7981 */ /* 0x000f28000c1e1b00 */
[----:B------:R-:W2:Y:S01]  /*0370*/  LDG.E.64 R8, desc[UR18][R22.64] ;  /* 0x0000001216087981 */ /* 0x000ea2000c1e1b00 */
[----:B------:R-:W-:Y:S01]  /*0380*/  IMAD.U32 R28, RZ, RZ, UR14 ;  /* 0x0000000eff1c7e24 */ /* 0x000fe2000f8e00ff */
[----:B------:R-:W-:Y:S01]  /*0390*/  MOV R29, UR15 ;  /* 0x0000000f001d7c02 */ /* 0x000fe20008000f00 */
[----:B------:R-:W-:Y:S01]  /*03a0*/  IMAD.U32 R24, RZ, RZ, UR6 ;  /* 0x00000006ff187e24 */ /* 0x000fe2000f8e00ff */
[----:B------:R-:W-:-:S06]  /*03b0*/  MOV R25, UR7 ;  /* 0x0000000700197c02 */ /* 0x000fcc0008000f00 */
[----:B------:R-:W5:Y:S01]  /*03c0*/  LDG.E.64 R24, desc[UR18][R24.64+0x8] ;  /* 0x0000081218187981 */ /* 0x000f62000c1e1b00 */
[C---:B--2---:R-:W-:Y:S02]  /*03d0*/  DFMA R16, R8.reuse, R18, R16 ;  /* 0x000000120810722b */ /* 0x044fe40000000010 */
[C---:B---3--:R-:W-:Y:S01]  /*03e0*/  DFMA R10, R8.reuse, R10, R20 ;  /* 0x0000000a080a722b */ /* 0x048fe20000000014 */
[----:B------:R-:W2:Y:S01]  /*03f0*/  LDG.E.64 R18, desc[UR18][R28.64+0x8] ;  /* 0x000008121c127981 */ /* 0x000ea2000c1e1b00 */
[----:B----4-:R-:W-:Y:S01]  /*0400*/  DFMA R14, R8, R14, R26 ;  /* 0x0000000e080e722b */ /* 0x010fe2000000001a */
[----:B------:R-:W-:Y:S01]  /*0410*/  IMAD.U32 R20, RZ, RZ, UR4 ;  /* 0x00000004ff147e24 */ /* 0x000fe2000f8e00ff */
[----:B------:R-:W-:Y:S01]  /*0420*/  MOV R21, UR5 ;  /* 0x0000000500157c02 */ /* 0x000fe20008000f00 */
[----:B------:R-:W-:-:S05]  /*0430*/  IMAD.WIDE R8, R12, 0x8, R22 ;  /* 0x000000080c087825 */ /* 0x000fca00078e0216 */
[----:B------:R0:W2:Y:S04]  /*0440*/  LDG.E.64 R22, desc[UR18][R8.64] ;  /* 0x0000001208167981 */ /* 0x0000a8000c1e1b00 */
[----:B------:R-:W3:Y:S01]  /*0450*/  LDG.E.64 R20, desc[UR18][R20.64+-0x8] ;  /* 0xfffff81214147981 */ /* 0x000ee2000c1e1b00 */
[----:B------:R-:W-:-:S04]  /*0460*/  IMAD.WIDE R26, R12, 0x8, R8 ;  /* 0x000000080c1a7825 */ /* 0x000fc800078e0208 */
[----:B0-----:R-:W-:Y:S01]  /*0470*/  IMAD.U32 R8, RZ, RZ, UR4 ;  /* 0x00000004ff087e24 */ /* 0x001fe2000f8e00ff */
[----:B------:R-:W-:Y:S01]  /*0480*/  MOV R9, UR5 ;  /* 0x0000000500097c02 */ /* 0x000fe20008000f00 */
[----:B------:R-:W4:Y:S05]  /*0490*/  LDG.E.64 R28, desc[UR18][R26.64] ;  /* 0x000000121a1c7981 */ /* 0x000f2a000c1e1b00 */
[----:B------:R-:W4:Y:S01]  /*04a0*/  LDG.E.64 R8, desc[UR18][R8.64] ;  /* 0x0000001208087981 */ /* 0x000f22000c1e1b00 */
[C---:B--2---:R-:W-:Y:S02]  /*04b0*/  DFMA R16, R22.reuse, R18, R16 ;  /* 0x000000121610722b */ /* 0x044fe40000000010 */
[----:B-----5:R-:W-:-:S02]  /*04c0*/  DFMA R18, R22, R24, R10 ;  /* 0x000000181612722b */ /* 0x020fc4000000000a */
[----:B---3--:R-:W-:Y:S01]  /*04d0*/  DFMA R14, R22, R20, R14 ;  /* 0x00000014160e722b */ /* 0x008fe2000000000e */
[----:B------:R-:W-:Y:S01]  /*04e0*/  IMAD.U32 R10, RZ, RZ, UR14 ;  /* 0x0000000eff0a7e24 */ /* 0x000fe2000f8e00ff */
[----:B------:R-:W-:Y:S01]  /*04f0*/  MOV R11, UR15 ;  /* 0x0000000f000b7c02 */ /* 0x000fe20008000f00 */
[----:B------:R-:W-:Y:S01]  /*0500*/  IMAD.U32 R22, RZ, RZ, UR6 ;  /* 0x00000006ff167e24 */ /* 0x000fe2000f8e00ff */
[----:B------:R-:W-:-:S04]  /*0510*/  MOV R23, UR7 ;  /* 0x0000000700177c02 */ /* 0x000fc80008000f00 */
[----:B------:R-:W2:Y:S04]  /*0520*/  LDG.E.64 R10, desc[UR18][R10.64+0x10] ;  /* 0x000010120a0a7981 */ /* 0x000ea8000c1e1b00 */
[----:B------:R-:W3:Y:S01]  /*0530*/  LDG.E.64 R22, desc[UR18][R22.64+0x10] ;  /* 0x0000101216167981 */ /* 0x000ee2000c1e1b00 */
[----:B----4-:R-:W-:Y:S01]  /*0540*/  DFMA R14, R28, R8, R14 ;  /* 0x000000081c0e722b */ /* 0x010fe2000000000e */
[----:B------:R-:W-:-:S06]  /*0550*/  IMAD.WIDE R24, R12, 0x8, R26 ;  /* 0x000000080c187825 */ /* 0x000fcc00078e021a */
[----:B------:R-:W4:Y:S01]  /*0560*/  LDG.E.64 R24, desc[UR18][R24.64] ;  /* 0x0000001218187981 */ /* 0x000f22000c1e1b00 */
[C---:B--2---:R-:W-:Y:S01]  /*0570*/  DFMA R16, R28.reuse, R10, R16 ;  /* 0x0000000a1c10722b */ /* 0x044fe20000000010 */
[----:B------:R-:W-:Y:S01]  /*0580*/  IMAD.U32 R10, RZ, RZ, UR4 ;  /* 0x00000004ff0a7e24 */ /* 0x000fe2000f8e00ff */
[----:B------:R-:W-:Y:S01]  /*0590*/  MOV R11, UR5 ;  /* 0x00000005000b7c02 */ /* 0x000fe20008000f00 */
[----:B---3--:R-:W-:Y:S01]  /*05a0*/  DFMA R20, R28, R22, R18 ;  /* 0x000000161c14722b */ /* 0x008fe20000000012 */
[----:B------:R-:W-:Y:S01]  /*05b0*/  IMAD.U32 R18, RZ, RZ, UR14 ;  /* 0x0000000eff127e24 */ /* 0x000fe2000f8e00ff */
[----:B------:R-:W-:Y:S01]  /*05c0*/  MOV R19, UR15 ;  /* 0x0000000f00137c02 */ /* 0x000fe20008000f00 */
[----:B------:R-:W-:Y:S01]  /*05d0*/  IMAD.U32 R28, RZ, RZ, UR6 ;  /* 0x00000006ff1c7e24 */ /* 0x000fe2000f8e00ff */
[----:B------:R-:W-:Y:S01]  /*05e0*/  MOV R29, UR7 ;  /* 0x00000007001d7c02 */ /* 0x000fe20008000f00 */
[----:B------:R-:W4:Y:S04]  /*05f0*/  LDG.E.64 R10, desc[UR18][R10.64+0x8] ;  /* 0x000008120a0a7981 */ /* 0x000f28000c1e1b00 */
[----:B------:R-:W2:Y:S04]  /*0600*/  LDG.E.64 R18, desc[UR18][R18.64+0x18] ;  /* 0x0000181212127981 */ /* 0x000ea8000c1e1b00 */
[----:B------:R-:W3:Y:S01]  /*0610*/  LDG.E.64 R28, desc[UR18][R28.64+0x18] ;  /* 0x000018121c1c7981 */ /* 0x000ee2000c1e1b00 */
[----:B------:R-:W-:-:S04]  /*0620*/  UIADD3 UR10, UPT, UPT, UR10, 0x4, URZ ;  /* 0x000000040a0a7890 */ /* 0x000fc8000fffe0ff */
[----:B------:R-:W-:Y:S01]  /*0630*/  UISETP.NE.AND UP0, UPT, UR10, URZ, UPT ;  /* 0x000000ff0a00728c */ /* 0x000fe2000bf05270 */
[----:B------:R-:W-:Y:S01]  /*0640*/  IMAD R13, R12, 0x4, R13 ;  /* 0x000000040c0d7824 */ /* 0x000fe200078e020d */
[----:B------:R-:W-:Y:S01]  /*0650*/  UIADD3 UR11, UPT, UPT, UR11, 0x4, URZ ;  /* 0x000000040b0b7890 */ /* 0x000fe2000fffe0ff */
[C---:B----4-:R-:W-:Y:S02]  /*0660*/  DFMA R26, R24.reuse, R10, R14 ;  /* 0x0000000a181a722b */ /* 0x050fe4000000000e */
[C---:B--2---:R-:W-:Y:S02]  /*0670*/  DFMA R16, R24.reuse, R18, R16 ;  /* 0x000000121810722b */ /* 0x044fe40000000010 */
[----:B---3--:R-:W-:Y:S02]  /*0680*/  DFMA R20, R24, R28, R20 ;  /* 0x0000001c1814722b */ /* 0x008fe40000000014 */
[----:B------:R-:W-:Y:S09]  /*0690*/  BRA.U UP0, `(.L_x_182) ;  /* 0xfffffff900f07547 */ /* 0x000ff2000b83ffff */
[----:B------:R-:W-:-:S12]  /*06a0*/  ULOP3.LUT UR4, UR12, 0x7ffffffc, URZ, 0xc0, !UPT ;  /* 0x7ffffffc0c047892 */ /* 0x000fd8000f8ec0ff */
.L_x_181:
[----:B------:R-:W-:-:S04]  /*06b0*/  ULOP3.LUT UR6, UR12, 0x3, URZ, 0xc0, !UPT ;  /* 0x000000030c067892 */ /* 0x000fc8000f8ec0ff */
[----:B------:R-:W-:-:S09]  /*06c0*/  UISETP.NE.AND UP0, UPT, UR6, URZ, UPT ;  /* 0x000000ff0600728c */ /* 0x000fd2000bf05270 */
[----:B------:R-:W-:Y:S05]  /*06d0*/  BRA.U !UP0, `(.L_x_180) ;  /* 0x0000000108807547 */ /* 0x000fea000b800000 */
[----:B------:R-:W0:Y:S01]  /*06e0*/  S2R R11, SR_TID.X ;  /* 0x00000000000b7919 */ /* 0x000e220000002100 */
[----:B------:R-:W1:Y:S01]  /*06f0*/  LDC.64 R8, c[0x0][0x380] ;  /* 0x0000e000ff087b82 */ /* 0x000e620000000a00 */
[----:B------:R-:W2:Y:S01]  /*0700*/  LDCU.64 UR20, c[0x0][0x388] ;  /* 0x00007100ff1477ac */ /* 0x000ea20008000a00 */
[----:B------:R-:W-:Y:S02]  /*0710*/  UIADD3 UR8, UPT, UPT, UR8, UR4, URZ ;  /* 0x0000000408087290 */ /* 0x000fe4000fffe0ff */
[----:B------:R-:W-:Y:S02]  /*0720*/  UIADD3 UR6, UPT, UPT, -UR6, URZ, URZ ;  /* 0x000000ff06067290 */ /* 0x000fe4000fffe1ff */
[----:B--2---:R-:W-:Y:S01]  /*0730*/  UIMAD.WIDE UR22, UR9, 0x8, UR20 ;  /* 0x00000008091678a5 */ /* 0x004fe2000f8e0214 */
[----:B0-----:R-:W-:Y:S01]  /*0740*/  IMAD R11, R12, UR4, R11 ;  /* 0x000000040c0b7c24 */ /* 0x001fe2000f8e020b */
[----:B------:R-:W-:-:S04]  /*0750*/  UIMAD.WIDE UR4, UR9, 0x10, UR20 ;  /* 0x00000010090478a5 */ /* 0x000fc8000f8e0214 */
[----:B------:R-:W-:-:S05]  /*0760*/  LEA R11, R2, R11, 0x6 ;  /* 0x0000000b020b7211 */ /* 0x000fca00078e30ff */
[----:B-----5:R-:W-:-:S07]  /*0770*/  IMAD.IADD R13, R4, 0x1, R11 ;  /* 0x00000001040d7824 */ /* 0x020fce00078e020b */
.L_x_183:
[----:B------:R-:W-:Y:S01]  /*0780*/  UIMAD.WIDE UR16, UR8, 0x8, UR20 ;  /* 0x00000008081078a5 */ /* 0x000fe2000f8e0214 */
[----:B-1----:R-:W-:Y:S01]  /*0790*/  IMAD.WIDE R14, R13, 0x8, R8 ;  /* 0x000000080d0e7825 */ /* 0x002fe200078e0208 */
[----:B------:R-:W-:Y:S02]  /*07a0*/  UIMAD.WIDE UR10, UR8, 0x8, UR22 ;  /* 0x00000008080a78a5 */ /* 0x000fe4000f8e0216 */
[----:B------:R-:W-:Y:S02]  /*07b0*/  UIMAD.WIDE UR14, UR8, 0x8, UR4 ;  /* 0x00000008080e78a5 */ /* 0x000fe4000f8e0204 */
[----:B------:R-:W-:Y:S01]  /*07c0*/  MOV R22, UR16 ;  /* 0x0000001000167c02 */ /* 0x000fe20008000f00 */
[----:B------:R-:W-:Y:S01]  /*07d0*/  IMAD.U32 R23, RZ, RZ, UR17 ;  /* 0x00000011ff177e24 */ /* 0x000fe2000f8e00ff */
[----:B------:R-:W-:Y:S01]  /*07e0*/  MOV R10, UR10 ;  /* 0x0000000a000a7c02 */ /* 0x000fe20008000f00 */
[----:B------:R-:W-:Y:S01]  /*07f0*/  IMAD.U32 R11, RZ, RZ, UR11 ;  /* 0x0000000bff0b7e24 */ /* 0x000fe2000f8e00ff */
[----:B------:R-:W-:Y:S01]  /*0800*/  MOV R18, UR14 ;  /* 0x0000000e00127c02 */ /* 0x000fe20008000f00 */
[----:B------:R-:W-:Y:S01]  /*0810*/  IMAD.U32 R19, RZ, RZ, UR15 ;  /* 0x0000000fff137e24 */ /* 0x000fe2000f8e00ff */
[----:B------:R-:W2:Y:S04]  /*0820*/  LDG.E.64 R14, desc[UR18][R14.64] ;  /* 0x000000120e0e7981 */ /* 0x000ea8000c1e1b00 */
[----:B------:R-:W2:Y:S04]  /*0830*/  LDG.E.64 R22, desc[UR18][R22.64] ;  /* 0x0000001216167981 */ /* 0x000ea8000c1e1b00 */
[----:B------:R-:W3:Y:S04]  /*0840*/  LDG.E.64 R10, desc[UR18][R10.64] ;  /* 0x000000120a0a7981 */ /* 0x000ee8000c1e1b00 */
[----:B------:R-:W4:Y:S01]  /*0850*/  LDG.E.64 R18, desc[UR18][R18.64] ;  /* 0x0000001212127981 */ /* 0x000f22000c1e1b00 */
[----:B------:R-:W-:Y:S01]  /*0860*/  UIADD3 UR6, UPT, UPT, UR6, 0x1, URZ ;  /* 0x0000000106067890 */ /* 0x000fe2000fffe0ff */
[----:B------:R-:W-:Y:S01]  /*0870*/  IADD3 R13, PT, PT, R12, R13, RZ ;  /* 0x0000000d0c0d7210 */ /* 0x000fe20007ffe0ff */
[----:B------:R-:W-:-:S02]  /*0880*/  UIADD3 UR8, UPT, UPT, UR8, 0x1, URZ ;  /* 0x0000000108087890 */ /* 0x000fc4000fffe0ff */
[----:B------:R-:W-:Y:S01]  /*0890*/  UISETP.NE.AND UP0, UPT, UR6, URZ, UPT ;  /* 0x000000ff0600728c */ /* 0x000fe2000bf05270 */
[C---:B--2---:R-:W-:Y:S02]  /*08a0*/  DFMA R16, R14.reuse, R22, R16 ;  /* 0x000000160e10722b */ /* 0x044fe40000000010 */
[C---:B---3--:R-:W-:Y:S02]  /*08b0*/  DFMA R20, R14.reuse, R10, R20 ;  /* 0x0000000a0e14722b */ /* 0x048fe40000000014 */
[----:B----4-:R-:W-:-:S04]  /*08c0*/  DFMA R26, R14, R18, R26 ;  /* 0x000000120e1a722b */ /* 0x010fc8000000001a */
[----:B------:R-:W-:Y:S07]  /*08d0*/  BRA.U UP0, `(.L_x_183) ;  /* 0xfffffffd00a87547 */ /* 0x000fee000b83ffff */
.L_x_180:
[----:B------:R-:W-:-:S13]  /*08e0*/  ISETP.GE.AND P0, PT, R3, UR12, PT ;  /* 0x0000000c03007c0c */ /* 0x000fda000bf06270 */
[----:B------:R-:W-:Y:S05]  /*08f0*/  @!P0 BRA `(.L_x_184) ;  /* 0x0000000000248947 */ /* 0x000fea0003800000 */
[----:B-----5:R-:W0:Y:S01]  /*0900*/  LDC.64 R4, c[0x0][0x398] ;  /* 0x0000e600ff047b82 */ /* 0x020e220000000a00 */
[----:B------:R-:W-:-:S05]  /*0910*/  IADD3 R3, PT, PT, R3, -UR12, R0 ;  /* 0x8000000c03037c10 */ /* 0x000fca000fffe000 */
[----:B0-----:R-:W-:-:S05]  /*0920*/  IMAD.WIDE R2, R3, 0x8, R4 ;  /* 0x0000000803027825 */ /* 0x001fca00078e0204 */
[----:B------:R-:W-:Y:S01]  /*0930*/  STG.E.64 desc[UR18][R2.64], R16 ;  /* 0x0000001002007986 */ /* 0x000fe2000c101b12 */
[----:B------:R-:W-:-:S05]  /*0940*/  IMAD.WIDE R4, R7, 0x8, R2 ;  /* 0x0000000807047825 */ /* 0x000fca00078e0202 */
[----:B------:R-:W-:Y:S01]  /*0950*/  STG.E.64 desc[UR18][R4.64], R20 ;  /* 0x0000001404007986 */ /* 0x000fe2000c101b12 */
[----:B------:R-:W-:-:S05]  /*0960*/  IMAD.WIDE R6, R7, 0x8, R4 ;  /* 0x0000000807067825 */ /* 0x000fca00078e0204 */
[----:B------:R-:W-:Y:S01]  /*0970*/  STG.E.64 desc[UR18][R6.64], R26 ;  /* 0x0000001a06007986 */ /* 0x000fe2000c101b12 */
[----:B------:R-:W-:Y:S05]  /*0980*/  EXIT ;  /* 0x000000000000794d */ /* 0x000fea0003800000 */
.L_x_184:
[----:B------:R-:W0:Y:S01]  /*0990*/  LDC.64 R8, c[0x0][0x390] ;  /* 0x0000e400ff087b82 */ /* 0x000e220000000a00 */
[----:B------:R-:W-:-:S04]  /*09a0*/  IMAD.IADD R3, R5, 0x1, R3 ;  /* 0x0000000105037824 */ /* 0x000fc800078e0203 */
[----:B0-----:R-:W-:-:S05]  /*09b0*/  IMAD.WIDE R2, R3, 0x8, R8 ;  /* 0x0000000803027825 */ /* 0x001fca00078e0208 */
[----:B------:R-:W-:Y:S01]  /*09c0*/  STG.E.64 desc[UR18][R2.64], R16 ;  /* 0x0000001002007986 */ /* 0x000fe2000c101b12 */
[----:B-----5:R-:W-:-:S05]  /*09d0*/  IMAD.WIDE R4, R6, 0x8, R2 ;  /* 0x0000000806047825 */ /* 0x020fca00078e0202 */
[----:B------:R-:W-:Y:S01]  /*09e0*/  STG.E.64 desc[UR18][R4.64], R20 ;  /* 0x0000001404007986 */ /* 0x000fe2000c101b12 */
[----:B------:R-:W-:-:S05]  /*09f0*/  IMAD.WIDE R6, R6, 0x8, R4 ;  /* 0x0000000806067825 */ /* 0x000fca00078e0204 */
[----:B------:R-:W-:Y:S01]  /*0a00*/  STG.E.64 desc[UR18][R6.64], R26 ;  /* 0x0000001a06007986 */ /* 0x000fe2000c101b12 */
[----:B------:R-:W-:Y:S05]  /*0a10*/  EXIT ;  /* 0x000000000000794d */ /* 0x000fea0003800000 */
.L_x_185:
        /* <DEDUP_REMOVED lines=14> */
.L_x_513:


//--------------------- .text._ZN5spral5ssids27cu_multinode_solve_n_few_64IdLj4EEEvPdS2_S2_S2_P15node_solve_dataIT_Ei --------------------------
	.section	.text._ZN5spral5ssids27cu_multinode_solve_n_few_64IdLj4EEEvPdS2_S2_S2_P15node_solve_dataIT_Ei,"ax",@progbits
	.align	128
        .global         _ZN5spral5ssids27cu_multinode_solve_n_few_64IdLj4EEEvPdS2_S2_S2_P15node_solve_dataIT_Ei
        .type           _ZN5spral5ssids27cu_multinode_solve_n_few_64IdLj4EEEvPdS2_S2_S2_P15node_solve_dataIT_Ei,@function
        .size           _ZN5spral5ssids27cu_multinode_solve_n_few_64IdLj4EEEvPdS2_S2_S2_P15node_solve_dataIT_Ei,(.L_x_514 - _ZN5spral5ssids27cu_multinode_solve_n_few_64IdLj4EEEvPdS2_S2_S2_P15node_solve_dataIT_Ei)
        .other          _ZN5spral5ssids27cu_multinode_solve_n_few_64IdLj4EEEvPdS2_S2_S2_P15node_solve_dataIT_Ei,@"STO_CUDA_ENTRY STV_DEFAULT"
_ZN5spral5ssids27cu_multinode_solve_n_few_64IdLj4EEEvPdS2_S2_S2_P15node_solve_dataIT_Ei:
.text._ZN5spral5ssids27cu_multinode_solve_n_few_64IdLj4EEEvPdS2_S2_S2_P15node_solve_dataIT_Ei:
        /* <DEDUP_REMOVED lines=21> */
[----:B------:R-:W-:Y:S02]  /*0150*/  CS2R R16, SRZ ;  /* 0x0000000000107805 */ /* 0x000fe4000001ff00 */
[----:B--2---:R-:W-:Y:S01]  /*0160*/  R2UR UR6, R10 ;  /* 0x000000000a0672ca */ /* 0x004fe200000e0000 */
[----:B0-----:R-:W-:-:S14]  /*0170*/  BRA.U !UP0, `(.L_x_186) ;  /* 0x0000000908347547 */ /* 0x001fdc000b800000 */
[----:B------:R-:W2:Y:S04]  /*0180*/  LDG.E.64 R6, desc[UR22][R12.64+0x20] ;  /* 0x000020160c067981 */ /* 0x000ea8000c1e1b00 */
[----:B------:R0:W5:Y:S01]  /*0190*/  LDG.E R5, desc[UR22][R12.64+0x40] ;  /* 0x000040160c057981 */ /* 0x000162000c1e1900 */
[----:B------:R-:W-:Y:S01]  /*01a0*/  UISETP.GE.U32.AND UP0, UPT, UR10, 0x4, UPT ;  /* 0x000000040a00788c */ /* 0x000fe2000bf06070 */
[----:B------:R-:W-:Y:S02]  /*01b0*/  CS2R R24, SRZ ;  /* 0x0000000000187805 */ /* 0x000fe4000001ff00 */
[----:B------:R-:W-:Y:S02]  /*01c0*/  CS2R R20, SRZ ;  /* 0x0000000000147805 */ /* 0x000fe4000001ff00 */
[----:B------:R-:W-:-:S02]  /*01d0*/  CS2R R18, SRZ ;  /* 0x0000000000127805 */ /* 0x000fc4000001ff00 */
[----:B------:R-:W-:Y:S01]  /*01e0*/  CS2R R16, SRZ ;  /* 0x0000000000107805 */ /* 0x000fe2000001ff00 */
[----:B------:R-:W-:Y:S01]  /*01f0*/  UMOV UR4, URZ ;  /* 0x000000ff00047c82 */ /* 0x000fe20008000000 */
[----:B--2---:R-:W-:Y:S01]  /*0200*/  R2UR UR7, R7 ;  /* 0x00000000070772ca */ /* 0x004fe200000e0000 */
[----:B0-----:R-:W-:-:S14]  /*0210*/  BRA.U !UP0, `(.L_x_187) ;  /* 0x00000005086c7547 */ /* 0x001fdc000b800000 */
[----:B------:R-:W-:Y:S01]  /*0220*/  ULOP3.LUT UR4, UR10, 0x7ffffffc, URZ, 0xc0, !UPT ;  /* 0x7ffffffc0a047892 */ /* 0x000fe2000f8ec0ff */
[----:B-----5:R-:W-:Y:S01]  /*0230*/  IMAD.IADD R7, R5, 0x1, R2 ;  /* 0x0000000105077824 */ /* 0x020fe200078e0202 */
[----:B------:R-:W-:Y:S01]  /*0240*/  CS2R R24, SRZ ;  /* 0x0000000000187805 */ /* 0x000fe2000001ff00 */
[----:B------:R-:W0:Y:S01]  /*0250*/  LDCU.128 UR24, c[0x0][0x380] ;  /* 0x00007000ff1877ac */ /* 0x000e220008000c00 */
[----:B------:R-:W-:Y:S01]  /*0260*/  UIADD3 UR8, UPT, UPT, -UR4, URZ, URZ ;  /* 0x000000ff04087290 */ /* 0x000fe2000fffe1ff */
[----:B------:R-:W-:-:S11]  /*0270*/  UMOV UR9, UR6 ;  /* 0x0000000600097c82 */ /* 0x000fd60008000000 */
.L_x_188:
[----:B------:R-:W-:Y:S01]  /*0280*/  HFMA2 R22, -RZ, RZ, 0, 4.76837158203125e-07 ;  /* 0x00000008ff167431 */ /* 0x000fe200000001ff */
[----:B0-----:R-:W-:-:S06]  /*0290*/  UIMAD.WIDE UR12, UR9, 0x8, UR26 ;  /* 0x00000008090c78a5 */ /* 0x001fcc000f8e021a */
[----:B------:R-:W-:Y:S01]  /*02a0*/  IMAD.U32 R28, RZ, RZ, UR12 ;  /* 0x0000000cff1c7e24 */ /* 0x000fe2000f8e00ff */
[----:B------:R-:W-:Y:S01]  /*02b0*/  MOV R29, UR13 ;  /* 0x0000000d001d7c02 */ /* 0x000fe20008000f00 */
[----:B------:R-:W-:-:S04]  /*02c0*/  IMAD.WIDE R22, R7, R22, UR24 ;  /* 0x0000001807167e25 */ /* 0x000fc8000f8e0216 */
[----:B------:R-:W2:Y:S04]  /*02d0*/  LDG.E.64 R12, desc[UR22][R28.64] ;  /* 0x000000161c0c7981 */ /* 0x000ea8000c1e1b00 */
[----:B------:R-:W2:Y:S01]  /*02e0*/  LDG.E.64 R14, desc[UR22][R22.64] ;  /* 0x00000016160e7981 */ /* 0x000ea2000c1e1b00 */
[----:B------:R-:W-:-:S04]  /*02f0*/  UIADD3 UR4, UP0, UPT, UR12, 0x10, URZ ;  /* 0x000000100c047890 */ /* 0x000fc8000ff1e0ff */
[----:B------:R-:W-:-:S04]  /*0300*/  UIADD3.X UR5, UPT, UPT, URZ, UR13, URZ, UP0, !UPT ;  /* 0x0000000dff057290 */ /* 0x000fc800087fe4ff */
[----:B------:R-:W-:Y:S02]  /*0310*/  UIMAD.WIDE UR14, UR7, 0x8, UR4 ;  /* 0x00000008070e78a5 */ /* 0x000fe4000f8e0204 */
[----:B------:R-:W-:-:S04]  /*0320*/  UIMAD.WIDE UR16, UR7, 0x10, UR4 ;  /* 0x00000010071078a5 */ /* 0x000fc8000f8e0204 */
[----:B------:R-:W-:Y:S01]  /*0330*/  IMAD.U32 R26, RZ, RZ, UR14 ;  /* 0x0000000eff1a7e24 */ /* 0x000fe2000f8e00ff */
[----:B------:R-:W-:-:S06]  /*0340*/  MOV R27, UR15 ;  /* 0x0000000f001b7c02 */ /* 0x000fcc0008000f00 */
[----:B------:R-:W3:Y:S01]  /*0350*/  LDG.E.64 R26, desc[UR22][R26.64+-0x10] ;  /* 0xfffff0161a1a7981 */ /* 0x000ee2000c1e1b00 */
[----:B--2---:R-:W-:Y:S01]  /*0360*/  DFMA R16, R14, R12, R16 ;  /* 0x0000000c0e10722b */ /* 0x004fe20000000010 */
[----:B------:R-:W-:Y:S01]  /*0370*/  IMAD.U32 R12, RZ, RZ, UR16 ;  /* 0x00000010ff0c7e24 */ /* 0x000fe2000f8e00ff */
[----:B------:R-:W-:-:S06]  /*0380*/  MOV R13, UR17 ;  /* 0x00000011000d7c02 */ /* 0x000fcc0008000f00 */
[----:B------:R-:W2:Y:S01]  /*0390*/  LDG.E.64 R12, desc[UR22][R12.64+-0x10] ;  /* 0xfffff0160c0c7981 */ /* 0x000ea2000c1e1b00 */
[----:B------:R-:W-:Y:S01]  /*03a0*/  UIMAD.WIDE UR4, UR7, 0x18, UR4 ;  /* 0x00000018070478a5 */ /* 0x000fe2000f8e0204 */
[----:B------:R-:W-:Y:S01]  /*03b0*/  IMAD.WIDE R22, R6, 0x8, R22 ;  /* 0x0000000806167825 */ /* 0x000fe200078e0216 */
[----:B---3--:R-:W-:-:S03]  /*03c0*/  DFMA R18, R14, R26, R18 ;  /* 0x0000001a0e12722b */ /* 0x008fc60000000012 */
[----:B------:R-:W-:Y:S01]  /*03d0*/  IMAD.U32 R26, RZ, RZ, UR12 ;  /* 0x0000000cff1a7e24 */ /* 0x000fe2000f8e00ff */
[----:B------:R-:W-:Y:S01]  /*03e0*/  MOV R27, UR13 ;  /* 0x0000000d001b7c02 */ /* 0x000fe20008000f00 */
[----:B------:R-:W-:Y:S01]  /*03f0*/  IMAD.U32 R28, RZ, RZ, UR4 ;  /* 0x00000004ff1c7e24 */ /* 0x000fe2000f8e00ff */
[----:B------:R-:W-:-:S04]  /*0400*/  MOV R29, UR5 ;  /* 0x00000005001d7c02 */ /* 0x000fc80008000f00 */
[----:B------:R-:W3:Y:S04]  /*0410*/  LDG.E.64 R26, desc[UR22][R26.64+0x8] ;  /* 0x000008161a1a7981 */ /* 0x000ee8000c1e1b00 */
[----:B------:R-:W4:Y:S01]  /*0420*/  LDG.E.64 R28, desc[UR22][R28.64+-0x10] ;  /* 0xfffff0161c1c7981 */ /* 0x000f22000c1e1b00 */
[----:B--2---:R-:W-:-:S03]  /*0430*/  DFMA R20, R14, R12, R20 ;  /* 0x0000000c0e14722b */ /* 0x004fc60000000014 */
[----:B------:R-:W3:Y:S01]  /*0440*/  LDG.E.64 R12, desc[UR22][R22.64] ;  /* 0x00000016160c7981 */ /* 0x000ee2000c1e1b00 */
[----:B----4-:R-:W-:Y:S01]  /*0450*/  DFMA R14, R14, R28, R24 ;  /* 0x0000001c0e0e722b */ /* 0x010fe20000000018 */
[----:B------:R-:W-:Y:S01]  /*0460*/  IMAD.U32 R24, RZ, RZ, UR16 ;  /* 0x00000010ff187e24 */ /* 0x000fe2000f8e00ff */
[----:B------:R-:W-:-:S06]  /*0470*/  MOV R25, UR17 ;  /* 0x0000001100197c02 */ /* 0x000fcc0008000f00 */
[----:B------:R-:W2:Y:S01]  /*0480*/  LDG.E.64 R24, desc[UR22][R24.64+-0x8] ;  /* 0xfffff81618187981 */ /* 0x000ea2000c1e1b00 */
[----:B---3--:R-:W-:Y:S01]  /*0490*/  DFMA R16, R12, R26, R16 ;  /* 0x0000001a0c10722b */ /* 0x008fe20000000010 */
[----:B------:R-:W-:Y:S01]  /*04a0*/  IMAD.U32 R26, RZ, RZ, UR14 ;  /* 0x0000000eff1a7e24 */ /* 0x000fe2000f8e00ff */
[----:B------:R-:W-:-:S06]  /*04b0*/  MOV R27, UR15 ;  /* 0x0000000f001b7c02 */ /* 0x000fcc0008000f00 */
[----:B------:R-:W3:Y:S01]  /*04c0*/  LDG.E.64 R26, desc[UR22][R26.64+-0x8] ;  /* 0xfffff8161a1a7981 */ /* 0x000ee2000c1e1b00 */
[----:B------:R-:W-:Y:S01]  /*04d0*/  IMAD.U32 R28, RZ, RZ, UR4 ;  /* 0x00000004ff1c7e24 */ /* 0x000fe2000f8e00ff */
[----:B------:R-:W-:Y:S01]  /*04e0*/  MOV R29, UR5 ;  /* 0x00000005001d7c02 */ /* 0x000fe20008000f00 */
[----:B------:R-:W-:-:S05]  /*04f0*/  IMAD.WIDE R22, R6, 0x8, R22 ;  /* 0x0000000806167825 */ /* 0x000fca00078e0216 */
[----:B------:R-:W4:Y:S01]  /*0500*/  LDG.E.64 R28, desc[UR22][R28.64+-0x8] ;  /* 0xfffff8161c1c7981 */ /* 0x000f22000c1e1b00 */
[----:B--2---:R-:W-:-:S03]  /*0510*/  DFMA R20, R12, R24, R20 ;  /* 0x000000180c14722b */ /* 0x004fc60000000014 */
[----:B------:R-:W2:Y:S01]  /*0520*/  LDG.E.64 R24, desc[UR22][R22.64] ;  /* 0x0000001616187981 */ /* 0x000ea2000c1e1b00 */
[----:B---3--:R-:W-:Y:S01]  /*0530*/  DFMA R18, R12, R26, R18 ;  /* 0x0000001a0c12722b */ /* 0x008fe20000000012 */
[----:B------:R-:W-:Y:S01]  /*0540*/  IMAD.U32 R26, RZ, RZ, UR12 ;  /* 0x0000000cff1a7e24 */ /* 0x000fe2000f8e00ff */
[----:B------:R-:W-:-:S06]  /*0550*/  MOV R27, UR13 ;  /* 0x0000000d001b7c02 */ /* 0x000fcc0008000f00 */
[----:B------:R-:W2:Y:S01]  /*0560*/  LDG.E.64 R26, desc[UR22][R26.64+0x10] ;  /* 0x000010161a1a7981 */ /* 0x000ea2000c1e1b00 */
[----:B----4-:R-:W-:Y:S01]  /*0570*/  DFMA R14, R12, R28, R14 ;  /* 0x0000001c0c0e722b */ /* 0x010fe2000000000e */
[----:B------:R-:W-:Y:S01]  /*0580*/  IMAD.U32 R12, RZ, RZ, UR16 ;  /* 0x00000010ff0c7e24 */ /* 0x000fe2000f8e00ff */
[----:B------:R-:W-:Y:S01]  /*0590*/  MOV R13, UR17 ;  /* 0x00000011000d7c02 */ /* 0x000fe20008000f00 */
[----:B------:R-:W-:Y:S01]  /*05a0*/  IMAD.U32 R28, RZ, RZ, UR14 ;  /* 0x0000000eff1c7e24 */ /* 0x000fe2000f8e00ff */
[----:B------:R-:W-:-:S04]  /*05b0*/  MOV R29, UR15 ;  /* 0x0000000f001d7c02 */ /* 0x000fc80008000f00 */
[----:B------:R-:W3:Y:S01]  /*05c0*/  LDG.E.64 R12, desc[UR22][R12.64] ;  /* 0x000000160c0c7981 */ /* 0x000ee2000c1e1b00 */
[----:B--2---:R-:W-:-:S03]  /*05d0*/  DFMA R16, R24, R26, R16 ;  /* 0x0000001a1810722b */ /* 0x004fc60000000010 */
[----:B------:R0:W2:Y:S01]  /*05e0*/  LDG.E.64 R26, desc[UR22][R28.64] ;  /* 0x000000161c1a7981 */ /* 0x0000a2000c1e1b00 */
[----:B---3--:R-:W-:Y:S01]  /*05f0*/  DFMA R20, R24, R12, R20 ;  /* 0x0000000c1814722b */ /* 0x008fe20000000014 */
[----:B------:R-:W-:Y:S01]  /*0600*/  IMAD.U32 R12, RZ, RZ, UR12 ;  /* 0x0000000cff0c7e24 */ /* 0x000fe2000f8e00ff */
[----:B------:R-:W-:Y:S01]  /*0610*/  MOV R13, UR13 ;  /* 0x0000000d000d7c02 */ /* 0x000fe20008000f00 */
[----:B0-----:R-:W-:-:S04]  /*0620*/  IMAD.WIDE R28, R6, 0x8, R22 ;  /* 0x00000008061c7825 */ /* 0x001fc800078e0216 */
[----:B------:R-:W3:Y:S04]  /*0630*/  LDG.E.64 R22, desc[UR22][R12.64+0x18] ;  /* 0x000018160c167981 */ /* 0x000ee8000c1e1b00 */
[----:B------:R0:W3:Y:S01]  /*0640*/  LDG.E.64 R12, desc[UR22][R28.64] ;  /* 0x000000161c0c7981 */ /* 0x0000e2000c1e1b00 */
[----:B--2---:R-:W-:Y:S01]  /*0650*/  DFMA R18, R24, R26, R18 ;  /* 0x0000001a1812722b */ /* 0x004fe20000000012 */
[----:B------:R-:W-:Y:S01]  /*0660*/  IMAD.U32 R26, RZ, RZ, UR4 ;  /* 0x00000004ff1a7e24 */ /* 0x000fe2000f8e00ff */
[----:B------:R-:W-:-:S06]  /*0670*/  MOV R27, UR5 ;  /* 0x00000005001b7c02 */ /* 0x000fcc0008000f00 */
[----:B------:R-:W2:Y:S01]  /*0680*/  LDG.E.64 R26, desc[UR22][R26.64] ;  /* 0x000000161a1a7981 */ /* 0x000ea2000c1e1b00 */
[----:B0-----:R-:W-:Y:S01]  /*0690*/  IMAD.U32 R28, RZ, RZ, UR4 ;  /* 0x00000004ff1c7e24 */ /* 0x001fe2000f8e00ff */
[----:B------:R-:W-:Y:S01]  /*06a0*/  MOV R29, UR5 ;  /* 0x00000005001d7c02 */ /* 0x000fe20008000f00 */
[----:B---3--:R-:W-:Y:S01]  /*06b0*/  DFMA R16, R12, R22, R16 ;  /* 0x000000160c10722b */ /* 0x008fe20000000010 */
[----:B------:R-:W-:Y:S01]  /*06c0*/  IMAD.U32 R22, RZ, RZ, UR16 ;  /* 0x00000010ff167e24 */ /* 0x000fe2000f8e00ff */
[----:B------:R-:W-:-:S06]  /*06d0*/  MOV R23, UR17 ;  /* 0x0000001100177c02 */ /* 0x000fcc0008000f00 */
[----:B------:R-:W3:Y:S01]  /*06e0*/  LDG.E.64 R22, desc[UR22][R22.64+0x8] ;  /* 0x0000081616167981 */ /* 0x000ee2000c1e1b00 */
[----:B--2---:R-:W-:Y:S01]  /*06f0*/  DFMA R14, R24, R26, R14 ;  /* 0x0000001a180e722b */ /* 0x004fe2000000000e */
[----:B------:R-:W-:Y:S01]  /*0700*/  IMAD.U32 R26, RZ, RZ, UR14 ;  /* 0x0000000eff1a7e24 */ /* 0x000fe2000f8e00ff */
[----:B------:R-:W-:Y:S01]  /*0710*/  MOV R27, UR15 ;  /* 0x0000000f001b7c02 */ /* 0x000fe20008000f00 */
[----:B------:R-:W2:Y:S05]  /*0720*/  LDG.E.64 R24, desc[UR22][R28.64+0x8] ;  /* 0x000008161c187981 */ /* 0x000eaa000c1e1b00 */
[----:B------:R-:W4:Y:S01]  /*0730*/  LDG.E.64 R26, desc[UR22][R26.64+0x8] ;  /* 0x000008161a1a7981 */ /* 0x000f22000c1e1b00 */
[----:B------:R-:W-:-:S04]  /*0740*/  UIADD3 UR8, UPT, UPT, UR8, 0x4, URZ ;  /* 0x0000000408087890 */ /* 0x000fc8000fffe0ff */
[----:B------:R-:W-:Y:S01]  /*0750*/  UISETP.NE.AND UP0, UPT, UR8, URZ, UPT ;  /* 0x000000ff0800728c */ /* 0x000fe2000bf05270 */
[----:B------:R-:W-:Y:S01]  /*0760*/  IMAD R7, R6, 0x4, R7 ;  /* 0x0000000406077824 */ /* 0x000fe200078e0207 */
[----:B------:R-:W-:Y:S01]  /*0770*/  UIADD3 UR9, UPT, UPT, UR9, 0x4, URZ ;  /* 0x0000000409097890 */ /* 0x000fe2000fffe0ff */
[C---:B---3--:R-:W-:Y:S02]  /*0780*/  DFMA R20, R12.reuse, R22, R20 ;  /* 0x000000160c14722b */ /* 0x048fe40000000014 */
[C---:B--2---:R-:W-:Y:S02]  /*0790*/  DFMA R24, R12.reuse, R24, R14 ;  /* 0x000000180c18722b */ /* 0x044fe4000000000e */
[----:B----4-:R-:W-:Y:S02]  /*07a0*/  DFMA R18, R12, R26, R18 ;  /* 0x0000001a0c12722b */ /* 0x010fe40000000012 */
[----:B------:R-:W-:Y:S09]  /*07b0*/  BRA.U UP0, `(.L_x_188) ;  /* 0xfffffff900b07547 */ /* 0x000ff2000b83ffff */
[----:B------:R-:W-:-:S12]  /*07c0*/  ULOP3.LUT UR4, UR10, 0x7ffffffc, URZ, 0xc0, !UPT ;  /* 0x7ffffffc0a047892 */ /* 0x000fd8000f8ec0ff */
.L_x_187:
[----:B------:R-:W-:-:S09]  /*07d0*/  ULOP3.LUT UP0, UR5, UR10, 0x3, URZ, 0xc0, !UPT ;  /* 0x000000030a057892 */ /* 0x000fd2000f80c0ff */
[----:B------:R-:W-:Y:S05]  /*07e0*/  BRA.U !UP0, `(.L_x_186) ;  /* 0x0000000108987547 */ /* 0x000fea000b800000 */
[----:B------:R-:W0:Y:S01]  /*07f0*/  S2R R7, SR_TID.X ;  /* 0x0000000000077919 */ /* 0x000e220000002100 */
[----:B------:R-:W1:Y:S01]  /*0800*/  LDC.64 R12, c[0x0][0x380] ;  /* 0x0000e000ff0c7b82 */ /* 0x000e620000000a00 */
[----:B------:R-:W2:Y:S01]  /*0810*/  LDCU.64 UR24, c[0x0][0x388] ;  /* 0x00007100ff1877ac */ /* 0x000ea20008000a00 */
[----:B------:R-:W-:Y:S02]  /*0820*/  UIADD3 UR6, UPT, UPT, UR6, UR4, URZ ;  /* 0x0000000406067290 */ /* 0x000fe4000fffe0ff */
[----:B------:R-:W-:Y:S02]  /*0830*/  UIADD3 UR8, UPT, UPT, -UR5, URZ, URZ ;  /* 0x000000ff05087290 */ /* 0x000fe4000fffe1ff */
[----:B--2---:R-:W-:Y:S02]  /*0840*/  UIMAD.WIDE UR12, UR7, 0x8, UR24 ;  /* 0x00000008070c78a5 */ /* 0x004fe4000f8e0218 */
[----:B------:R-:W-:Y:S01]  /*0850*/  UIMAD.WIDE UR14, UR7, 0x10, UR24 ;  /* 0x00000010070e78a5 */ /* 0x000fe2000f8e0218 */
[----:B0-----:R-:W-:Y:S01]  /*0860*/  IMAD R7, R6, UR4, R7 ;  /* 0x0000000406077c24 */ /* 0x001fe2000f8e0207 */
[----:B------:R-:W-:-:S04]  /*0870*/  UIMAD.WIDE UR4, UR7, 0x18, UR24 ;  /* 0x00000018070478a5 */ /* 0x000fc8000f8e0218 */
[----:B------:R-:W-:-:S05]  /*0880*/  LEA R0, R0, R7, 0x6 ;  /* 0x0000000700007211 */ /* 0x000fca00078e30ff */
[----:B-----5:R-:W-:-:S07]  /*0890*/  IMAD.IADD R7, R5, 0x1, R0 ;  /* 0x0000000105077824 */ /* 0x020fce00078e0200 */
.L_x_189:
[----:B------:R-:W-:Y:S01]  /*08a0*/  UIMAD.WIDE UR16, UR6, 0x8, UR24 ;  /* 0x00000008061078a5 */ /* 0x000fe2000f8e0218 */
[----:B-1----:R-:W-:-:S05]  /*08b0*/  IMAD.WIDE R4, R7, 0x8, R12 ;  /* 0x0000000807047825 */ /* 0x002fca00078e020c */
[----:B------:R-:W-:Y:S01]  /*08c0*/  MOV R28, UR16 ;  /* 0x00000010001c7c02 */ /* 0x000fe20008000f00 */
[----:B------:R-:W-:Y:S01]  /*08d0*/  IMAD.U32 R29, RZ, RZ, UR17 ;  /* 0x00000011ff1d7e24 */ /* 0x000fe2000f8e00ff */
[----:B------:R-:W2:Y:S04]  /*08e0*/  LDG.E.64 R4, desc[UR22][R4.64] ;  /* 0x0000001604047981 */ /* 0x000ea8000c1e1b00 */
[----:B------:R-:W2:Y:S01]  /*08f0*/  LDG.E.64 R14, desc[UR22][R28.64] ;  /* 0x000000161c0e7981 */ /* 0x000ea2000c1e1b00 */
[----:B------:R-:W-:Y:S02]  /*0900*/  UIMAD.WIDE UR16, UR6, 0x8, UR12 ;  /* 0x00000008061078a5 */ /* 0x000fe4000f8e020c */
[----:B------:R-:W-:Y:S02]  /*0910*/  UIMAD.WIDE UR18, UR6, 0x8, UR14 ;  /* 0x00000008061278a5 */ /* 0x000fe4000f8e020e */
[----:B------:R-:W-:-:S02]  /*0920*/  UIMAD.WIDE UR20, UR6, 0x8, UR4 ;  /* 0x00000008061478a5 */ /* 0x000fc4000f8e0204 */
[----:B------:R-:W-:Y:S01]  /*0930*/  MOV R26, UR16 ;  /* 0x00000010001a7c02 */ /* 0x000fe20008000f00 */
[----:B------:R-:W-:-:S03]  /*0940*/  IMAD.U32 R27, RZ, RZ, UR17 ;  /* 0x00000011ff1b7e24 */ /* 0x000fc6000f8e00ff */
[----:B------:R-:W-:Y:S01]  /*0950*/  MOV R22, UR20 ;  /* 0x0000001400167c02 */ /* 0x000fe20008000f00 */
[----:B------:R-:W-:Y:S02]  /*0960*/  IMAD.U32 R23, RZ, RZ, UR21 ;  /* 0x00000015ff177e24 */ /* 0x000fe4000f8e00ff */
[----:B------:R-:W3:Y:S04]  /*0970*/  LDG.E.64 R26, desc[UR22][R26.64] ;  /* 0x000000161a1a7981 */ /* 0x000ee8000c1e1b00 */
[----:B------:R-:W4:Y:S01]  /*0980*/  LDG.E.64 R22, desc[UR22][R22.64] ;  /* 0x0000001616167981 */ /* 0x000f22000c1e1b00 */
[----:B--2---:R-:W-:Y:S01]  /*0990*/  DFMA R16, R4, R14, R16 ;  /* 0x0000000e0410722b */ /* 0x004fe20000000010 */
[----:B------:R-:W-:Y:S01]  /*09a0*/  MOV R14, UR18 ;  /* 0x00000012000e7c02 */ /* 0x000fe20008000f00 */
[----:B------:R-:W-:-:S06]  /*09b0*/  IMAD.U32 R15, RZ, RZ, UR19 ;  /* 0x00000013ff0f7e24 */ /* 0x000fcc000f8e00ff */
[----:B------:R-:W2:Y:S01]  /*09c0*/  LDG.E.64 R14, desc[UR22][R14.64] ;  /* 0x000000160e0e7981 */ /* 0x000ea2000c1e1b00 */
[----:B------:R-:W-:-:S04]  /*09d0*/  UIADD3 UR8, UPT, UPT, UR8, 0x1, URZ ;  /* 0x0000000108087890 */ /* 0x000fc8000fffe0ff */
[----:B------:R-:W-:Y:S01]  /*09e0*/  UISETP.NE.AND UP0, UPT, UR8, URZ, UPT ;  /* 0x000000ff0800728c */ /* 0x000fe2000bf05270 */
[C---:B---3--:R-:W-:Y:S01]  /*09f0*/  DFMA R18, R4.reuse, R26, R18 ;  /* 0x0000001a0412722b */ /* 0x048fe20000000012 */
[----:B------:R-:W-:Y:S01]  /*0a00*/  IADD3 R7, PT, PT, R6, R7, RZ ;  /* 0x0000000706077210 */ /* 0x000fe20007ffe0ff */
[C---:B----4-:R-:W-:Y:S01]  /*0a10*/  DFMA R24, R4.reuse, R22, R24 ;  /* 0x000000160418722b */ /* 0x050fe20000000018 */
[----:B------:R-:W-:Y:S01]  /*0a20*/  UIADD3 UR6, UPT, UPT, UR6, 0x1, URZ ;  /* 0x0000000106067890 */ /* 0x000fe2000fffe0ff */
[----:B--2---:R-:W-:-:S04]  /*0a30*/  DFMA R20, R4, R14, R20 ;  /* 0x0000000e0414722b */ /* 0x004fc80000000014 */
[----:B------:R-:W-:Y:S07]  /*0a40*/  BRA.U UP0, `(.L_x_189) ;  /* 0xfffffffd00947547 */ /* 0x000fee000b83ffff */
.L_x_186:
        /* <DEDUP_REMOVED lines=10> */
[----:B------:R-:W-:-:S05]  /*0af0*/  IMAD.WIDE R8, R9, 0x8, R6 ;  /* 0x0000000809087825 */ /* 0x000fca00078e0206 */
[----:B------:R-:W-:Y:S01]  /*0b00*/  STG.E.64 desc[UR22][R8.64], R24 ;  /* 0x0000001808007986 */ /* 0x000fe2000c101b16 */
[----:B------:R-:W-:Y:S05]  /*0b10*/  EXIT ;  /* 0x000000000000794d */ /* 0x000fea0003800000 */
.L_x_190:
[----:B-----5:R-:W0:Y:S01]  /*0b20*/  LDC.64 R4, c[0x0][0x390] ;  /* 0x0000e400ff047b82 */ /* 0x020e220000000a00 */
[----:B------:R-:W-:-:S05]  /*0b30*/  IADD3 R3, PT, PT, R11, R2, RZ ;  /* 0x000000020b037210 */ /* 0x000fca0007ffe0ff */
        /* <DEDUP_REMOVED lines=9> */
.L_x_191:
        /* <DEDUP_REMOVED lines=11> */
.L_x_514:


//--------------------- .text._ZN5spral5ssids27cu_multinode_solve_n_few_64IdLj5EEEvPdS2_S2_S2_P15node_solve_dataIT_Ei --------------------------
	.section	.text._ZN5spral5ssids27cu_multinode_solve_n_few_64IdLj5EEEvPdS2_S2_S2_P15node_solve_dataIT_Ei,"ax",@progbits
	.align	128
        .global         _ZN5spral5ssids27cu_multinode_solve_n_few_64IdLj5EEEvPdS2_S2_S2_P15node_solve_dataIT_Ei
        .type           _ZN5spral5ssids27cu_multinode_solve_n_few_64IdLj5EEEvPdS2_S2_S2_P15node_solve_dataIT_Ei,@function
        .size           _ZN5spral5ssids27cu_multinode_solve_n_few_64IdLj5EEEvPdS2_S2_S2_P15node_solve_dataIT_Ei,(.L_x_515 - _ZN5spral5ssids27cu_multinode_solve_n_few_64IdLj5EEEvPdS2_S2_S2_P15node_solve_dataIT_Ei)
        .other          _ZN5spral5ssids27cu_multinode_solve_n_few_64IdLj5EEEvPdS2_S2_S2_P15node_solve_dataIT_Ei,@"STO_CUDA_ENTRY STV_DEFAULT"
_ZN5spral5ssids27cu_multinode_solve_n_few_64IdLj5EEEvPdS2_S2_S2_P15node_solve_dataIT_Ei:
.text._ZN5spral5ssids27cu_multinode_solve_n_few_64IdLj5EEEvPdS2_S2_S2_P15node_solve_dataIT_Ei:
[----:B------:R-:W-:Y:S08]  /*0000*/  LDC R1, c[0x0][0x37c] ;  /* 0x0000df00ff017b82 */ /* 0x000ff00000000800 */
[----:B------:R-:W0:Y:S01]  /*0010*/  S2UR UR11, SR_CTAID.X ;  /* 0x00000000000b79c3 */ /* 0x000e220000002500 */
[----:B------:R-:W0:Y:S01]  /*0020*/  LDCU.64 UR4, c[0x0][0x3a0] ;  /* 0x00007400ff0477ac */ /* 0x000e220008000a00 */
[----:B------:R-:W1:Y:S01]  /*0030*/  LDCU.64 UR20, c[0x0][0x358] ;  /* 0x00006b00ff1477ac */ /* 0x000e620008000a00 */
[----:B0-----:R-:W-:-:S06]  /*0040*/  UIMAD.WIDE.U32 UR4, UR11, 0x58, UR4 ;  /* 0x000000580b0478a5 */ /* 0x001fcc000f8e0004 */
[----:B------:R-:W-:Y:S02]  /*0050*/  IMAD.U32 R8, RZ, RZ, UR4 ;  /* 0x00000004ff087e24 */ /* 0x000fe4000f8e00ff */
[----:B------:R-:W-:Y:S01]  /*0060*/  IMAD.U32 R9, RZ, RZ, UR5 ;  /* 0x00000005ff097e24 */ /* 0x000fe2000f8e00ff */
[----:B------:R-:W0:Y:S02]  /*0070*/  S2R R3, SR_TID.X ;  /* 0x0000000000037919 */ /* 0x000e240000002100 */
[----:B------:R-:W2:Y:S02]  /*0080*/  LDCU UR5, c[0x0][0x3a8] ;  /* 0x00007500ff0577ac */ /* 0x000ea40008000800 */
[----:B-1----:R-:W3:Y:S04]  /*0090*/  LDG.E R0, desc[UR20][R8.64+0x3c] ;  /* 0x00003c1408007981 */ /* 0x002ee8000c1e1900 */
[----:B------:R-:W4:Y:S01]  /*00a0*/  LDG.E.64 R4, desc[UR20][R8.64+0x30] ;  /* 0x0000301408047981 */ /* 0x000f22000c1e1b00 */
[----:B---3--:R-:W-:-:S02]  /*00b0*/  R2UR UR4, R0 ;  /* 0x00000000000472ca */ /* 0x008fc400000e0000 */
[----:B----4-:R-:W-:-:S11]  /*00c0*/  R2UR UR14, R5 ;  /* 0x00000000050e72ca */ /* 0x010fd600000e0000 */
[----:B--2---:R-:W-:-:S06]  /*00d0*/  UIADD3 UR11, UPT, UPT, -UR4, UR5, UR11 ;  /* 0x00000005040b7290 */ /* 0x004fcc000fffe10b */
[----:B------:R-:W-:-:S05]  /*00e0*/  MOV R0, UR11 ;  /* 0x0000000b00007c02 */ /* 0x000fca0008000f00 */
[----:B0-----:R-:W-:-:S05]  /*00f0*/  IMAD R3, R0, 0x40, R3 ;  /* 0x0000004000037824 */ /* 0x001fca00078e0203 */
        /* <DEDUP_REMOVED lines=16> */
[----:B------:R-:W-:Y:S01]  /*0200*/  CS2R R28, SRZ ;  /* 0x00000000001c7805 */ /* 0x000fe2000001ff00 */
[----:B------:R-:W-:Y:S01]  /*0210*/  ULOP3.LUT UR13, UR14, 0x3, URZ, 0xc0, !UPT ;  /* 0x000000030e0d7892 */ /* 0x000fe2000f8ec0ff */
[----:B------:R-:W-:Y:S02]  /*0220*/  CS2R R36, SRZ ;  /* 0x0000000000247805 */ /* 0x000fe4000001ff00 */
[----:B------:R-:W-:-:S02]  /*0230*/  CS2R R10, SRZ ;  /* 0x00000000000a7805 */ /* 0x000fc4000001ff00 */
[----:B------:R-:W-:Y:S02]  /*0240*/  CS2R R18, SRZ ;  /* 0x0000000000127805 */ /* 0x000fe4000001ff00 */
[----:B------:R-:W-:Y:S01]  /*0250*/  CS2R R20, SRZ ;  /* 0x0000000000147805 */ /* 0x000fe2000001ff00 */
[----:B------:R-:W-:Y:S01]  /*0260*/  UMOV UR4, URZ ;  /* 0x000000ff00047c82 */ /* 0x000fe20008000000 */
[----:B------:R-:W-:Y:S01]  /*0270*/  UISETP.NE.AND UP0, UPT, UR13, URZ, UPT ;  /* 0x000000ff0d00728c */ /* 0x000fe2000bf05270 */
[----:B--2---:R-:W-:Y:S01]  /*0280*/  R2UR UR10, R15 ;  /* 0x000000000f0a72ca */ /* 0x004fe200000e0000 */
[----:B0-----:R-:W-:-:S14]  /*0290*/  BRA.U !UP1, `(.L_x_193) ;  /* 0x0000000509987547 */ /* 0x001fdc000b800000 */
[----:B------:R-:W-:Y:S01]  /*02a0*/  ULOP3.LUT UR4, UR14, 0x7ffffffc, URZ, 0xc0, !UPT ;  /* 0x7ffffffc0e047892 */ /* 0x000fe2000f8ec0ff */
[----:B-----5:R-:W-:Y:S01]  /*02b0*/  IMAD.IADD R15, R2, 0x1, R3 ;  /* 0x00000001020f7824 */ /* 0x020fe200078e0203 */
[----:B------:R-:W-:Y:S01]  /*02c0*/  CS2R R28, SRZ ;  /* 0x00000000001c7805 */ /* 0x000fe2000001ff00 */
[----:B------:R-:W0:Y:S01]  /*02d0*/  LDCU.64 UR18, c[0x0][0x388] ;  /* 0x00007100ff1277ac */ /* 0x000e220008000a00 */
[----:B------:R-:W-:Y:S01]  /*02e0*/  UIADD3 UR15, UPT, UPT, -UR4, URZ, URZ ;  /* 0x000000ff040f7290 */ /* 0x000fe2000fffe1ff */
[----:B------:R-:W-:-:S11]  /*02f0*/  UMOV UR12, UR5 ;  /* 0x00000005000c7c82 */ /* 0x000fd60008000000 */
.L_x_194:
[----:B------:R-:W1:Y:S01]  /*0300*/  LDC.64 R24, c[0x0][0x380] ;  /* 0x0000e000ff187b82 */ /* 0x000e620000000a00 */
[----:B0-----:R-:W-:Y:S02]  /*0310*/  UIMAD.WIDE UR16, UR12, 0x8, UR18 ;  /* 0x000000080c1078a5 */ /* 0x001fe4000f8e0212 */
[----:B------:R-:W-:Y:S01]  /*0320*/  MOV R12, UR12 ;  /* 0x0000000c000c7c02 */ /* 0x000fe20008000f00 */
[----:B------:R-:W-:Y:S01]  /*0330*/  UIMAD.WIDE UR6, UR10, 0x8, UR18 ;  /* 0x000000080a0678a5 */ /* 0x000fe2000f8e0212 */
[----:B------:R-:W-:Y:S01]  /*0340*/  IMAD.MOV.U32 R13, RZ, RZ, 0x8 ;  /* 0x00000008ff0d7424 */ /* 0x000fe200078e00ff */
[----:B------:R-:W-:Y:S01]  /*0350*/  UIMAD.WIDE UR8, UR10, 0x18, UR18 ;  /* 0x000000180a0878a5 */ /* 0x000fe2000f8e0212 */
[----:B------:R-:W-:Y:S01]  /*0360*/  MOV R8, UR16 ;  /* 0x0000001000087c02 */ /* 0x000fe20008000f00 */
[----:B------:R-:W-:Y:S02]  /*0370*/  IMAD.U32 R9, RZ, RZ, UR17 ;  /* 0x00000011ff097e24 */ /* 0x000fe4000f8e00ff */
[----:B-1----:R-:W-:-:S04]  /*0380*/  IMAD.WIDE R24, R15, 0x8, R24 ;  /* 0x000000080f187825 */ /* 0x002fc800078e0218 */
[----:B------:R-:W2:Y:S01]  /*0390*/  LDG.E.64 R8, desc[UR20][R8.64] ;  /* 0x0000001408087981 */ /* 0x000ea2000c1e1b00 */
[----:B------:R-:W-:Y:S01]  /*03a0*/  MOV R4, UR16 ;  /* 0x0000001000047c02 */ /* 0x000fe20008000f00 */
[----:B------:R-:W-:Y:S01]  /*03b0*/  UIMAD.WIDE UR8, UR12, 0x8, UR8 ;  /* 0x000000080c0878a5 */ /* 0x000fe2000f8e0208 */
[----:B------:R-:W-:Y:S01]  /*03c0*/  IMAD.WIDE R12, R12, R13, UR6 ;  /* 0x000000060c0c7e25 */ /* 0x000fe2000f8e020d */
[----:B------:R-:W2:Y:S04]  /*03d0*/  LDG.E.64 R16, desc[UR20][R24.64] ;  /* 0x0000001418107981 */ /* 0x000ea8000c1e1b00 */
[----:B------:R-:W3:Y:S01]  /*03e0*/  LDG.E.64 R32, desc[UR20][R12.64] ;  /* 0x000000140c207981 */ /* 0x000ee2000c1e1b00 */
[----:B------:R-:W-:-:S05]  /*03f0*/  IADD3 R4, P0, PT, R4, 0x10, RZ ;  /* 0x0000001004047810 */ /* 0x000fca0007f1e0ff */
[----:B------:R-:W-:Y:S01]  /*0400*/  IMAD.X R26, RZ, RZ, UR17, P0 ;  /* 0x00000011ff1a7e24 */ /* 0x000fe200080e06ff */
[----:B------:R-:W-:-:S04]  /*0410*/  R2UR UR6, R4 ;  /* 0x00000000040672ca */ /* 0x000fc800000e0000 */
[----:B------:R-:W-:Y:S01]  /*0420*/  R2UR UR7, R26 ;  /* 0x000000001a0772ca */ /* 0x000fe200000e0000 */
[----:B------:R-:W-:Y:S01]  /*0430*/  UIMAD.WIDE UR22, UR10, 0x10, UR18 ;  /* 0x000000100a1678a5 */ /* 0x000fe2000f8e0212 */
[----:B------:R-:W-:Y:S01]  /*0440*/  MOV R4, UR12 ;  /* 0x0000000c00047c02 */ /* 0x000fe20008000f00 */
[----:B------:R-:W-:Y:S01]  /*0450*/  IMAD.MOV.U32 R27, RZ, RZ, 0x8 ;  /* 0x00000008ff1b7424 */ /* 0x000fe200078e00ff */
[----:B------:R-:W-:Y:S01]  /*0460*/  MOV R22, UR8 ;  /* 0x0000000800167c02 */ /* 0x000fe20008000f00 */
[----:B------:R-:W-:Y:S01]  /*0470*/  IMAD.U32 R23, RZ, RZ, UR9 ;  /* 0x00000009ff177e24 */ /* 0x000fe2000f8e00ff */
[----:B------:R-:W-:-:S05]  /*0480*/  MOV R26, UR16 ;  /* 0x00000010001a7c02 */ /* 0x000fca0008000f00 */
[----:B------:R-:W4:Y:S02]  /*0490*/  LDG.E.64 R22, desc[UR20][R22.64] ;  /* 0x0000001416167981 */ /* 0x000f24000c1e1b00 */
[----:B------:R-:W-:-:S06]  /*04a0*/  UIMAD.WIDE UR6, UR10, 0x20, UR6 ;  /* 0x000000200a0678a5 */ /* 0x000fcc000f8e0206 */
[----:B------:R-:W-:Y:S01]  /*04b0*/  MOV R30, UR6 ;  /* 0x00000006001e7c02 */ /* 0x000fe20008000f00 */
[----:B------:R-:W-:-:S06]  /*04c0*/  IMAD.U32 R31, RZ, RZ, UR7 ;  /* 0x00000007ff1f7e24 */ /* 0x000fcc000f8e00ff */
[----:B------:R-:W5:Y:S01]  /*04d0*/  LDG.E.64 R30, desc[UR20][R30.64+-0x10] ;  /* 0xfffff0141e1e7981 */ /* 0x000f62000c1e1b00 */
[C---:B--2---:R-:W-:Y:S01]  /*04e0*/  DFMA R20, R16.reuse, R8, R20 ;  /* 0x000000081014722b */ /* 0x044fe20000000014 */
[----:B------:R-:W-:Y:S01]  /*04f0*/  IMAD.WIDE R8, R4, R27, UR22 ;  /* 0x0000001604087e25 */ /* 0x000fe2000f8e021b */
[----:B---3--:R-:W-:-:S04]  /*0500*/  DFMA R32, R16, R32, R18 ;  /* 0x000000201020722b */ /* 0x008fc80000000012 */
[----:B------:R-:W2:Y:S01]  /*0510*/  LDG.E.64 R34, desc[UR20][R8.64] ;  /* 0x0000001408227981 */ /* 0x000ea2000c1e1b00 */
[----:B------:R-:W-:Y:S02]  /*0520*/  IMAD.U32 R27, RZ, RZ, UR17 ;  /* 0x00000011ff1b7e24 */ /* 0x000fe4000f8e00ff */
[----:B------:R-:W-:-:S04]  /*0530*/  IMAD.WIDE R18, R14, 0x8, R24 ;  /* 0x000000080e127825 */ /* 0x000fc800078e0218 */
[----:B------:R-:W3:Y:S04]  /*0540*/  LDG.E.64 R26, desc[UR20][R26.64+0x8] ;  /* 0x000008141a1a7981 */ /* 0x000ee8000c1e1b00 */
[----:B------:R-:W3:Y:S01]  /*0550*/  LDG.E.64 R24, desc[UR20][R18.64] ;  /* 0x0000001412187981 */ /* 0x000ee2000c1e1b00 */
[C---:B----4-:R-:W-:Y:S01]  /*0560*/  DFMA R22, R16.reuse, R22, R36 ;  /* 0x000000161016722b */ /* 0x050fe20000000024 */
[----:B------:R-:W-:Y:S01]  /*0570*/  MOV R36, UR8 ;  /* 0x0000000800247c02 */ /* 0x000fe20008000f00 */
[----:B------:R-:W-:Y:S01]  /*0580*/  IMAD.U32 R37, RZ, RZ, UR9 ;  /* 0x00000009ff257e24 */ /* 0x000fe2000f8e00ff */
[C---:B--2---:R-:W-:Y:S02]  /*0590*/  DFMA R10, R16.reuse, R34, R10 ;  /* 0x00000022100a722b */ /* 0x044fe4000000000a */
[----:B-----5:R-:W-:Y:S01]  /*05a0*/  DFMA R16, R16, R30, R28 ;  /* 0x0000001e1010722b */ /* 0x020fe2000000001c */
[----:B------:R-:W-:Y:S01]  /*05b0*/  MOV R34, UR6 ;  /* 0x0000000600227c02 */ /* 0x000fe20008000f00 */
[----:B------:R-:W2:Y:S01]  /*05c0*/  LDG.E.64 R28, desc[UR20][R8.64+0x8] ;  /* 0x00000814081c7981 */ /* 0x000ea2000c1e1b00 */
[----:B------:R-:W-:-:S03]  /*05d0*/  IMAD.U32 R35, RZ, RZ, UR7 ;  /* 0x00000007ff237e24 */ /* 0x000fc6000f8e00ff */
[----:B------:R-:W4:Y:S01]  /*05e0*/  LDG.E.64 R30, desc[UR20][R12.64+0x8] ;  /* 0x000008140c1e7981 */ /* 0x000f22000c1e1b00 */
[----:B---3--:R-:W-:-:S03]  /*05f0*/  DFMA R20, R24, R26, R20 ;  /* 0x0000001a1814722b */ /* 0x008fc60000000014 */
[----:B------:R-:W3:Y:S04]  /*0600*/  LDG.E.64 R34, desc[UR20][R34.64+-0x8] ;  /* 0xfffff81422227981 */ /* 0x000ee8000c1e1b00 */
[----:B------:R-:W5:Y:S01]  /*0610*/  LDG.E.64 R26, desc[UR20][R36.64+0x8] ;  /* 0x00000814241a7981 */ /* 0x000f62000c1e1b00 */
[----:B--2---:R-:W-:Y:S01]  /*0620*/  DFMA R10, R24, R28, R10 ;  /* 0x0000001c180a722b */ /* 0x004fe2000000000a */
[----:B------:R-:W-:Y:S01]  /*0630*/  IMAD.WIDE R28, R14, 0x8, R18 ;  /* 0x000000080e1c7825 */ /* 0x000fe200078e0212 */
[----:B------:R-:W-:-:S03]  /*0640*/  MOV R18, UR8 ;  /* 0x0000000800127c02 */ /* 0x000fc60008000f00 */
[----:B------:R-:W-:Y:S01]  /*0650*/  IMAD.U32 R19, RZ, RZ, UR9 ;  /* 0x00000009ff137e24 */ /* 0x000fe2000f8e00ff */
[C---:B----4-:R-:W-:Y:S02]  /*0660*/  DFMA R30, R24.reuse, R30, R32 ;  /* 0x0000001e181e722b */ /* 0x050fe40000000020 */
[C---:B---3--:R-:W-:Y:S01]  /*0670*/  DFMA R16, R24.reuse, R34, R16 ;  /* 0x000000221810722b */ /* 0x048fe20000000010 */
[----:B------:R-:W2:Y:S01]  /*0680*/  LDG.E.64 R32, desc[UR20][R8.64+0x10] ;  /* 0x0000101408207981 */ /* 0x000ea2000c1e1b00 */
[----:B-----5:R-:W-:Y:S01]  /*0690*/  DFMA R26, R24, R26, R22 ;  /* 0x0000001a181a722b */ /* 0x020fe20000000016 */
[----:B------:R-:W-:Y:S01]  /*06a0*/  MOV R22, UR16 ;  /* 0x0000001000167c02 */ /* 0x000fe20008000f00 */
[----:B------:R-:W-:Y:S01]  /*06b0*/  IMAD.U32 R23, RZ, RZ, UR17 ;  /* 0x00000011ff177e24 */ /* 0x000fe2000f8e00ff */
[----:B------:R-:W3:Y:S04]  /*06c0*/  LDG.E.64 R24, desc[UR20][R28.64] ;  /* 0x000000141c187981 */ /* 0x000ee8000c1e1b00 */
[----:B------:R-:W3:Y:S04]  /*06d0*/  LDG.E.64 R18, desc[UR20][R18.64+0x10] ;  /* 0x0000101412127981 */ /* 0x000ee8000c1e1b00 */
[----:B------:R-:W4:Y:S04]  /*06e0*/  LDG.E.64 R22, desc[UR20][R22.64+0x10] ;  /* 0x0000101416167981 */ /* 0x000f28000c1e1b00 */
[----:B------:R-:W5:Y:S01]  /*06f0*/  LDG.E.64 R34, desc[UR20][R12.64+0x10] ;  /* 0x000010140c227981 */ /* 0x000f62000c1e1b00 */
[C---:B---3--:R-:W-:Y:S01]  /*0700*/  DFMA R36, R24.reuse, R18, R26 ;  /* 0x000000121824722b */ /* 0x048fe2000000001a */
[----:B------:R-:W-:Y:S01]  /*0710*/  MOV R26, UR6 ;  /* 0x00000006001a7c02 */ /* 0x000fe20008000f00 */
[----:B------:R-:W-:Y:S01]  /*0720*/  IMAD.U32 R27, RZ, RZ, UR7 ;  /* 0x00000007ff1b7e24 */ /* 0x000fe2000f8e00ff */
[C---:B----4-:R-:W-:Y:S01]  /*0730*/  DFMA R20, R24.reuse, R22, R20 ;  /* 0x000000161814722b */ /* 0x050fe20000000014 */
[----:B------:R-:W3:Y:S01]  /*0740*/  LDG.E.64 R18, desc[UR20][R12.64+0x18] ;  /* 0x000018140c127981 */ /* 0x000ee2000c1e1b00 */
[----:B------:R-:W-:Y:S01]  /*0750*/  IMAD.WIDE R22, R14, 0x8, R28 ;  /* 0x000000080e167825 */ /* 0x000fe200078e021c */
[----:B--2---:R-:W-:-:S02]  /*0760*/  DFMA R10, R24, R32, R10 ;  /* 0x00000020180a722b */ /* 0x004fc4000000000a */
[----:B------:R-:W2:Y:S01]  /*0770*/  LDG.E.64 R26, desc[UR20][R26.64] ;  /* 0x000000141a1a7981 */ /* 0x000ea2000c1e1b00 */
[----:B-----5:R-:W-:Y:S01]  /*0780*/  DFMA R30, R24, R34, R30 ;  /* 0x00000022181e722b */ /* 0x020fe2000000001e */
[----:B------:R-:W-:Y:S01]  /*0790*/  MOV R32, UR6 ;  /* 0x0000000600207c02 */ /* 0x000fe20008000f00 */
[----:B------:R-:W-:Y:S01]  /*07a0*/  IMAD.U32 R35, RZ, RZ, UR17 ;  /* 0x00000011ff237e24 */ /* 0x000fe2000f8e00ff */
[----:B------:R0:W4:Y:S01]  /*07b0*/  LDG.E.64 R28, desc[UR20][R8.64+0x18] ;  /* 0x00001814081c7981 */ /* 0x000122000c1e1b00 */
[----:B------:R-:W-:Y:S01]  /*07c0*/  MOV R34, UR16 ;  /* 0x0000001000227c02 */ /* 0x000fe20008000f00 */
[----:B------:R-:W-:Y:S02]  /*07d0*/  IMAD.U32 R33, RZ, RZ, UR7 ;  /* 0x00000007ff217e24 */ /* 0x000fe4000f8e00ff */
[----:B------:R-:W4:Y:S04]  /*07e0*/  LDG.E.64 R22, desc[UR20][R22.64] ;  /* 0x0000001416167981 */ /* 0x000f28000c1e1b00 */
[----:B------:R-:W5:Y:S01]  /*07f0*/  LDG.E.64 R34, desc[UR20][R34.64+0x18] ;  /* 0x0000181422227981 */ /* 0x000f62000c1e1b00 */
[----:B0-----:R-:W-:Y:S01]  /*0800*/  MOV R8, UR8 ;  /* 0x0000000800087c02 */ /* 0x001fe20008000f00 */
[----:B------:R-:W-:-:S02]  /*0810*/  IMAD.U32 R9, RZ, RZ, UR9 ;  /* 0x00000009ff097e24 */ /* 0x000fc4000f8e00ff */
[----:B------:R-:W5:Y:S04]  /*0820*/  LDG.E.64 R32, desc[UR20][R32.64+0x8] ;  /* 0x0000081420207981 */ /* 0x000f68000c1e1b00 */
[----:B------:R-:W5:Y:S01]  /*0830*/  LDG.E.64 R8, desc[UR20][R8.64+0x18] ;  /* 0x0000181408087981 */ /* 0x000f62000c1e1b00 */
[----:B------:R-:W-:Y:S01]  /*0840*/  UIADD3 UR15, UPT, UPT, UR15, 0x4, URZ ;  /* 0x000000040f0f7890 */ /* 0x000fe2000fffe0ff */
[----:B------:R-:W-:-:S03]  /*0850*/  IADD3 R4, PT, PT, R4, 0x4, RZ ;  /* 0x0000000404047810 */ /* 0x000fc60007ffe0ff */
[----:B------:R-:W-:Y:S01]  /*0860*/  UISETP.NE.AND UP1, UPT, UR15, URZ, UPT ;  /* 0x000000ff0f00728c */ /* 0x000fe2000bf25270 */
[----:B------:R-:W-:Y:S01]  /*0870*/  R2UR UR12, R4 ;  /* 0x00000000040c72ca */ /* 0x000fe200000e0000 */
[----:B------:R-:W-:Y:S01]  /*0880*/  IMAD R15, R14, 0x4, R15 ;  /* 0x000000040e0f7824 */ /* 0x000fe200078e020f */
[----:B--2---:R-:W-:Y:S02]  /*0890*/  DFMA R16, R24, R26, R16 ;  /* 0x0000001a1810722b */ /* 0x004fe40000000010 */
[C---:B----4-:R-:W-:Y:S02]  /*08a0*/  DFMA R10, R22.reuse, R28, R10 ;  /* 0x0000001c160a722b */ /* 0x050fe4000000000a */
[C---:B---3--:R-:W-:Y:S02]  /*08b0*/  DFMA R18, R22.reuse, R18, R30 ;  /* 0x000000121612722b */ /* 0x048fe4000000001e */
[C---:B-----5:R-:W-:Y:S02]  /*08c0*/  DFMA R20, R22.reuse, R34, R20 ;  /* 0x000000221614722b */ /* 0x060fe40000000014 */
[----:B------:R-:W-:-:S02]  /*08d0*/  DFMA R28, R22, R32, R16 ;  /* 0x00000020161c722b */ /* 0x000fc40000000010 */
[----:B------:R-:W-:Y:S01]  /*08e0*/  DFMA R36, R22, R8, R36 ;  /* 0x000000081624722b */ /* 0x000fe20000000024 */
[----:B------:R-:W-:Y:S10]  /*08f0*/  BRA.U UP1, `(.L_x_194) ;  /* 0xfffffff901807547 */ /* 0x000ff4000b83ffff */
.L_x_193:
[----:B------:R-:W-:Y:S05]  /*0900*/  BRA.U !UP0, `(.L_x_192) ;  /* 0x0000000108b47547 */ /* 0x000fea000b800000 */
[----:B------:R-:W0:Y:S01]  /*0910*/  S2R R13, SR_TID.X ;  /* 0x00000000000d7919 */ /* 0x000e220000002100 */
[----:B------:R-:W1:Y:S01]  /*0920*/  LDC.64 R8, c[0x0][0x380] ;  /* 0x0000e000ff087b82 */ /* 0x000e620000000a00 */
[----:B------:R-:W2:Y:S01]  /*0930*/  LDCU.64 UR22, c[0x0][0x388] ;  /* 0x00007100ff1677ac */ /* 0x000ea20008000a00 */
[----:B------:R-:W-:Y:S01]  /*0940*/  MOV R15, UR11 ;  /* 0x0000000b000f7c02 */ /* 0x000fe20008000f00 */
[----:B------:R-:W-:Y:S02]  /*0950*/  UIADD3 UR6, UPT, UPT, UR5, UR4, URZ ;  /* 0x0000000405067290 */ /* 0x000fe4000fffe0ff */
[----:B------:R-:W-:Y:S02]  /*0960*/  UIADD3 UR7, UPT, UPT, -UR13, URZ, URZ ;  /* 0x000000ff0d077290 */ /* 0x000fe4000fffe1ff */
[----:B--2---:R-:W-:Y:S02]  /*0970*/  UIMAD.WIDE UR24, UR10, 0x8, UR22 ;  /* 0x000000080a1878a5 */ /* 0x004fe4000f8e0216 */
[----:B------:R-:W-:-:S02]  /*0980*/  UIMAD.WIDE UR26, UR10, 0x10, UR22 ;  /* 0x000000100a1a78a5 */ /* 0x000fc4000f8e0216 */
[----:B------:R-:W-:Y:S01]  /*0990*/  UIMAD.WIDE UR28, UR10, 0x18, UR22 ;  /* 0x000000180a1c78a5 */ /* 0x000fe2000f8e0216 */
[----:B0-----:R-:W-:Y:S01]  /*09a0*/  IMAD R4, R14, UR4, R13 ;  /* 0x000000040e047c24 */ /* 0x001fe2000f8e020d */
[----:B------:R-:W-:-:S03]  /*09b0*/  UIMAD.WIDE UR4, UR10, 0x20, UR22 ;  /* 0x000000200a0478a5 */ /* 0x000fc6000f8e0216 */
[----:B------:R-:W-:-:S05]  /*09c0*/  IMAD R15, R15, 0x40, R4 ;  /* 0x000000400f0f7824 */ /* 0x000fca00078e0204 */
[----:B-----5:R-:W-:-:S07]  /*09d0*/  IADD3 R15, PT, PT, R2, R15, RZ ;  /* 0x0000000f020f7210 */ /* 0x020fce0007ffe0ff */
.L_x_195:
[----:B------:R-:W-:Y:S01]  /*09e0*/  UIMAD.WIDE UR8, UR6, 0x8, UR24 ;  /* 0x00000008060878a5 */ /* 0x000fe2000f8e0218 */
[----:B-1----:R-:W-:Y:S01]  /*09f0*/  IMAD.WIDE R12, R15, 0x8, R8 ;  /* 0x000000080f0c7825 */ /* 0x002fe200078e0208 */
[----:B------:R-:W-:Y:S02]  /*0a00*/  UIMAD.WIDE UR18, UR6, 0x8, UR22 ;  /* 0x00000008061278a5 */ /* 0x000fe4000f8e0216 */
[----:B------:R-:W-:Y:S02]  /*0a10*/  UIMAD.WIDE UR10, UR6, 0x8, UR26 ;  /* 0x00000008060a78a5 */ /* 0x000fe4000f8e021a */
[----:B------:R-:W-:Y:S02]  /*0a20*/  UIMAD.WIDE UR12, UR6, 0x8, UR28 ;  /* 0x00000008060c78a5 */ /* 0x000fe4000f8e021c */
[----:B------:R-:W-:Y:S01]  /*0a30*/  UIMAD.WIDE UR16, UR6, 0x8, UR4 ;  /* 0x00000008061078a5 */ /* 0x000fe2000f8e0204 */
[----:B------:R-:W-:Y:S01]  /*0a40*/  IMAD.U32 R24, RZ, RZ, UR18 ;  /* 0x00000012ff187e24 */ /* 0x000fe2000f8e00ff */
[----:B------:R-:W-:Y:S01]  /*0a50*/  MOV R25, UR19 ;  /* 0x0000001300197c02 */ /* 0x000fe20008000f00 */
        /* <DEDUP_REMOVED lines=8> */
[----:B------:R-:W2:Y:S04]  /*0ae0*/  LDG.E.64 R12, desc[UR20][R12.64] ;  /* 0x000000140c0c7981 */ /* 0x000ea8000c1e1b00 */
[----:B------:R-:W2:Y:S04]  /*0af0*/  LDG.E.64 R24, desc[UR20][R24.64] ;  /* 0x0000001418187981 */ /* 0x000ea8000c1e1b00 */
[----:B------:R-:W3:Y:S04]  /*0b00*/  LDG.E.64 R26, desc[UR20][R26.64] ;  /* 0x000000141a1a7981 */ /* 0x000ee8000c1e1b00 */
[----:B------:R-:W4:Y:S04]  /*0b10*/  LDG.E.64 R30, desc[UR20][R30.64] ;  /* 0x000000141e1e7981 */ /* 0x000f28000c1e1b00 */
[----:B------:R-:W5:Y:S04]  /*0b20*/  LDG.E.64 R16, desc[UR20][R16.64] ;  /* 0x0000001410107981 */ /* 0x000f68000c1e1b00 */
[----:B------:R-:W5:Y:S01]  /*0b30*/  LDG.E.64 R22, desc[UR20][R22.64] ;  /* 0x0000001416167981 */ /* 0x000f62000c1e1b00 */
[----:B------:R-:W-:Y:S01]  /*0b40*/  UIADD3 UR7, UPT, UPT, UR7, 0x1, URZ ;  /* 0x0000000107077890 */ /* 0x000fe2000fffe0ff */
[----:B------:R-:W-:Y:S01]  /*0b50*/  IMAD.IADD R15, R14, 0x1, R15 ;  /* 0x000000010e0f7824 */ /* 0x000fe200078e020f */
[----:B------:R-:W-:-:S02]  /*0b60*/  UIADD3 UR6, UPT, UPT, UR6, 0x1, URZ ;  /* 0x0000000106067890 */ /* 0x000fc4000fffe0ff */
[----:B------:R-:W-:Y:S01]  /*0b70*/  UISETP.NE.AND UP0, UPT, UR7, URZ, UPT ;  /* 0x000000ff0700728c */ /* 0x000fe2000bf05270 */
[C---:B--2---:R-:W-:Y:S02]  /*0b80*/  DFMA R20, R12.reuse, R24, R20 ;  /* 0x000000180c14722b */ /* 0x044fe40000000014 */
[C---:B---3--:R-:W-:Y:S02]  /*0b90*/  DFMA R18, R12.reuse, R26, R18 ;  /* 0x0000001a0c12722b */ /* 0x048fe40000000012 */
[C---:B----4-:R-:W-:Y:S02]  /*0ba0*/  DFMA R10, R12.reuse, R30, R10 ;  /* 0x0000001e0c0a722b */ /* 0x050fe4000000000a */
[C---:B-----5:R-:W-:Y:S02]  /*0bb0*/  DFMA R36, R12.reuse, R16, R36 ;  /* 0x000000100c24722b */ /* 0x060fe40000000024 */
[----:B------:R-:W-:Y:S01]  /*0bc0*/  DFMA R28, R12, R22, R28 ;  /* 0x000000160c1c722b */ /* 0x000fe2000000001c */
[----:B------:R-:W-:Y:S10]  /*0bd0*/  BRA.U UP0, `(.L_x_195) ;  /* 0xfffffffd00807547 */ /* 0x000ff4000b83ffff */
.L_x_192:
[----:B------:R-:W-:-:S13]  /*0be0*/  ISETP.GE.AND P0, PT, R3, UR14, PT ;  /* 0x0000000e03007c0c */ /* 0x000fda000bf06270 */
[----:B------:R-:W-:Y:S05]  /*0bf0*/  @!P0 BRA `(.L_x_196) ;  /* 0x0000000000348947 */ /* 0x000fea0003800000 */
[----:B------:R-:W0:Y:S01]  /*0c00*/  LDC.64 R4, c[0x0][0x398] ;  /* 0x0000e600ff047b82 */ /* 0x000e220000000a00 */
[----:B-----5:R-:W-:-:S05]  /*0c10*/  IADD3 R3, PT, PT, R3, -UR14, R0 ;  /* 0x8000000e03037c10 */ /* 0x020fca000fffe000 */
        /* <DEDUP_REMOVED lines=11> */
.L_x_196:
[----:B------:R-:W0:Y:S01]  /*0cd0*/  LDC.64 R8, c[0x0][0x390] ;  /* 0x0000e400ff087b82 */ /* 0x000e220000000a00 */
[----:B------:R-:W-:-:S05]  /*0ce0*/  IADD3 R3, PT, PT, R5, R3, RZ ;  /* 0x0000000305037210 */ /* 0x000fca0007ffe0ff */
[----:B0----5:R-:W-:-:S05]  /*0cf0*/  IMAD.WIDE R2, R3, 0x8, R8 ;  /* 0x0000000803027825 */ /* 0x021fca00078e0208 */
        /* <DEDUP_REMOVED lines=10> */
.L_x_197:
        /* <DEDUP_REMOVED lines=14> */
.L_x_515:


//--------------------- .text._ZN5spral5ssids27cu_multinode_solve_n_few_64IdLj6EEEvPdS2_S2_S2_P15node_solve_dataIT_Ei --------------------------
	.section	.text._ZN5spral5ssids27cu_multinode_solve_n_few_64IdLj6EEEvPdS2_S2_S2_P15node_solve_dataIT_Ei,"ax",@progbits
	.align	128
        .global         _ZN5spral5ssids27cu_multinode_solve_n_few_64IdLj6EEEvPdS2_S2_S2_P15node_solve_dataIT_Ei
        .type           _ZN5spral5ssids27cu_multinode_solve_n_few_64IdLj6EEEvPdS2_S2_S2_P15node_solve_dataIT_Ei,@function
        .size           _ZN5spral5ssids27cu_multinode_solve_n_few_64IdLj6EEEvPdS2_S2_S2_P15node_solve_dataIT_Ei,(.L_x_516 - _ZN5spral5ssids27cu_multinode_solve_n_few_64IdLj6EEEvPdS2_S2_S2_P15node_solve_dataIT_Ei)
        .other          _ZN5spral5ssids27cu_multinode_solve_n_few_64IdLj6EEEvPdS2_S2_S2_P15node_solve_dataIT_Ei,@"STO_CUDA_ENTRY STV_DEFAULT"
_ZN5spral5ssids27cu_multinode_solve_n_few_64IdLj6EEEvPdS2_S2_S2_P15node_solve_dataIT_Ei:
.text._ZN5spral5ssids27cu_multinode_solve_n_few_64IdLj6EEEvPdS2_S2_S2_P15node_solve_dataIT_Ei:
        /* <DEDUP_REMOVED lines=14> */
[----:B------:R0:W5:Y:S04]  /*00e0*/  LDG.E.64 R6, desc[UR4][R12.64+0x48] ;  /* 0x000048040c067981 */ /* 0x000168000c1e1b00 */
[----:B------:R0:W5:Y:S01]  /*00f0*/  LDG.E.64 R8, desc[UR4][R12.64+0x28] ;  /* 0x000028040c087981 */ /* 0x000162000c1e1b00 */
[----:B------:R-:W-:Y:S02]  /*0100*/  ISETP.GT.AND P0, PT, R5, RZ, PT ;  /* 0x000000ff0500720c */ /* 0x000fe40003f04270 */
[----:B------:R-:W-:-:S02]  /*0110*/  CS2R R48, SRZ ;  /* 0x0000000000307805 */ /* 0x000fc4000001ff00 */
[----:B------:R-:W-:Y:S02]  /*0120*/  CS2R R14, SRZ ;  /* 0x00000000000e7805 */ /* 0x000fe4000001ff00 */
[----:B------:R-:W-:Y:S02]  /*0130*/  CS2R R10, SRZ ;  /* 0x00000000000a7805 */ /* 0x000fe4000001ff00 */
[----:B------:R-:W-:Y:S02]  /*0140*/  CS2R R16, SRZ ;  /* 0x0000000000107805 */ /* 0x000fe4000001ff00 */
[----:B------:R-:W-:Y:S02]  /*0150*/  CS2R R42, SRZ ;  /* 0x00000000002a7805 */ /* 0x000fe4000001ff00 */
[----:B------:R-:W-:Y:S01]  /*0160*/  CS2R R22, SRZ ;  /* 0x0000000000167805 */ /* 0x000fe2000001ff00 */
[----:B0-----:R-:W-:Y:S06]  /*0170*/  @!P0 BRA `(.L_x_198) ;  /* 0x00000008000c8947 */ /* 0x001fec0003800000 */
[----:B------:R0:W5:Y:S04]  /*0180*/  LDG.E R51, desc[UR4][R12.64+0x40] ;  /* 0x000040040c337981 */ /* 0x000168000c1e1900 */
[----:B------:R0:W5:Y:S01]  /*0190*/  LDG.E.64 R18, desc[UR4][R12.64+0x20] ;  /* 0x000020040c127981 */ /* 0x000162000c1e1b00 */
[----:B------:R-:W-:Y:S01]  /*01a0*/  ISETP.GE.U32.AND P0, PT, R5, 0x4, PT ;  /* 0x000000040500780c */ /* 0x000fe20003f06070 */
[----:B------:R-:W-:Y:S01]  /*01b0*/  HFMA2 R47, -RZ, RZ, 0, 0 ;  /* 0x00000000ff2f7431 */ /* 0x000fe200000001ff */
[----:B------:R-:W-:Y:S02]  /*01c0*/  CS2R R48, SRZ ;  /* 0x0000000000307805 */ /* 0x000fe4000001ff00 */
[----:B------:R-:W-:Y:S02]  /*01d0*/  CS2R R14, SRZ ;  /* 0x00000000000e7805 */ /* 0x000fe4000001ff00 */
[----:B------:R-:W-:-:S02]  /*01e0*/  CS2R R10, SRZ ;  /* 0x00000000000a7805 */ /* 0x000fc4000001ff00 */
[----:B------:R-:W-:Y:S02]  /*01f0*/  CS2R R16, SRZ ;  /* 0x0000000000107805 */ /* 0x000fe4000001ff00 */
[----:B------:R-:W-:Y:S02]  /*0200*/  CS2R R42, SRZ ;  /* 0x00000000002a7805 */ /* 0x000fe4000001ff00 */
[----:B------:R-:W-:Y:S01]  /*0210*/  CS2R R22, SRZ ;  /* 0x0000000000167805 */ /* 0x000fe2000001ff00 */
[----:B0-----:R-:W-:Y:S06]  /*0220*/  @!P0 BRA `(.L_x_199) ;  /* 0x0000000400408947 */ /* 0x001fec0003800000 */
[----:B------:R-:W0:Y:S01]  /*0230*/  LDC.64 R20, c[0x0][0x388] ;  /* 0x0000e200ff147b82 */ /* 0x000e220000000a00 */
[----:B------:R-:W-:Y:S02]  /*0240*/  LOP3.LUT R50, R5, 0x7ffffffc, RZ, 0xc0, !PT ;  /* 0x7ffffffc05327812 */ /* 0x000fe400078ec0ff */
[----:B------:R-:W-:Y:S02]  /*0250*/  CS2R R48, SRZ ;  /* 0x0000000000307805 */ /* 0x000fe4000001ff00 */
[----:B-----5:R-:W-:Y:S02]  /*0260*/  IADD3 R53, PT, PT, R51, R2, RZ ;  /* 0x0000000233357210 */ /* 0x020fe40007ffe0ff */
[----:B------:R-:W-:Y:S02]  /*0270*/  MOV R4, R6 ;  /* 0x0000000600047202 */ /* 0x000fe40000000f00 */
[----:B------:R-:W-:-:S07]  /*0280*/  IADD3 R50, PT, PT, -R50, RZ, RZ ;  /* 0x000000ff32327210 */ /* 0x000fce0007ffe1ff */
.L_x_200:
[----:B------:R-:W1:Y:S01]  /*0290*/  LDC.64 R32, c[0x0][0x380] ;  /* 0x0000e000ff207b82 */ /* 0x000e620000000a00 */
[----:B0-----:R-:W-:-:S04]  /*02a0*/  IMAD.WIDE R24, R19, 0x8, R20 ;  /* 0x0000000813187825 */ /* 0x001fc800078e0214 */
[----:B------:R-:W-:-:S05]  /*02b0*/  IMAD.WIDE R24, R4, 0x8, R24 ;  /* 0x0000000804187825 */ /* 0x000fca00078e0218 */
[----:B------:R-:W2:Y:S01]  /*02c0*/  LDG.E.64 R28, desc[UR4][R24.64] ;  /* 0x00000004181c7981 */ /* 0x000ea2000c1e1b00 */
[----:B------:R-:W-:-:S03]  /*02d0*/  IMAD.WIDE R36, R19, 0x10, R20 ;  /* 0x0000001013247825 */ /* 0x000fc600078e0214 */
[----:B------:R-:W3:Y:S01]  /*02e0*/  LDG.E.64 R26, desc[UR4][R24.64+0x8] ;  /* 0x00000804181a7981 */ /* 0x000ee2000c1e1b00 */
[----:B-1----:R-:W-:-:S03]  /*02f0*/  IMAD.WIDE R32, R53, 0x8, R32 ;  /* 0x0000000835207825 */ /* 0x002fc600078e0220 */
[----:B------:R-:W4:Y:S04]  /*0300*/  LDG.E.64 R44, desc[UR4][R24.64+0x10] ;  /* 0x00001004182c7981 */ /* 0x000f28000c1e1b00 */
[----:B------:R-:W2:Y:S01]  /*0310*/  LDG.E.64 R38, desc[UR4][R32.64] ;  /* 0x0000000420267981 */ /* 0x000ea2000c1e1b00 */
[----:B------:R-:W-:-:S05]  /*0320*/  IMAD.WIDE R46, R18, 0x8, R32 ;  /* 0x00000008122e7825 */ /* 0x000fca00078e0220 */
[----:B------:R-:W3:Y:S01]  /*0330*/  LDG.E.64 R12, desc[UR4][R46.64] ;  /* 0x000000042e0c7981 */ /* 0x000ee2000c1e1b00 */
[----:B------:R-:W-:-:S04]  /*0340*/  IMAD.WIDE R34, R18, 0x8, R46 ;  /* 0x0000000812227825 */ /* 0x000fc800078e022e */
[----:B------:R-:W-:Y:S01]  /*0350*/  IMAD.WIDE R30, R19, 0x18, R20 ;  /* 0x00000018131e7825 */ /* 0x000fe200078e0214 */
[----:B------:R-:W4:Y:S03]  /*0360*/  LDG.E.64 R32, desc[UR4][R34.64] ;  /* 0x0000000422207981 */ /* 0x000f26000c1e1b00 */
[----:B------:R-:W-:-:S04]  /*0370*/  IMAD.WIDE R36, R4, 0x8, R36 ;  /* 0x0000000804247825 */ /* 0x000fc800078e0224 */
[----:B------:R-:W-:Y:S01]  /*0380*/  IMAD.WIDE R30, R4, 0x8, R30 ;  /* 0x00000008041e7825 */ /* 0x000fe200078e021e */
[----:B------:R-:W5:Y:S04]  /*0390*/  LDG.E.64 R40, desc[UR4][R36.64] ;  /* 0x0000000424287981 */ /* 0x000f68000c1e1b00 */
[----:B------:R-:W5:Y:S01]  /*03a0*/  LDG.E.64 R46, desc[UR4][R30.64] ;  /* 0x000000041e2e7981 */ /* 0x000f62000c1e1b00 */
[----:B--2---:R-:W-:-:S03]  /*03b0*/  DFMA R42, R38, R28, R42 ;  /* 0x0000001c262a722b */ /* 0x004fc6000000002a */
[----:B------:R-:W2:Y:S05]  /*03c0*/  LDG.E.64 R28, desc[UR4][R36.64+0x8] ;  /* 0x00000804241c7981 */ /* 0x000eaa000c1e1b00 */
[----:B---3--:R-:W-:Y:S02]  /*03d0*/  DFMA R26, R12, R26, R42 ;  /* 0x0000001a0c1a722b */ /* 0x008fe4000000002a */
[----:B------:R-:W3:Y:S06]  /*03e0*/  LDG.E.64 R42, desc[UR4][R36.64+0x10] ;  /* 0x00001004242a7981 */ /* 0x000eec000c1e1b00 */
[----:B----4-:R-:W-:-:S02]  /*03f0*/  DFMA R44, R32, R44, R26 ;  /* 0x0000002c202c722b */ /* 0x010fc4000000001a */
[----:B------:R-:W4:Y:S01]  /*0400*/  LDG.E.64 R26, desc[UR4][R30.64+0x8] ;  /* 0x000008041e1a7981 */ /* 0x000f22000c1e1b00 */
[C---:B-----5:R-:W-:Y:S01]  /*0410*/  DFMA R16, R38.reuse, R40, R16 ;  /* 0x000000282610722b */ /* 0x060fe20000000010 */
[----:B------:R-:W-:Y:S02]  /*0420*/  IMAD.WIDE R34, R18, 0x8, R34 ;  /* 0x0000000812227825 */ /* 0x000fe400078e0222 */
[----:B------:R-:W5:Y:S01]  /*0430*/  LDG.E.64 R36, desc[UR4][R36.64+0x18] ;  /* 0x0000180424247981 */ /* 0x000f62000c1e1b00 */
[----:B------:R-:W-:-:S03]  /*0440*/  DFMA R46, R38, R46, R10 ;  /* 0x0000002e262e722b */ /* 0x000fc6000000000a */
[----:B------:R-:W3:Y:S04]  /*0450*/  LDG.E.64 R10, desc[UR4][R30.64+0x10] ;  /* 0x000010041e0a7981 */ /* 0x000ee8000c1e1b00 */
[----:B------:R-:W5:Y:S01]  /*0460*/  LDG.E.64 R30, desc[UR4][R30.64+0x18] ;  /* 0x000018041e1e7981 */ /* 0x000f62000c1e1b00 */
[----:B--2---:R-:W-:Y:S01]  /*0470*/  DFMA R16, R12, R28, R16 ;  /* 0x0000001c0c10722b */ /* 0x004fe20000000010 */
[----:B------:R-:W-:-:S05]  /*0480*/  IMAD.WIDE R28, R4, 0x8, R20 ;  /* 0x00000008041c7825 */ /* 0x000fca00078e0214 */
[----:B------:R-:W2:Y:S01]  /*0490*/  LDG.E.64 R40, desc[UR4][R28.64] ;  /* 0x000000041c287981 */ /* 0x000ea2000c1e1b00 */
[----:B----4-:R-:W-:Y:S01]  /*04a0*/  DFMA R26, R12, R26, R46 ;  /* 0x0000001a0c1a722b */ /* 0x010fe2000000002e */
[----:B------:R-:W-:-:S04]  /*04b0*/  IADD3 R46, P0, PT, R28, 0x10, RZ ;  /* 0x000000101c2e7810 */ /* 0x000fc80007f1e0ff */
[----:B------:R-:W-:-:S03]  /*04c0*/  IADD3.X R47, PT, PT, RZ, R29, RZ, P0, !PT ;  /* 0x0000001dff2f7210 */ /* 0x000fc600007fe4ff */
[----:B---3--:R-:W-:Y:S01]  /*04d0*/  DFMA R10, R32, R10, R26 ;  /* 0x0000000a200a722b */ /* 0x008fe2000000001a */
[----:B------:R-:W-:-:S04]  /*04e0*/  IMAD.WIDE R26, R19, 0x20, R46 ;  /* 0x00000020131a7825 */ /* 0x000fc800078e022e */
[----:B------:R-:W-:Y:S01]  /*04f0*/  IMAD.WIDE R46, R19, 0x28, R46 ;  /* 0x00000028132e7825 */ /* 0x000fe200078e022e */
[----:B------:R-:W-:-:S04]  /*0500*/  DFMA R16, R32, R42, R16 ;  /* 0x0000002a2010722b */ /* 0x000fc80000000010 */
[----:B------:R-:W3:Y:S01]  /*0510*/  LDG.E.64 R42, desc[UR4][R46.64+-0x10] ;  /* 0xfffff0042e2a7981 */ /* 0x000ee2000c1e1b00 */
[----:B--2---:R-:W-:-:S03]  /*0520*/  DFMA R40, R38, R40, R22 ;  /* 0x000000282628722b */ /* 0x004fc60000000016 */
[----:B------:R-:W2:Y:S01]  /*0530*/  LDG.E.64 R22, desc[UR4][R26.64+-0x10] ;  /* 0xfffff0041a167981 */ /* 0x000ea2000c1e1b00 */
[----:B---3--:R-:W-:-:S03]  /*0540*/  DFMA R48, R38, R42, R48 ;  /* 0x0000002a2630722b */ /* 0x008fc60000000030 */
[----:B------:R-:W3:Y:S01]  /*0550*/  LDG.E.64 R42, desc[UR4][R26.64+-0x8] ;  /* 0xfffff8041a2a7981 */ /* 0x000ee2000c1e1b00 */
[----:B--2---:R-:W-:-:S03]  /*0560*/  DFMA R22, R38, R22, R14 ;  /* 0x000000162616722b */ /* 0x004fc6000000000e */
[----:B------:R-:W2:Y:S04]  /*0570*/  LDG.E.64 R14, desc[UR4][R28.64+0x8] ;  /* 0x000008041c0e7981 */ /* 0x000ea8000c1e1b00 */
[----:B------:R-:W4:Y:S01]  /*0580*/  LDG.E.64 R38, desc[UR4][R46.64+-0x8] ;  /* 0xfffff8042e267981 */ /* 0x000f22000c1e1b00 */
[----:B---3--:R-:W-:-:S03]  /*0590*/  DFMA R22, R12, R42, R22 ;  /* 0x0000002a0c16722b */ /* 0x008fc60000000016 */
[----:B------:R-:W3:Y:S04]  /*05a0*/  LDG.E.64 R42, desc[UR4][R24.64+0x18] ;  /* 0x00001804182a7981 */ /* 0x000ee8000c1e1b00 */
[----:B------:R-:W3:Y:S04]  /*05b0*/  LDG.E.64 R24, desc[UR4][R34.64] ;  /* 0x0000000422187981 */ /* 0x000ee8000c1e1b00 */
[----:B------:R-:W5:Y:S01]  /*05c0*/  LDG.E.64 R34, desc[UR4][R46.64] ;  /* 0x000000042e227981 */ /* 0x000f62000c1e1b00 */
[----:B--2---:R-:W-:-:S03]  /*05d0*/  DFMA R14, R12, R14, R40 ;  /* 0x0000000e0c0e722b */ /* 0x004fc60000000028 */
[----:B------:R-:W2:Y:S01]  /*05e0*/  LDG.E.64 R40, desc[UR4][R28.64+0x10] ;  /* 0x000010041c287981 */ /* 0x000ea2000c1e1b00 */
[----:B----4-:R-:W-:-:S03]  /*05f0*/  DFMA R12, R12, R38, R48 ;  /* 0x000000260c0c722b */ /* 0x010fc60000000030 */
[----:B------:R-:W4:Y:S04]  /*0600*/  LDG.E.64 R38, desc[UR4][R26.64] ;  /* 0x000000041a267981 */ /* 0x000f28000c1e1b00 */
[----:B------:R-:W4:Y:S04]  /*0610*/  LDG.E.64 R48, desc[UR4][R46.64+0x8] ;  /* 0x000008042e307981 */ /* 0x000f28000c1e1b00 */
[----:B------:R-:W4:Y:S04]  /*0620*/  LDG.E.64 R28, desc[UR4][R28.64+0x18] ;  /* 0x000018041c1c7981 */ /* 0x000f28000c1e1b00 */
[----:B------:R-:W4:Y:S01]  /*0630*/  LDG.E.64 R26, desc[UR4][R26.64+0x8] ;  /* 0x000008041a1a7981 */ /* 0x000f22000c1e1b00 */
[----:B------:R-:W-:-:S04]  /*0640*/  IADD3 R50, PT, PT, R50, 0x4, RZ ;  /* 0x0000000432327810 */ /* 0x000fc80007ffe0ff */
[----:B------:R-:W-:Y:S02]  /*0650*/  ISETP.NE.AND P0, PT, R50, RZ, PT ;  /* 0x000000ff3200720c */ /* 0x000fe40003f05270 */
[----:B------:R-:W-:Y:S02]  /*0660*/  IADD3 R4, PT, PT, R4, 0x4, RZ ;  /* 0x0000000404047810 */ /* 0x000fe40007ffe0ff */
[----:B------:R-:W-:Y:S01]  /*0670*/  LEA R53, R18, R53, 0x2 ;  /* 0x0000003512357211 */ /* 0x000fe200078e10ff */
[C---:B---3--:R-:W-:Y:S02]  /*0680*/  DFMA R42, R24.reuse, R42, R44 ;  /* 0x0000002a182a722b */ /* 0x048fe4000000002c */
[----:B-----5:R-:W-:Y:S02]  /*0690*/  DFMA R16, R24, R36, R16 ;  /* 0x000000241810722b */ /* 0x020fe40000000010 */
[----:B------:R-:W-:Y:S02]  /*06a0*/  DFMA R12, R32, R34, R12 ;  /* 0x00000022200c722b */ /* 0x000fe4000000000c */
[----:B------:R-:W-:-:S02]  /*06b0*/  DFMA R10, R24, R30, R10 ;  /* 0x0000001e180a722b */ /* 0x000fc4000000000a */
[C---:B--2---:R-:W-:Y:S02]  /*06c0*/  DFMA R14, R32.reuse, R40, R14 ;  /* 0x00000028200e722b */ /* 0x044fe4000000000e */
[----:B----4-:R-:W-:Y:S02]  /*06d0*/  DFMA R38, R32, R38, R22 ;  /* 0x000000262026722b */ /* 0x010fe40000000016 */
[----:B------:R-:W-:-:S04]  /*06e0*/  DFMA R48, R24, R48, R12 ;  /* 0x000000301830722b */ /* 0x000fc8000000000c */
[C---:B------:R-:W-:Y:S02]  /*06f0*/  DFMA R22, R24.reuse, R28, R14 ;  /* 0x0000001c1816722b */ /* 0x040fe4000000000e */
[----:B------:R-:W-:Y:S01]  /*0700*/  DFMA R14, R24, R26, R38 ;  /* 0x0000001a180e722b */ /* 0x000fe20000000026 */
[----:B------:R-:W-:Y:S10]  /*0710*/  @P0 BRA `(.L_x_200) ;  /* 0xfffffff800dc0947 */ /* 0x000ff4000383ffff */
[----:B------:R-:W-:-:S07]  /*0720*/  LOP3.LUT R47, R5, 0x7ffffffc, RZ, 0xc0, !PT ;  /* 0x7ffffffc052f7812 */ /* 0x000fce00078ec0ff */
.L_x_199:
[----:B------:R-:W-:-:S13]  /*0730*/  LOP3.LUT P0, R4, R5, 0x3, RZ, 0xc0, !PT ;  /* 0x0000000305047812 */ /* 0x000fda000780c0ff */
[----:B------:R-:W-:Y:S05]  /*0740*/  @!P0 BRA `(.L_x_198) ;  /* 0x0000000000988947 */ /* 0x000fea0003800000 */
[----:B------:R-:W0:Y:S01]  /*0750*/  S2R R21, SR_TID.X ;  /* 0x0000000000157919 */ /* 0x000e220000002100 */
[----:B------:R-:W1:Y:S02]  /*0760*/  LDC.64 R12, c[0x0][0x388] ;  /* 0x0000e200ff0c7b82 */ /* 0x000e640000000a00 */
[----:B-1---5:R-:W-:-:S04]  /*0770*/  IMAD.WIDE R24, R19, 0x10, R12 ;  /* 0x0000001013187825 */ /* 0x022fc800078e020c */
[----:B------:R-:W-:-:S04]  /*0780*/  IMAD.WIDE R26, R19, 0x18, R12 ;  /* 0x00000018131a7825 */ /* 0x000fc800078e020c */
[-C--:B0-----:R-:W-:Y:S01]  /*0790*/  IMAD R21, R18, R47.reuse, R21 ;  /* 0x0000002f12157224 */ /* 0x081fe200078e0215 */
[----:B------:R-:W-:Y:S01]  /*07a0*/  IADD3 R47, PT, PT, R6, R47, RZ ;  /* 0x0000002f062f7210 */ /* 0x000fe20007ffe0ff */
[----:B------:R-:W-:-:S03]  /*07b0*/  IMAD.WIDE R28, R19, 0x20, R12 ;  /* 0x00000020131c7825 */ /* 0x000fc600078e020c */
[----:B------:R-:W-:Y:S01]  /*07c0*/  LEA R0, R0, R21, 0x6 ;  /* 0x0000001500007211 */ /* 0x000fe200078e30ff */
[----:B------:R-:W-:-:S03]  /*07d0*/  IMAD.WIDE R20, R19, 0x28, R12 ;  /* 0x0000002813147825 */ /* 0x000fc600078e020c */
[----:B------:R-:W-:Y:S02]  /*07e0*/  IADD3 R51, PT, PT, R51, R0, RZ ;  /* 0x0000000033337210 */ /* 0x000fe40007ffe0ff */
[----:B------:R-:W-:-:S07]  /*07f0*/  IADD3 R0, PT, PT, -R4, RZ, RZ ;  /* 0x000000ff04007210 */ /* 0x000fce0007ffe1ff */
.L_x_201:
[----:B------:R-:W0:Y:S01]  /*0800*/  LDC.64 R32, c[0x0][0x380] ;  /* 0x0000e000ff207b82 */ /* 0x000e220000000a00 */
[----:B------:R-:W-:-:S04]  /*0810*/  IMAD.WIDE R30, R19, 0x8, R12 ;  /* 0x00000008131e7825 */ /* 0x000fc800078e020c */
[----:B------:R-:W-:-:S04]  /*0820*/  IMAD.WIDE R34, R47, 0x8, R24 ;  /* 0x000000082f227825 */ /* 0x000fc800078e0218 */
[C---:B------:R-:W-:Y:S02]  /*0830*/  IMAD.WIDE R30, R47.reuse, 0x8, R30 ;  /* 0x000000082f1e7825 */ /* 0x040fe400078e021e */
[----:B------:R-:W2:Y:S02]  /*0840*/  LDG.E.64 R34, desc[UR4][R34.64] ;  /* 0x0000000422227981 */ /* 0x000ea4000c1e1b00 */
[C---:B------:R-:W-:Y:S02]  /*0850*/  IMAD.WIDE R36, R47.reuse, 0x8, R26 ;  /* 0x000000082f247825 */ /* 0x040fe400078e021a */
[----:B------:R-:W3:Y:S02]  /*0860*/  LDG.E.64 R30, desc[UR4][R30.64] ;  /* 0x000000041e1e7981 */ /* 0x000ee4000c1e1b00 */
[C---:B------:R-:W-:Y:S02]  /*0870*/  IMAD.WIDE R40, R47.reuse, 0x8, R28 ;  /* 0x000000082f287825 */ /* 0x040fe400078e021c */
[----:B------:R-:W4:Y:S02]  /*0880*/  LDG.E.64 R36, desc[UR4][R36.64] ;  /* 0x0000000424247981 */ /* 0x000f24000c1e1b00 */
[----:B------:R-:W-:-:S02]  /*0890*/  IMAD.WIDE R44, R47, 0x8, R12 ;  /* 0x000000082f2c7825 */ /* 0x000fc400078e020c */
[----:B------:R-:W5:Y:S02]  /*08a0*/  LDG.E.64 R40, desc[UR4][R40.64] ;  /* 0x0000000428287981 */ /* 0x000f64000c1e1b00 */
[----:B0-----:R-:W-:Y:S02]  /*08b0*/  IMAD.WIDE R32, R51, 0x8, R32 ;  /* 0x0000000833207825 */ /* 0x001fe400078e0220 */
[----:B------:R-:W5:Y:S02]  /*08c0*/  LDG.E.64 R44, desc[UR4][R44.64] ;  /* 0x000000042c2c7981 */ /* 0x000f64000c1e1b00 */
[----:B------:R-:W-:Y:S02]  /*08d0*/  IMAD.WIDE R38, R47, 0x8, R20 ;  /* 0x000000082f267825 */ /* 0x000fe400078e0214 */
[----:B------:R-:W3:Y:S04]  /*08e0*/  LDG.E.64 R32, desc[UR4][R32.64] ;  /* 0x0000000420207981 */ /* 0x000ee8000c1e1b00 */
[----:B------:R-:W5:Y:S01]  /*08f0*/  LDG.E.64 R38, desc[UR4][R38.64] ;  /* 0x0000000426267981 */ /* 0x000f62000c1e1b00 */
[----:B------:R-:W-:-:S04]  /*0900*/  IADD3 R0, PT, PT, R0, 0x1, RZ ;  /* 0x0000000100007810 */ /* 0x000fc80007ffe0ff */
[----:B------:R-:W-:Y:S02]  /*0910*/  ISETP.NE.AND P0, PT, R0, RZ, PT ;  /* 0x000000ff0000720c */ /* 0x000fe40003f05270 */
[----:B------:R-:W-:Y:S02]  /*0920*/  IADD3 R47, PT, PT, R47, 0x1, RZ ;  /* 0x000000012f2f7810 */ /* 0x000fe40007ffe0ff */
[----:B------:R-:W-:Y:S01]  /*0930*/  IADD3 R51, PT, PT, R18, R51, RZ ;  /* 0x0000003312337210 */ /* 0x000fe20007ffe0ff */
[C---:B---3--:R-:W-:Y:S02]  /*0940*/  DFMA R42, R32.reuse, R30, R42 ;  /* 0x0000001e202a722b */ /* 0x048fe4000000002a */
[C---:B--2---:R-:W-:Y:S02]  /*0950*/  DFMA R16, R32.reuse, R34, R16 ;  /* 0x000000222010722b */ /* 0x044fe40000000010 */
[C---:B----4-:R-:W-:Y:S02]  /*0960*/  DFMA R10, R32.reuse, R36, R10 ;  /* 0x00000024200a722b */ /* 0x050fe4000000000a */
[----:B-----5:R-:W-:-:S02]  /*0970*/  DFMA R14, R32, R40, R14 ;  /* 0x00000028200e722b */ /* 0x020fc4000000000e */
[C---:B------:R-:W-:Y:S02]  /*0980*/  DFMA R22, R32.reuse, R44, R22 ;  /* 0x0000002c2016722b */ /* 0x040fe40000000016 */
[----:B------:R-:W-:Y:S01]  /*0990*/  DFMA R48, R32, R38, R48 ;  /* 0x000000262030722b */ /* 0x000fe20000000030 */
[----:B------:R-:W-:Y:S10]  /*09a0*/  @P0 BRA `(.L_x_201) ;  /* 0xfffffffc00940947 */ /* 0x000ff4000383ffff */
.L_x_198:
[----:B------:R-:W-:-:S13]  /*09b0*/  ISETP.GE.AND P0, PT, R2, R5, PT ;  /* 0x000000050200720c */ /* 0x000fda0003f06270 */
[----:B------:R-:W-:Y:S05]  /*09c0*/  @!P0 BRA `(.L_x_202) ;  /* 0x00000000003c8947 */ /* 0x000fea0003800000 */
[----:B-----5:R-:W0:Y:S01]  /*09d0*/  LDC.64 R6, c[0x0][0x398] ;  /* 0x0000e600ff067b82 */ /* 0x020e220000000a00 */
[----:B------:R-:W-:-:S05]  /*09e0*/  IADD3 R3, PT, PT, R2, R3, -R5 ;  /* 0x0000000302037210 */ /* 0x000fca0007ffe805 */
        /* <DEDUP_REMOVED lines=13> */
.L_x_202:
[----:B------:R-:W0:Y:S01]  /*0ac0*/  LDC.64 R4, c[0x0][0x390] ;  /* 0x0000e400ff047b82 */ /* 0x000e220000000a00 */
[----:B-----5:R-:W-:-:S05]  /*0ad0*/  IADD3 R3, PT, PT, R7, R2, RZ ;  /* 0x0000000207037210 */ /* 0x020fca0007ffe0ff */
        /* <DEDUP_REMOVED lines=13> */
.L_x_203:
        /* <DEDUP_REMOVED lines=13> */
.L_x_516:


//--------------------- .text._ZN5spral5ssids27cu_multinode_solve_n_few_64IdLj7EEEvPdS2_S2_S2_P15node_solve_dataIT_Ei --------------------------
	.section	.text._ZN5spral5ssids27cu_multinode_solve_n_few_64IdLj7EEEvPdS2_S2_S2_P15node_solve_dataIT_Ei,"ax",@progbits
	.align	128
        .global         _ZN5spral5ssids27cu_multinode_solve_n_few_64IdLj7EEEvPdS2_S2_S2_P15node_solve_dataIT_Ei
        .type           _ZN5spral5ssids27cu_multinode_solve_n_few_64IdLj7EEEvPdS2_S2_S2_P15node_solve_dataIT_Ei,@function
        .size           _ZN5spral5ssids27cu_multinode_solve_n_few_64IdLj7EEEvPdS2_S2_S2_P15node_solve_dataIT_Ei,(.L_x_517 - _ZN5spral5ssids27cu_multinode_solve_n_few_64IdLj7EEEvPdS2_S2_S2_P15node_solve_dataIT_Ei)
        .other          _ZN5spral5ssids27cu_multinode_solve_n_few_64IdLj7EEEvPdS2_S2_S2_P15node_solve_dataIT_Ei,@"STO_CUDA_ENTRY STV_DEFAULT"
_ZN5spral5ssids27cu_multinode_solve_n_few_64IdLj7EEEvPdS2_S2_S2_P15node_solve_dataIT_Ei:
.text._ZN5spral5ssids27cu_multinode_solve_n_few_64IdLj7EEEvPdS2_S2_S2_P15node_solve_dataIT_Ei:
        /* <DEDUP_REMOVED lines=23> */
[----:B------:R-:W-:Y:S02]  /*0170*/  CS2R R20, SRZ ;  /* 0x0000000000147805 */ /* 0x000fe4000001ff00 */
[----:B------:R-:W-:-:S02]  /*0180*/  CS2R R18, SRZ ;  /* 0x0000000000127805 */ /* 0x000fc4000001ff00 */
[----:B--2---:R-:W-:Y:S01]  /*0190*/  R2UR UR5, R4 ;  /* 0x00000000040572ca */ /* 0x004fe200000e0000 */
[----:B0-----:R-:W-:-:S14]  /*01a0*/  BRA.U !UP0, `(.L_x_204) ;  /* 0x00000009082c7547 */ /* 0x001fdc000b800000 */
[----:B------:R-:W2:Y:S04]  /*01b0*/  LDG.E.64 R10, desc[UR24][R12.64+0x20] ;  /* 0x000020180c0a7981 */ /* 0x000ea8000c1e1b00 */
[----:B------:R-:W3:Y:S01]  /*01c0*/  LDG.E R2, desc[UR24][R12.64+0x40] ;  /* 0x000040180c027981 */ /* 0x000ee2000c1e1900 */
[----:B------:R-:W-:Y:S01]  /*01d0*/  UISETP.NE.AND UP1, UPT, UR9, 0x1, UPT ;  /* 0x000000010900788c */ /* 0x000fe2000bf25270 */
[----:B------:R-:W-:Y:S01]  /*01e0*/  CS2R R8, SRZ ;  /* 0x0000000000087805 */ /* 0x000fe2000001ff00 */
[----:B------:R-:W-:Y:S01]  /*01f0*/  ULOP3.LUT UR6, UR9, 0x1, URZ, 0xc0, !UPT ;  /* 0x0000000109067892 */ /* 0x000fe2000f8ec0ff */
[----:B------:R-:W-:Y:S02]  /*0200*/  CS2R R16, SRZ ;  /* 0x0000000000107805 */ /* 0x000fe4000001ff00 */
[----:B------:R-:W-:-:S02]  /*0210*/  CS2R R26, SRZ ;  /* 0x00000000001a7805 */ /* 0x000fc4000001ff00 */
[----:B------:R-:W-:Y:S02]  /*0220*/  CS2R R24, SRZ ;  /* 0x0000000000187805 */ /* 0x000fe4000001ff00 */
[----:B------:R-:W-:Y:S02]  /*0230*/  CS2R R22, SRZ ;  /* 0x0000000000167805 */ /* 0x000fe4000001ff00 */
[----:B------:R-:W-:Y:S02]  /*0240*/  CS2R R20, SRZ ;  /* 0x0000000000147805 */ /* 0x000fe4000001ff00 */
[----:B------:R-:W-:Y:S01]  /*0250*/  CS2R R18, SRZ ;  /* 0x0000000000127805 */ /* 0x000fe2000001ff00 */
[----:B------:R-:W-:Y:S01]  /*0260*/  UMOV UR4, URZ ;  /* 0x000000ff00047c82 */ /* 0x000fe20008000000 */
[----:B------:R-:W-:Y:S01]  /*0270*/  UISETP.NE.U32.AND UP0, UPT, UR6, 0x1, UPT ;  /* 0x000000010600788c */ /* 0x000fe2000bf05070 */
[----:B--2---:R-:W-:Y:S01]  /*0280*/  R2UR UR8, R11 ;  /* 0x000000000b0872ca */ /* 0x004fe200000e0000 */
[----:B---3--:R-:W-:Y:S01]  /*0290*/  IMAD.IADD R11, R2, 0x1, R3 ;  /* 0x00000001020b7824 */ /* 0x008fe200078e0203 */
[----:B------:R-:W-:-:S13]  /*02a0*/  BRA.U !UP1, `(.L_x_205) ;  /* 0x0000000509407547 */ /* 0x000fda000b800000 */
[----:B------:R-:W-:Y:S01]  /*02b0*/  ULOP3.LUT UR4, UR9, 0x7ffffffe, URZ, 0xc0, !UPT ;  /* 0x7ffffffe09047892 */ /* 0x000fe2000f8ec0ff */
[----:B------:R-:W-:Y:S02]  /*02c0*/  MOV R29, R11 ;  /* 0x0000000b001d7202 */ /* 0x000fe40000000f00 */
[----:B------:R-:W-:Y:S01]  /*02d0*/  CS2R R8, SRZ ;  /* 0x0000000000087805 */ /* 0x000fe2000001ff00 */
[----:B------:R-:W0:Y:S01]  /*02e0*/  LDCU.128 UR28, c[0x0][0x380] ;  /* 0x00007000ff1c77ac */ /* 0x000e220008000c00 */
[----:B------:R-:W-:Y:S01]  /*02f0*/  UIADD3 UR7, UPT, UPT, -UR4, URZ, URZ ;  /* 0x000000ff04077290 */ /* 0x000fe2000fffe1ff */
[----:B------:R-:W-:-:S11]  /*0300*/  UMOV UR6, UR5 ;  /* 0x0000000500067c82 */ /* 0x000fd60008000000 */
.L_x_206:
[----:B0-----:R-:W-:Y:S01]  /*0310*/  UIMAD.WIDE UR10, UR6, 0x8, UR30 ;  /* 0x00000008060a78a5 */ /* 0x001fe2000f8e021e */
[----:B------:R-:W-:Y:S01]  /*0320*/  MOV R15, UR29 ;  /* 0x0000001d000f7c02 */ /* 0x000fe20008000f00 */
[----:B------:R-:W-:-:S04]  /*0330*/  IMAD.U32 R14, RZ, RZ, UR28 ;  /* 0x0000001cff0e7e24 */ /* 0x000fc8000f8e00ff */
[----:B------:R-:W-:Y:S01]  /*0340*/  IMAD.U32 R30, RZ, RZ, UR10 ;  /* 0x0000000aff1e7e24 */ /* 0x000fe2000f8e00ff */
[----:B------:R-:W-:Y:S01]  /*0350*/  MOV R31, UR11 ;  /* 0x0000000b001f7c02 */ /* 0x000fe20008000f00 */
[----:B------:R-:W-:-:S05]  /*0360*/  IMAD.WIDE R14, R29, 0x8, R14 ;  /* 0x000000081d0e7825 */ /* 0x000fca00078e020e */
[----:B------:R-:W2:Y:S04]  /*0370*/  LDG.E.64 R30, desc[UR24][R30.64] ;  /* 0x000000181e1e7981 */ /* 0x000ea8000c1e1b00 */
[----:B------:R-:W2:Y:S01]  /*0380*/  LDG.E.64 R12, desc[UR24][R14.64] ;  /* 0x000000180e0c7981 */ /* 0x000ea2000c1e1b00 */
[----:B------:R-:W-:-:S04]  /*0390*/  UIMAD.WIDE UR12, UR8, 0x8, UR10 ;  /* 0x00000008080c78a5 */ /* 0x000fc8000f8e020a */
[----:B------:R-:W-:Y:S02]  /*03a0*/  UIMAD.WIDE UR14, UR8, 0x8, UR12 ;  /* 0x00000008080e78a5 */ /* 0x000fe4000f8e020c */
[----:B------:R-:W-:Y:S01]  /*03b0*/  IMAD.U32 R36, RZ, RZ, UR12 ;  /* 0x0000000cff247e24 */ /* 0x000fe2000f8e00ff */
[----:B------:R-:W-:Y:S01]  /*03c0*/  MOV R37, UR13 ;  /* 0x0000000d00257c02 */ /* 0x000fe20008000f00 */
[----:B------:R-:W-:Y:S02]  /*03d0*/  UIMAD.WIDE UR16, UR8, 0x8, UR14 ;  /* 0x00000008081078a5 */ /* 0x000fe4000f8e020e */
[----:B------:R-:W-:Y:S01]  /*03e0*/  IMAD.U32 R34, RZ, RZ, UR14 ;  /* 0x0000000eff227e24 */ /* 0x000fe2000f8e00ff */
[----:B------:R-:W-:Y:S01]  /*03f0*/  MOV R35, UR15 ;  /* 0x0000000f00237c02 */ /* 0x000fe20008000f00 */
[----:B------:R-:W-:Y:S01]  /*0400*/  UIMAD.WIDE UR18, UR8, 0x8, UR16 ;  /* 0x00000008081278a5 */ /* 0x000fe2000f8e0210 */
[----:B------:R-:W3:Y:S01]  /*0410*/  LDG.E.64 R36, desc[UR24][R36.64] ;  /* 0x0000001824247981 */ /* 0x000ee2000c1e1b00 */
[----:B------:R-:W-:Y:S01]  /*0420*/  IMAD.U32 R32, RZ, RZ, UR16 ;  /* 0x00000010ff207e24 */ /* 0x000fe2000f8e00ff */
[----:B------:R-:W-:-:S02]  /*0430*/  MOV R33, UR17 ;  /* 0x0000001100217c02 */ /* 0x000fc40008000f00 */
[----:B------:R-:W4:Y:S04]  /*0440*/  LDG.E.64 R34, desc[UR24][R34.64] ;  /* 0x0000001822227981 */ /* 0x000f28000c1e1b00 */
[----:B------:R-:W4:Y:S01]  /*0450*/  LDG.E.64 R32, desc[UR24][R32.64] ;  /* 0x0000001820207981 */ /* 0x000f22000c1e1b00 */
[----:B--2---:R-:W-:Y:S01]  /*0460*/  DFMA R18, R12, R30, R18 ;  /* 0x0000001e0c12722b */ /* 0x004fe20000000012 */
[----:B------:R-:W-:Y:S01]  /*0470*/  IMAD.U32 R30, RZ, RZ, UR18 ;  /* 0x00000012ff1e7e24 */ /* 0x000fe2000f8e00ff */
[----:B------:R-:W-:-:S06]  /*0480*/  MOV R31, UR19 ;  /* 0x00000013001f7c02 */ /* 0x000fcc0008000f00 */
[----:B------:R-:W2:Y:S01]  /*0490*/  LDG.E.64 R30, desc[UR24][R30.64] ;  /* 0x000000181e1e7981 */ /* 0x000ea2000c1e1b00 */
[----:B------:R-:W-:-:S04]  /*04a0*/  UIMAD.WIDE UR20, UR8, 0x8, UR18 ;  /* 0x00000008081478a5 */ /* 0x000fc8000f8e0212 */
[----:B------:R-:W-:Y:S01]  /*04b0*/  UIMAD.WIDE UR22, UR8, 0x8, UR20 ;  /* 0x00000008081678a5 */ /* 0x000fe2000f8e0214 */
[C---:B---3--:R-:W-:Y:S01]  /*04c0*/  DFMA R20, R12.reuse, R36, R20 ;  /* 0x000000240c14722b */ /* 0x048fe20000000014 */
[----:B------:R-:W-:Y:S01]  /*04d0*/  IMAD.WIDE R14, R10, 0x8, R14 ;  /* 0x000000080a0e7825 */ /* 0x000fe200078e020e */
[----:B------:R-:W-:Y:S01]  /*04e0*/  MOV R37, UR21 ;  /* 0x0000001500257c02 */ /* 0x000fe20008000f00 */
[C---:B----4-:R-:W-:Y:S02]  /*04f0*/  DFMA R22, R12.reuse, R34, R22 ;  /* 0x000000220c16722b */ /* 0x050fe40000000016 */
[----:B------:R-:W-:Y:S01]  /*0500*/  IMAD.U32 R36, RZ, RZ, UR20 ;  /* 0x00000014ff247e24 */ /* 0x000fe2000f8e00ff */
[----:B------:R-:W-:Y:S01]  /*0510*/  MOV R35, UR23 ;  /* 0x0000001700237c02 */ /* 0x000fe20008000f00 */
[C---:B------:R-:W-:Y:S01]  /*0520*/  DFMA R24, R12.reuse, R32, R24 ;  /* 0x000000200c18722b */ /* 0x040fe20000000018 */
[----:B------:R-:W-:Y:S01]  /*0530*/  IMAD.U32 R34, RZ, RZ, UR22 ;  /* 0x00000016ff227e24 */ /* 0x000fe2000f8e00ff */
[----:B------:R-:W-:Y:S01]  /*0540*/  MOV R33, UR11 ;  /* 0x0000000b00217c02 */ /* 0x000fe20008000f00 */
[----:B------:R-:W-:Y:S01]  /*0550*/  IMAD.U32 R32, RZ, RZ, UR10 ;  /* 0x0000000aff207e24 */ /* 0x000fe2000f8e00ff */
[----:B------:R-:W3:Y:S04]  /*0560*/  LDG.E.64 R36, desc[UR24][R36.64] ;  /* 0x0000001824247981 */ /* 0x000ee8000c1e1b00 */
[----:B------:R-:W4:Y:S04]  /*0570*/  LDG.E.64 R34, desc[UR24][R34.64] ;  /* 0x0000001822227981 */ /* 0x000f28000c1e1b00 */
[----:B------:R-:W4:Y:S04]  /*0580*/  LDG.E.64 R32, desc[UR24][R32.64+0x8] ;  /* 0x0000081820207981 */ /* 0x000f28000c1e1b00 */
[----:B------:R-:W4:Y:S01]  /*0590*/  LDG.E.64 R14, desc[UR24][R14.64] ;  /* 0x000000180e0e7981 */ /* 0x000f22000c1e1b00 */
[----:B--2---:R-:W-:Y:S01]  /*05a0*/  DFMA R26, R12, R30, R26 ;  /* 0x0000001e0c1a722b */ /* 0x004fe2000000001a */
[----:B------:R-:W-:Y:S01]  /*05b0*/  IMAD.U32 R30, RZ, RZ, UR12 ;  /* 0x0000000cff1e7e24 */ /* 0x000fe2000f8e00ff */
[----:B------:R-:W-:-:S06]  /*05c0*/  MOV R31, UR13 ;  /* 0x0000000d001f7c02 */ /* 0x000fcc0008000f00 */
[----:B------:R-:W2:Y:S01]  /*05d0*/  LDG.E.64 R30, desc[UR24][R30.64+0x8] ;  /* 0x000008181e1e7981 */ /* 0x000ea2000c1e1b00 */
[C---:B---3--:R-:W-:Y:S01]  /*05e0*/  DFMA R16, R12.reuse, R36, R16 ;  /* 0x000000240c10722b */ /* 0x048fe20000000010 */
[----:B------:R-:W-:Y:S01]  /*05f0*/  IMAD.U32 R36, RZ, RZ, UR14 ;  /* 0x0000000eff247e24 */ /* 0x000fe2000f8e00ff */
[----:B------:R-:W-:Y:S01]  /*0600*/  MOV R37, UR15 ;  /* 0x0000000f00257c02 */ /* 0x000fe20008000f00 */
[----:B----4-:R-:W-:Y:S01]  /*0610*/  DFMA R8, R12, R34, R8 ;  /* 0x000000220c08722b */ /* 0x010fe20000000008 */
[----:B------:R-:W-:Y:S01]  /*0620*/  IMAD.U32 R34, RZ, RZ, UR16 ;  /* 0x00000010ff227e24 */ /* 0x000fe2000f8e00ff */
[----:B------:R-:W-:Y:S01]  /*0630*/  MOV R35, UR17 ;  /* 0x0000001100237c02 */ /* 0x000fe20008000f00 */
[----:B------:R-:W-:Y:S01]  /*0640*/  IMAD.U32 R12, RZ, RZ, UR22 ;  /* 0x00000016ff0c7e24 */ /* 0x000fe2000f8e00ff */
[----:B------:R-:W-:Y:S01]  /*0650*/  MOV R13, UR23 ;  /* 0x00000017000d7c02 */ /* 0x000fe20008000f00 */
[----:B------:R-:W3:Y:S01]  /*0660*/  LDG.E.64 R36, desc[UR24][R36.64+0x8] ;  /* 0x0000081824247981 */ /* 0x000ee2000c1e1b00 */
[C---:B------:R-:W-:Y:S01]  /*0670*/  DFMA R18, R14.reuse, R32, R18 ;  /* 0x000000200e12722b */ /* 0x040fe20000000012 */
[----:B------:R-:W-:Y:S01]  /*0680*/  IMAD.U32 R32, RZ, RZ, UR18 ;  /* 0x00000012ff207e24 */ /* 0x000fe2000f8e00ff */
[----:B------:R-:W-:Y:S01]  /*0690*/  MOV R33, UR19 ;  /* 0x0000001300217c02 */ /* 0x000fe20008000f00 */
[----:B------:R-:W4:Y:S04]  /*06a0*/  LDG.E.64 R34, desc[UR24][R34.64+0x8] ;  /* 0x0000081822227981 */ /* 0x000f28000c1e1b00 */
[----:B------:R-:W4:Y:S04]  /*06b0*/  LDG.E.64 R12, desc[UR24][R12.64+0x8] ;  /* 0x000008180c0c7981 */ /* 0x000f28000c1e1b00 */
[----:B------:R-:W4:Y:S01]  /*06c0*/  LDG.E.64 R32, desc[UR24][R32.64+0x8] ;  /* 0x0000081820207981 */ /* 0x000f22000c1e1b00 */
[----:B--2---:R-:W-:Y:S01]  /*06d0*/  DFMA R20, R14, R30, R20 ;  /* 0x0000001e0e14722b */ /* 0x004fe20000000014 */
[----:B------:R-:W-:Y:S01]  /*06e0*/  IMAD.U32 R30, RZ, RZ, UR20 ;  /* 0x00000014ff1e7e24 */ /* 0x000fe2000f8e00ff */
[----:B------:R-:W-:-:S06]  /*06f0*/  MOV R31, UR21 ;  /* 0x00000015001f7c02 */ /* 0x000fcc0008000f00 */
[----:B------:R-:W2:Y:S01]  /*0700*/  LDG.E.64 R30, desc[UR24][R30.64+0x8] ;  /* 0x000008181e1e7981 */ /* 0x000ea2000c1e1b00 */
[----:B------:R-:W-:-:S04]  /*0710*/  UIADD3 UR7, UPT, UPT, UR7, 0x2, URZ ;  /* 0x0000000207077890 */ /* 0x000fc8000fffe0ff */
[----:B------:R-:W-:Y:S01]  /*0720*/  UISETP.NE.AND UP1, UPT, UR7, URZ, UPT ;  /* 0x000000ff0700728c */ /* 0x000fe2000bf25270 */
[----:B------:R-:W-:Y:S01]  /*0730*/  IMAD R29, R10, 0x2, R29 ;  /* 0x000000020a1d7824 */ /* 0x000fe200078e021d */
[C---:B---3--:R-:W-:Y:S01]  /*0740*/  DFMA R22, R14.reuse, R36, R22 ;  /* 0x000000240e16722b */ /* 0x048fe20000000016 */
[----:B------:R-:W-:Y:S01]  /*0750*/  UIADD3 UR6, UPT, UPT, UR6, 0x2, URZ ;  /* 0x0000000206067890 */ /* 0x000fe2000fffe0ff */
[C---:B----4-:R-:W-:Y:S02]  /*0760*/  DFMA R24, R14.reuse, R34, R24 ;  /* 0x000000220e18722b */ /* 0x050fe40000000018 */
[C---:B------:R-:W-:Y:S02]  /*0770*/  DFMA R8, R14.reuse, R12, R8 ;  /* 0x0000000c0e08722b */ /* 0x040fe40000000008 */
[C---:B------:R-:W-:Y:S02]  /*0780*/  DFMA R26, R14.reuse, R32, R26 ;  /* 0x000000200e1a722b */ /* 0x040fe4000000001a */
[----:B--2---:R-:W-:Y:S01]  /*0790*/  DFMA R16, R14, R30, R16 ;  /* 0x0000001e0e10722b */ /* 0x004fe20000000010 */
[----:B------:R-:W-:Y:S10]  /*07a0*/  BRA.U UP1, `(.L_x_206) ;  /* 0xfffffff901d87547 */ /* 0x000ff4000b83ffff */
.L_x_205:
[----:B------:R-:W-:Y:S05]  /*07b0*/  BRA.U UP0, `(.L_x_204) ;  /* 0x0000000100a87547 */ /* 0x000fea000b800000 */
[----:B------:R-:W0:Y:S01]  /*07c0*/  LDCU.128 UR12, c[0x0][0x380] ;  /* 0x00007000ff0c77ac */ /* 0x000e220008000c00 */
[----:B------:R-:W-:Y:S01]  /*07d0*/  IMAD R11, R10, UR4, R11 ;  /* 0x000000040a0b7c24 */ /* 0x000fe2000f8e020b */
[----:B------:R-:W-:-:S04]  /*07e0*/  UIADD3 UR6, UPT, UPT, UR5, UR4, URZ ;  /* 0x0000000405067290 */ /* 0x000fc8000fffe0ff */
[----:B0-----:R-:W-:Y:S01]  /*07f0*/  UIMAD.WIDE UR6, UR6, 0x8, UR14 ;  /* 0x00000008060678a5 */ /* 0x001fe2000f8e020e */
[----:B------:R-:W-:Y:S01]  /*0800*/  MOV R12, UR12 ;  /* 0x0000000c000c7c02 */ /* 0x000fe20008000f00 */
[----:B------:R-:W-:-:S04]  /*0810*/  IMAD.U32 R13, RZ, RZ, UR13 ;  /* 0x0000000dff0d7e24 */ /* 0x000fc8000f8e00ff */
[----:B------:R-:W-:Y:S01]  /*0820*/  IMAD.WIDE R10, R11, 0x8, R12 ;  /* 0x000000080b0a7825 */ /* 0x000fe200078e020c */
[----:B------:R-:W-:-:S03]  /*0830*/  MOV R12, UR6 ;  /* 0x00000006000c7c02 */ /* 0x000fc60008000f00 */
[----:B------:R-:W-:Y:S02]  /*0840*/  IMAD.U32 R13, RZ, RZ, UR7 ;  /* 0x00000007ff0d7e24 */ /* 0x000fe4000f8e00ff */
[----:B------:R-:W2:Y:S04]  /*0850*/  LDG.E.64 R10, desc[UR24][R10.64] ;  /* 0x000000180a0a7981 */ /* 0x000ea8000c1e1b00 */
[----:B------:R-:W2:Y:S01]  /*0860*/  LDG.E.64 R12, desc[UR24][R12.64] ;  /* 0x000000180c0c7981 */ /* 0x000ea2000c1e1b00 */
[----:B------:R-:W-:-:S04]  /*0870*/  UIMAD.WIDE UR6, UR8, 0x8, UR6 ;  /* 0x00000008080678a5 */ /* 0x000fc8000f8e0206 */
[----:B------:R-:W-:Y:S02]  /*0880*/  UIMAD.WIDE UR4, UR8, 0x8, UR6 ;  /* 0x00000008080478a5 */ /* 0x000fe4000f8e0206 */
[----:B------:R-:W-:Y:S01]  /*0890*/  MOV R28, UR6 ;  /* 0x00000006001c7c02 */ /* 0x000fe20008000f00 */
[----:B------:R-:W-:Y:S01]  /*08a0*/  IMAD.U32 R29, RZ, RZ, UR7 ;  /* 0x00000007ff1d7e24 */ /* 0x000fe2000f8e00ff */
[----:B------:R-:W-:Y:S02]  /*08b0*/  UIMAD.WIDE UR10, UR8, 0x8, UR4 ;  /* 0x00000008080a78a5 */ /* 0x000fe4000f8e0204 */
[----:B------:R-:W-:Y:S01]  /*08c0*/  MOV R14, UR4 ;  /* 0x00000004000e7c02 */ /* 0x000fe20008000f00 */
[----:B------:R-:W-:Y:S01]  /*08d0*/  IMAD.U32 R15, RZ, RZ, UR5 ;  /* 0x00000005ff0f7e24 */ /* 0x000fe2000f8e00ff */
[----:B------:R-:W-:Y:S01]  /*08e0*/  UIMAD.WIDE UR12, UR8, 0x8, UR10 ;  /* 0x00000008080c78a5 */ /* 0x000fe2000f8e020a */
[----:B------:R-:W3:Y:S01]  /*08f0*/  LDG.E.64 R28, desc[UR24][R28.64] ;  /* 0x000000181c1c7981 */ /* 0x000ee2000c1e1b00 */
[----:B------:R-:W-:Y:S01]  /*0900*/  MOV R36, UR10 ;  /* 0x0000000a00247c02 */ /* 0x000fe20008000f00 */
[----:B------:R-:W-:Y:S01]  /*0910*/  IMAD.U32 R37, RZ, RZ, UR11 ;  /* 0x0000000bff257e24 */ /* 0x000fe2000f8e00ff */
[----:B------:R-:W-:Y:S01]  /*0920*/  UIMAD.WIDE UR6, UR8, 0x8, UR12 ;  /* 0x00000008080678a5 */ /* 0x000fe2000f8e020c */
[----:B------:R-:W4:Y:S03]  /*0930*/  LDG.E.64 R14, desc[UR24][R14.64] ;  /* 0x000000180e0e7981 */ /* 0x000f26000c1e1b00 */
[----:B------:R-:W-:Y:S01]  /*0940*/  UIMAD.WIDE UR4, UR8, 0x8, UR6 ;  /* 0x00000008080478a5 */ /* 0x000fe2000f8e0206 */
[----:B------:R-:W-:Y:S01]  /*0950*/  MOV R32, UR12 ;  /* 0x0000000c00207c02 */ /* 0x000fe20008000f00 */
[----:B------:R-:W-:Y:S01]  /*0960*/  IMAD.U32 R33, RZ, RZ, UR13 ;  /* 0x0000000dff217e24 */ /* 0x000fe2000f8e00ff */
[----:B------:R-:W-:Y:S01]  /*0970*/  MOV R34, UR6 ;  /* 0x0000000600227c02 */ /* 0x000fe20008000f00 */
[----:B------:R-:W-:-:S02]  /*0980*/  IMAD.U32 R35, RZ, RZ, UR7 ;  /* 0x00000007ff237e24 */ /* 0x000fc4000f8e00ff */
[----:B------:R-:W-:Y:S01]  /*0990*/  MOV R30, UR4 ;  /* 0x00000004001e7c02 */ /* 0x000fe20008000f00 */
[----:B------:R-:W-:Y:S01]  /*09a0*/  IMAD.U32 R31, RZ, RZ, UR5 ;  /* 0x00000005ff1f7e24 */ /* 0x000fe2000f8e00ff */
[----:B------:R-:W4:Y:S04]  /*09b0*/  LDG.E.64 R32, desc[UR24][R32.64] ;  /* 0x0000001820207981 */ /* 0x000f28000c1e1b00 */
[----:B------:R-:W4:Y:S04]  /*09c0*/  LDG.E.64 R34, desc[UR24][R34.64] ;  /* 0x0000001822227981 */ /* 0x000f28000c1e1b00 */
[----:B------:R-:W4:Y:S01]  /*09d0*/  LDG.E.64 R30, desc[UR24][R30.64] ;  /* 0x000000181e1e7981 */ /* 0x000f22000c1e1b00 */
[----:B--2---:R-:W-:-:S03]  /*09e0*/  DFMA R18, R10, R12, R18 ;  /* 0x0000000c0a12722b */ /* 0x004fc60000000012 */
[----:B------:R-:W2:Y:S01]  /*09f0*/  LDG.E.64 R12, desc[UR24][R36.64] ;  /* 0x00000018240c7981 */ /* 0x000ea2000c1e1b00 */
[C---:B---3--:R-:W-:Y:S02]  /*0a00*/  DFMA R20, R10.reuse, R28, R20 ;  /* 0x0000001c0a14722b */ /* 0x048fe40000000014 */
[C---:B----4-:R-:W-:Y:S02]  /*0a10*/  DFMA R22, R10.reuse, R14, R22 ;  /* 0x0000000e0a16722b */ /* 0x050fe40000000016 */
[C---:B------:R-:W-:Y:S02]  /*0a20*/  DFMA R26, R10.reuse, R32, R26 ;  /* 0x000000200a1a722b */ /* 0x040fe4000000001a */
[C---:B------:R-:W-:Y:S02]  /*0a30*/  DFMA R16, R10.reuse, R34, R16 ;  /* 0x000000220a10722b */ /* 0x040fe40000000010 */
[C---:B------:R-:W-:Y:S02]  /*0a40*/  DFMA R8, R10.reuse, R30, R8 ;  /* 0x0000001e0a08722b */ /* 0x040fe40000000008 */
[----:B--2---:R-:W-:-:S11]  /*0a50*/  DFMA R24, R10, R12, R24 ;  /* 0x0000000c0a18722b */ /* 0x004fd60000000018 */
.L_x_204:
        /* <DEDUP_REMOVED lines=19> */
.L_x_207:
[----:B------:R-:W0:Y:S01]  /*0b90*/  LDC.64 R10, c[0x0][0x390] ;  /* 0x0000e400ff0a7b82 */ /* 0x000e220000000a00 */
[----:B------:R-:W-:-:S05]  /*0ba0*/  IADD3 R3, PT, PT, R5, R3, RZ ;  /* 0x0000000305037210 */ /* 0x000fca0007ffe0ff */
[----:B0-----:R-:W-:-:S05]  /*0bb0*/  IMAD.WIDE R2, R3, 0x8, R10 ;  /* 0x0000000803027825 */ /* 0x001fca00078e020a */
[----:B------:R-:W-:Y:S01]  /*0bc0*/  STG.E.64 desc[UR24][R2.64], R18 ;  /* 0x0000001202007986 */ /* 0x000fe2000c101b18 */
[----:B-----5:R-:W-:-:S05]  /*0bd0*/  IMAD.WIDE R4, R6, 0x8, R2 ;  /* 0x0000000806047825 */ /* 0x020fca00078e0202 */
        /* <DEDUP_REMOVED lines=12> */
.L_x_208:
        /* <DEDUP_REMOVED lines=14> */
.L_x_517:


//--------------------- .text._ZN5spral5ssids27cu_multinode_solve_n_few_64IdLj8EEEvPdS2_S2_S2_P15node_solve_dataIT_Ei --------------------------
	.section	.text._ZN5spral5ssids27cu_multinode_solve_n_few_64IdLj8EEEvPdS2_S2_S2_P15node_solve_dataIT_Ei,"ax",@progbits
	.align	128
        .global         _ZN5spral5ssids27cu_multinode_solve_n_few_64IdLj8EEEvPdS2_S2_S2_P15node_solve_dataIT_Ei
        .type           _ZN5spral5ssids27cu_multinode_solve_n_few_64IdLj8EEEvPdS2_S2_S2_P15node_solve_dataIT_Ei,@function
        .size           _ZN5spral5ssids27cu_multinode_solve_n_few_64IdLj8EEEvPdS2_S2_S2_P15node_solve_dataIT_Ei,(.L_x_518 - _ZN5spral5ssids27cu_multinode_solve_n_few_64IdLj8EEEvPdS2_S2_S2_P15node_solve_dataIT_Ei)
        .other          _ZN5spral5ssids27cu_multinode_solve_n_few_64IdLj8EEEvPdS2_S2_S2_P15node_solve_dataIT_Ei,@"STO_CUDA_ENTRY STV_DEFAULT"
_ZN5spral5ssids27cu_multinode_solve_n_few_64IdLj8EEEvPdS2_S2_S2_P15node_solve_dataIT_Ei:
.text._ZN5spral5ssids27cu_multinode_solve_n_few_64IdLj8EEEvPdS2_S2_S2_P15node_solve_dataIT_Ei:
        /* <DEDUP_REMOVED lines=51> */
.L_x_211:
[----:B0-----:R-:W-:Y:S01]  /*0330*/  UIMAD.WIDE UR10, UR6, 0x8, UR30 ;  /* 0x00000008060a78a5 */ /* 0x001fe2000f8e021e */
[----:B------:R-:W-:Y:S01]  /*0340*/  MOV R13, UR29 ;  /* 0x0000001d000d7c02 */ /* 0x000fe20008000f00 */
[----:B------:R-:W-:Y:S02]  /*0350*/  IMAD.U32 R12, RZ, RZ, UR28 ;  /* 0x0000001cff0c7e24 */ /* 0x000fe4000f8e00ff */
[----:B------:R-:W-:Y:S02]  /*0360*/  UIMAD.WIDE UR12, UR8, 0x8, UR10 ;  /* 0x00000008080c78a5 */ /* 0x000fe4000f8e020a */
[----:B------:R-:W-:Y:S01]  /*0370*/  IMAD.U32 R34, RZ, RZ, UR10 ;  /* 0x0000000aff227e24 */ /* 0x000fe2000f8e00ff */
[----:B------:R-:W-:Y:S01]  /*0380*/  MOV R35, UR11 ;  /* 0x0000000b00237c02 */ /* 0x000fe20008000f00 */
[----:B------:R-:W-:Y:S02]  /*0390*/  IMAD.WIDE R12, R31, 0x8, R12 ;  /* 0x000000081f0c7825 */ /* 0x000fe400078e020c */
[----:B------:R-:W-:-:S02]  /*03a0*/  MOV R33, UR13 ;  /* 0x0000000d00217c02 */ /* 0x000fc40008000f00 */
[----:B------:R-:W-:Y:S01]  /*03b0*/  IMAD.U32 R32, RZ, RZ, UR12 ;  /* 0x0000000cff207e24 */ /* 0x000fe2000f8e00ff */
[----:B------:R-:W2:Y:S04]  /*03c0*/  LDG.E.64 R34, desc[UR26][R34.64] ;  /* 0x0000001a22227981 */ /* 0x000ea8000c1e1b00 */
[----:B------:R-:W2:Y:S04]  /*03d0*/  LDG.E.64 R14, desc[UR26][R12.64] ;  /* 0x0000001a0c0e7981 */ /* 0x000ea8000c1e1b00 */
[----:B------:R-:W3:Y:S01]  /*03e0*/  LDG.E.64 R32, desc[UR26][R32.64] ;  /* 0x0000001a20207981 */ /* 0x000ee2000c1e1b00 */
[----:B------:R-:W-:-:S04]  /*03f0*/  UIMAD.WIDE UR14, UR8, 0x8, UR12 ;  /* 0x00000008080e78a5 */ /* 0x000fc8000f8e020c */
[----:B------:R-:W-:Y:S02]  /*0400*/  UIMAD.WIDE UR16, UR8, 0x8, UR14 ;  /* 0x00000008081078a5 */ /* 0x000fe4000f8e020e */
[----:B------:R-:W-:Y:S01]  /*0410*/  IMAD.U32 R36, RZ, RZ, UR14 ;  /* 0x0000000eff247e24 */ /* 0x000fe2000f8e00ff */
[----:B------:R-:W-:Y:S01]  /*0420*/  MOV R37, UR15 ;  /* 0x0000000f00257c02 */ /* 0x000fe20008000f00 */
[----:B------:R-:W-:-:S05]  /*0430*/  UIMAD.WIDE UR18, UR8, 0x8, UR16 ;  /* 0x00000008081278a5 */ /* 0x000fca000f8e0210 */
[----:B------:R-:W4:Y:S01]  /*0440*/  LDG.E.64 R36, desc[UR26][R36.64] ;  /* 0x0000001a24247981 */ /* 0x000f22000c1e1b00 */
[C---:B--2---:R-:W-:Y:S01]  /*0450*/  DFMA R22, R14.reuse, R34, R22 ;  /* 0x000000220e16722b */ /* 0x044fe20000000016 */
[----:B------:R-:W-:Y:S01]  /*0460*/  IMAD.U32 R34, RZ, RZ, UR16 ;  /* 0x00000010ff227e24 */ /* 0x000fe2000f8e00ff */
[----:B------:R-:W-:Y:S01]  /*0470*/  MOV R35, UR17 ;  /* 0x0000001100237c02 */ /* 0x000fe20008000f00 */
[----:B---3--:R-:W-:Y:S01]  /*0480*/  DFMA R24, R14, R32, R24 ;  /* 0x000000200e18722b */ /* 0x008fe20000000018 */
[----:B------:R-:W-:Y:S01]  /*0490*/  IMAD.U32 R32, RZ, RZ, UR18 ;  /* 0x00000012ff207e24 */ /* 0x000fe2000f8e00ff */
[----:B------:R-:W-:-:S03]  /*04a0*/  MOV R33, UR19 ;  /* 0x0000001300217c02 */ /* 0x000fc60008000f00 */
[----:B------:R-:W2:Y:S04]  /*04b0*/  LDG.E.64 R34, desc[UR26][R34.64] ;  /* 0x0000001a22227981 */ /* 0x000ea8000c1e1b00 */
[----:B------:R-:W3:Y:S01]  /*04c0*/  LDG.E.64 R32, desc[UR26][R32.64] ;  /* 0x0000001a20207981 */ /* 0x000ee2000c1e1b00 */
[----:B------:R-:W-:-:S04]  /*04d0*/  UIMAD.WIDE UR20, UR8, 0x8, UR18 ;  /* 0x00000008081478a5 */ /* 0x000fc8000f8e0212 */
[----:B------:R-:W-:-:S04]  /*04e0*/  UIMAD.WIDE UR22, UR8, 0x8, UR20 ;  /* 0x00000008081678a5 */ /* 0x000fc8000f8e0214 */
[----:B------:R-:W-:Y:S01]  /*04f0*/  UIMAD.WIDE UR24, UR8, 0x8, UR22 ;  /* 0x00000008081878a5 */ /* 0x000fe2000f8e0216 */
[----:B----4-:R-:W-:Y:S01]  /*0500*/  DFMA R26, R14, R36, R26 ;  /* 0x000000240e1a722b */ /* 0x010fe2000000001a */
[----:B------:R-:W-:Y:S01]  /*0510*/  IMAD.U32 R36, RZ, RZ, UR20 ;  /* 0x00000014ff247e24 */ /* 0x000fe2000f8e00ff */
[----:B------:R-:W-:-:S06]  /*0520*/  MOV R37, UR21 ;  /* 0x0000001500257c02 */ /* 0x000fcc0008000f00 */
        /* <DEDUP_REMOVED lines=9> */
[----:B------:R-:W-:-:S06]  /*05c0*/  IMAD.WIDE R12, R10, 0x8, R12 ;  /* 0x000000080a0c7825 */ /* 0x000fcc00078e020c */
[----:B------:R-:W3:Y:S01]  /*05d0*/  LDG.E.64 R12, desc[UR26][R12.64] ;  /* 0x0000001a0c0c7981 */ /* 0x000ee2000c1e1b00 */
        /* <DEDUP_REMOVED lines=12> */
[----:B------:R-:W2:Y:S04]  /*06a0*/  LDG.E.64 R34, desc[UR26][R34.64+0x8] ;  /* 0x0000081a22227981 */ /* 0x000ea8000c1e1b00 */
[----:B------:R-:W3:Y:S04]  /*06b0*/  LDG.E.64 R32, desc[UR26][R32.64+0x8] ;  /* 0x0000081a20207981 */ /* 0x000ee8000c1e1b00 */
        /* <DEDUP_REMOVED lines=8> */
[C---:B---3--:R-:W-:Y:S01]  /*0740*/  DFMA R26, R12.reuse, R32, R26 ;  /* 0x000000200c1a722b */ /* 0x048fe2000000001a */
[----:B------:R-:W-:Y:S01]  /*0750*/  IMAD.U32 R32, RZ, RZ, UR22 ;  /* 0x00000016ff207e24 */ /* 0x000fe2000f8e00ff */
[----:B------:R-:W-:Y:S01]  /*0760*/  MOV R33, UR23 ;  /* 0x0000001700217c02 */ /* 0x000fe20008000f00 */
[----:B------:R-:W-:Y:S02]  /*0770*/  DFMA R28, R12, R14, R28 ;  /* 0x0000000e0c1c722b */ /* 0x000fe4000000001c */
[----:B------:R-:W2:Y:S01]  /*0780*/  LDG.E.64 R34, desc[UR26][R34.64+0x8] ;  /* 0x0000081a22227981 */ /* 0x000ea2000c1e1b00 */
[----:B------:R-:W-:Y:S01]  /*0790*/  IMAD.U32 R14, RZ, RZ, UR24 ;  /* 0x00000018ff0e7e24 */ /* 0x000fe2000f8e00ff */
[----:B------:R-:W-:-:S02]  /*07a0*/  MOV R15, UR25 ;  /* 0x00000019000f7c02 */ /* 0x000fc40008000f00 */
[----:B------:R-:W3:Y:S04]  /*07b0*/  LDG.E.64 R32, desc[UR26][R32.64+0x8] ;  /* 0x0000081a20207981 */ /* 0x000ee8000c1e1b00 */
[----:B------:R-:W3:Y:S01]  /*07c0*/  LDG.E.64 R14, desc[UR26][R14.64+0x8] ;  /* 0x0000081a0e0e7981 */ /* 0x000ee2000c1e1b00 */
[----:B------:R-:W-:-:S04]  /*07d0*/  UIADD3 UR7, UPT, UPT, UR7, 0x2, URZ ;  /* 0x0000000207077890 */ /* 0x000fc8000fffe0ff */
[----:B------:R-:W-:Y:S01]  /*07e0*/  UISETP.NE.AND UP1, UPT, UR7, URZ, UPT ;  /* 0x000000ff0700728c */ /* 0x000fe2000bf25270 */
[C---:B----4-:R-:W-:Y:S01]  /*07f0*/  DFMA R16, R12.reuse, R36, R16 ;  /* 0x000000240c10722b */ /* 0x050fe20000000010 */
[----:B------:R-:W-:Y:S01]  /*0800*/  IMAD R31, R10, 0x2, R31 ;  /* 0x000000020a1f7824 */ /* 0x000fe200078e021f */
[----:B------:R-:W-:Y:S01]  /*0810*/  UIADD3 UR6, UPT, UPT, UR6, 0x2, URZ ;  /* 0x0000000206067890 */ /* 0x000fe2000fffe0ff */
[C---:B--2---:R-:W-:Y:S02]  /*0820*/  DFMA R18, R12.reuse, R34, R18 ;  /* 0x000000220c12722b */ /* 0x044fe40000000012 */
[C---:B---3--:R-:W-:Y:S02]  /*0830*/  DFMA R20, R12.reuse, R32, R20 ;  /* 0x000000200c14722b */ /* 0x048fe40000000014 */
[----:B------:R-:W-:Y:S01]  /*0840*/  DFMA R8, R12, R14, R8 ;  /* 0x0000000e0c08722b */ /* 0x000fe20000000008 */
[----:B------:R-:W-:Y:S10]  /*0850*/  BRA.U UP1, `(.L_x_211) ;  /* 0xfffffff901b47547 */ /* 0x000ff4000b83ffff */
.L_x_210:
[----:B------:R-:W-:Y:S05]  /*0860*/  BRA.U UP0, `(.L_x_209) ;  /* 0x0000000100bc7547 */ /* 0x000fea000b800000 */
[----:B------:R-:W0:Y:S01]  /*0870*/  LDCU.128 UR12, c[0x0][0x380] ;  /* 0x00007000ff0c77ac */ /* 0x000e220008000c00 */
[----:B------:R-:W-:Y:S01]  /*0880*/  IMAD R11, R10, UR4, R11 ;  /* 0x000000040a0b7c24 */ /* 0x000fe2000f8e020b */
[----:B------:R-:W-:-:S04]  /*0890*/  UIADD3 UR6, UPT, UPT, UR5, UR4, URZ ;  /* 0x0000000405067290 */ /* 0x000fc8000fffe0ff */
[----:B0-----:R-:W-:Y:S01]  /*08a0*/  UIMAD.WIDE UR6, UR6, 0x8, UR14 ;  /* 0x00000008060678a5 */ /* 0x001fe2000f8e020e */
[----:B------:R-:W-:Y:S01]  /*08b0*/  MOV R12, UR12 ;  /* 0x0000000c000c7c02 */ /* 0x000fe20008000f00 */
[----:B------:R-:W-:Y:S02]  /*08c0*/  IMAD.U32 R13, RZ, RZ, UR13 ;  /* 0x0000000dff0d7e24 */ /* 0x000fe4000f8e00ff */
[----:B------:R-:W-:Y:S02]  /*08d0*/  UIMAD.WIDE UR10, UR8, 0x8, UR6 ;  /* 0x00000008080a78a5 */ /* 0x000fe4000f8e0206 */
[----:B------:R-:W-:Y:S01]  /*08e0*/  IMAD.WIDE R10, R11, 0x8, R12 ;  /* 0x000000080b0a7825 */ /* 0x000fe200078e020c */
[----:B------:R-:W-:Y:S01]  /*08f0*/  MOV R14, UR6 ;  /* 0x00000006000e7c02 */ /* 0x000fe20008000f00 */
[----:B------:R-:W-:Y:S02]  /*0900*/  UIMAD.WIDE UR4, UR8, 0x8, UR10 ;  /* 0x00000008080478a5 */ /* 0x000fe4000f8e020a */
[----:B------:R-:W-:Y:S01]  /*0910*/  MOV R12, UR10 ;  /* 0x0000000a000c7c02 */ /* 0x000fe20008000f00 */
[----:B------:R-:W-:Y:S01]  /*0920*/  IMAD.U32 R13, RZ, RZ, UR11 ;  /* 0x0000000bff0d7e24 */ /* 0x000fe2000f8e00ff */
[----:B------:R-:W2:Y:S01]  /*0930*/  LDG.E.64 R10, desc[UR26][R10.64] ;  /* 0x0000001a0a0a7981 */ /* 0x000ea2000c1e1b00 */
[----:B------:R-:W-:Y:S01]  /*0940*/  IMAD.U32 R15, RZ, RZ, UR7 ;  /* 0x00000007ff0f7e24 */ /* 0x000fe2000f8e00ff */
[----:B------:R-:W-:Y:S01]  /*0950*/  MOV R30, UR4 ;  /* 0x00000004001e7c02 */ /* 0x000fe20008000f00 */
[----:B------:R-:W-:-:S02]  /*0960*/  IMAD.U32 R31, RZ, RZ, UR5 ;  /* 0x00000005ff1f7e24 */ /* 0x000fc4000f8e00ff */
[----:B------:R-:W2:Y:S04]  /*0970*/  LDG.E.64 R12, desc[UR26][R12.64] ;  /* 0x0000001a0c0c7981 */ /* 0x000ea8000c1e1b00 */
[----:B------:R-:W3:Y:S04]  /*0980*/  LDG.E.64 R30, desc[UR26][R30.64] ;  /* 0x0000001a1e1e7981 */ /* 0x000ee8000c1e1b00 */
[----:B------:R-:W4:Y:S01]  /*0990*/  LDG.E.64 R14, desc[UR26][R14.64] ;  /* 0x0000001a0e0e7981 */ /* 0x000f22000c1e1b00 */
[----:B------:R-:W-:-:S04]  /*09a0*/  UIMAD.WIDE UR4, UR8, 0x8, UR4 ;  /* 0x00000008080478a5 */ /* 0x000fc8000f8e0204 */
[----:B------:R-:W-:-:S04]  /*09b0*/  UIMAD.WIDE UR6, UR8, 0x8, UR4 ;  /* 0x00000008080678a5 */ /* 0x000fc8000f8e0204 */
[----:B------:R-:W-:Y:S01]  /*09c0*/  UIMAD.WIDE UR10, UR8, 0x8, UR6 ;  /* 0x00000008080a78a5 */ /* 0x000fe2000f8e0206 */
[----:B------:R-:W-:-:S03]  /*09d0*/  MOV R36, UR4 ;  /* 0x0000000400247c02 */ /* 0x000fc60008000f00 */
[----:B------:R-:W-:Y:S01]  /*09e0*/  UIMAD.WIDE UR12, UR8, 0x8, UR10 ;  /* 0x00000008080c78a5 */ /* 0x000fe2000f8e020a */
[----:B------:R-:W-:Y:S01]  /*09f0*/  IMAD.U32 R37, RZ, RZ, UR5 ;  /* 0x00000005ff257e24 */ /* 0x000fe2000f8e00ff */
[----:B------:R-:W-:Y:S01]  /*0a00*/  MOV R32, UR6 ;  /* 0x0000000600207c02 */ /* 0x000fe20008000f00 */
[----:B------:R-:W-:Y:S01]  /*0a10*/  IMAD.U32 R33, RZ, RZ, UR7 ;  /* 0x00000007ff217e24 */ /* 0x000fe2000f8e00ff */
[----:B------:R-:W-:Y:S02]  /*0a20*/  UIMAD.WIDE UR4, UR8, 0x8, UR12 ;  /* 0x00000008080478a5 */ /* 0x000fe4000f8e020c */
[----:B------:R-:W-:Y:S01]  /*0a30*/  MOV R34, UR12 ;  /* 0x0000000c00227c02 */ /* 0x000fe20008000f00 */
[----:B------:R-:W-:-:S06]  /*0a40*/  IMAD.U32 R35, RZ, RZ, UR13 ;  /* 0x0000000dff237e24 */ /* 0x000fcc000f8e00ff */
[----:B------:R-:W4:Y:S01]  /*0a50*/  LDG.E.64 R34, desc[UR26][R34.64] ;  /* 0x0000001a22227981 */ /* 0x000f22000c1e1b00 */
[----:B--2---:R-:W-:-:S03]  /*0a60*/  DFMA R24, R10, R12, R24 ;  /* 0x0000000c0a18722b */ /* 0x004fc60000000018 */
[----:B------:R0:W2:Y:S01]  /*0a70*/  LDG.E.64 R12, desc[UR26][R32.64] ;  /* 0x0000001a200c7981 */ /* 0x0000a2000c1e1b00 */
[C---:B---3--:R-:W-:Y:S01]  /*0a80*/  DFMA R26, R10.reuse, R30, R26 ;  /* 0x0000001e0a1a722b */ /* 0x048fe2000000001a */
[----:B------:R-:W-:Y:S01]  /*0a90*/  MOV R30, UR4 ;  /* 0x00000004001e7c02 */ /* 0x000fe20008000f00 */
[----:B------:R-:W-:Y:S01]  /*0aa0*/  IMAD.U32 R31, RZ, RZ, UR5 ;  /* 0x00000005ff1f7e24 */ /* 0x000fe2000f8e00ff */
[----:B0-----:R-:W-:Y:S01]  /*0ab0*/  MOV R32, UR10 ;  /* 0x0000000a00207c02 */ /* 0x001fe20008000f00 */
[----:B------:R-:W-:Y:S01]  /*0ac0*/  IMAD.U32 R33, RZ, RZ, UR11 ;  /* 0x0000000bff217e24 */ /* 0x000fe2000f8e00ff */
[----:B----4-:R-:W-:-:S03]  /*0ad0*/  DFMA R22, R10, R14, R22 ;  /* 0x0000000e0a16722b */ /* 0x010fc60000000016 */
[----:B------:R-:W3:Y:S04]  /*0ae0*/  LDG.E.64 R30, desc[UR26][R30.64] ;  /* 0x0000001a1e1e7981 */ /* 0x000ee8000c1e1b00 */
[----:B------:R-:W4:Y:S04]  /*0af0*/  LDG.E.64 R14, desc[UR26][R36.64] ;  /* 0x0000001a240e7981 */ /* 0x000f28000c1e1b00 */
[----:B------:R-:W4:Y:S01]  /*0b00*/  LDG.E.64 R32, desc[UR26][R32.64] ;  /* 0x0000001a20207981 */ /* 0x000f22000c1e1b00 */
[C---:B------:R-:W-:Y:S02]  /*0b10*/  DFMA R20, R10.reuse, R34, R20 ;  /* 0x000000220a14722b */ /* 0x040fe40000000014 */
[----:B--2---:R-:W-:-:S02]  /*0b20*/  DFMA R16, R10, R12, R16 ;  /* 0x0000000c0a10722b */ /* 0x004fc40000000010 */
[C---:B---3--:R-:W-:Y:S02]  /*0b30*/  DFMA R8, R10.reuse, R30, R8 ;  /* 0x0000001e0a08722b */ /* 0x048fe40000000008 */
[C---:B----4-:R-:W-:Y:S02]  /*0b40*/  DFMA R28, R10.reuse, R14, R28 ;  /* 0x0000000e0a1c722b */ /* 0x050fe4000000001c */
[----:B------:R-:W-:-:S11]  /*0b50*/  DFMA R18, R10, R32, R18 ;  /* 0x000000200a12722b */ /* 0x000fd60000000012 */
.L_x_209:
        /* <DEDUP_REMOVED lines=21> */
.L_x_212:
        /* <DEDUP_REMOVED lines=19> */
.L_x_213:
        /* <DEDUP_REMOVED lines=10> */
.L_x_518:


//--------------------- .text._ZN5spral5ssids27cu_multinode_solve_n_few_64IdLj9EEEvPdS2_S2_S2_P15node_solve_dataIT_Ei --------------------------
	.section	.text._ZN5spral5ssids27cu_multinode_solve_n_few_64IdLj9EEEvPdS2_S2_S2_P15node_solve_dataIT_Ei,"ax",@progbits
	.align	128
        .global         _ZN5spral5ssids27cu_multinode_solve_n_few_64IdLj9EEEvPdS2_S2_S2_P15node_solve_dataIT_Ei
        .type           _ZN5spral5ssids27cu_multinode_solve_n_few_64IdLj9EEEvPdS2_S2_S2_P15node_solve_dataIT_Ei,@function
        .size           _ZN5spral5ssids27cu_multinode_solve_n_few_64IdLj9EEEvPdS2_S2_S2_P15node_solve_dataIT_Ei,(.L_x_519 - _ZN5spral5ssids27cu_multinode_solve_n_few_64IdLj9EEEvPdS2_S2_S2_P15node_solve_dataIT_Ei)
        .other          _ZN5spral5ssids27cu_multinode_solve_n_few_64IdLj9EEEvPdS2_S2_S2_P15node_solve_dataIT_Ei,@"STO_CUDA_ENTRY STV_DEFAULT"
_ZN5spral5ssids27cu_multinode_solve_n_few_64IdLj9EEEvPdS2_S2_S2_P15node_solve_dataIT_Ei:
.text._ZN5spral5ssids27cu_multinode_solve_n_few_64IdLj9EEEvPdS2_S2_S2_P15node_solve_dataIT_Ei:
        /* <DEDUP_REMOVED lines=53> */
.L_x_216:
[----:B0-----:R-:W-:Y:S01]  /*0350*/  UIMAD.WIDE UR10, UR6, 0x8, UR34 ;  /* 0x00000008060a78a5 */ /* 0x001fe2000f8e0222 */
[----:B------:R-:W-:Y:S01]  /*0360*/  MOV R13, UR33 ;  /* 0x00000021000d7c02 */ /* 0x000fe20008000f00 */
[----:B------:R-:W-:-:S04]  /*0370*/  IMAD.U32 R12, RZ, RZ, UR32 ;  /* 0x00000020ff0c7e24 */ /* 0x000fc8000f8e00ff */
[----:B------:R-:W-:Y:S01]  /*0380*/  IMAD.U32 R14, RZ, RZ, UR10 ;  /* 0x0000000aff0e7e24 */ /* 0x000fe2000f8e00ff */
[----:B------:R-:W-:Y:S01]  /*0390*/  MOV R15, UR11 ;  /* 0x0000000b000f7c02 */ /* 0x000fe20008000f00 */
[----:B------:R-:W-:-:S04]  /*03a0*/  IMAD.WIDE R12, R33, 0x8, R12 ;  /* 0x00000008210c7825 */ /* 0x000fc800078e020c */
[----:B------:R-:W2:Y:S04]  /*03b0*/  LDG.E.64 R34, desc[UR28][R14.64] ;  /* 0x0000001c0e227981 */ /* 0x000ea8000c1e1b00 */
[----:B------:R-:W2:Y:S01]  /*03c0*/  LDG.E.64 R14, desc[UR28][R12.64] ;  /* 0x0000001c0c0e7981 */ /* 0x000ea2000c1e1b00 */
[----:B------:R-:W-:-:S04]  /*03d0*/  UIMAD.WIDE UR12, UR8, 0x8, UR10 ;  /* 0x00000008080c78a5 */ /* 0x000fc8000f8e020a */
[----:B------:R-:W-:Y:S02]  /*03e0*/  UIMAD.WIDE UR14, UR8, 0x8, UR12 ;  /* 0x00000008080e78a5 */ /* 0x000fe4000f8e020c */
[----:B------:R-:W-:Y:S01]  /*03f0*/  IMAD.U32 R36, RZ, RZ, UR12 ;  /* 0x0000000cff247e24 */ /* 0x000fe2000f8e00ff */
[----:B------:R-:W-:-:S06]  /*0400*/  MOV R37, UR13 ;  /* 0x0000000d00257c02 */ /* 0x000fcc0008000f00 */
[----:B------:R-:W3:Y:S01]  /*0410*/  LDG.E.64 R36, desc[UR28][R36.64] ;  /* 0x0000001c24247981 */ /* 0x000ee2000c1e1b00 */
[----:B--2---:R-:W-:Y:S01]  /*0420*/  DFMA R26, R14, R34, R26 ;  /* 0x000000220e1a722b */ /* 0x004fe2000000001a */
[----:B------:R-:W-:Y:S01]  /*0430*/  IMAD.U32 R34, RZ, RZ, UR14 ;  /* 0x0000000eff227e24 */ /* 0x000fe2000f8e00ff */
[----:B------:R-:W-:-:S06]  /*0440*/  MOV R35, UR15 ;  /* 0x0000000f00237c02 */ /* 0x000fcc0008000f00 */
[----:B------:R-:W2:Y:S01]  /*0450*/  LDG.E.64 R34, desc[UR28][R34.64] ;  /* 0x0000001c22227981 */ /* 0x000ea2000c1e1b00 */
[----:B------:R-:W-:-:S04]  /*0460*/  UIMAD.WIDE UR16, UR8, 0x8, UR14 ;  /* 0x00000008081078a5 */ /* 0x000fc8000f8e020e */
[----:B------:R-:W-:Y:S01]  /*0470*/  UIMAD.WIDE UR18, UR8, 0x8, UR16 ;  /* 0x00000008081278a5 */ /* 0x000fe2000f8e0210 */
[----:B---3--:R-:W-:Y:S01]  /*0480*/  DFMA R28, R14, R36, R28 ;  /* 0x000000240e1c722b */ /* 0x008fe2000000001c */
        /* <DEDUP_REMOVED lines=27> */
[----:B---3--:R-:W-:Y:S01]  /*0640*/  DFMA R24, R14, R36, R24 ;  /* 0x000000240e18722b */ /* 0x008fe20000000018 */
[----:B------:R-:W-:-:S06]  /*0650*/  IMAD.WIDE R12, R10, 0x8, R12 ;  /* 0x000000080a0c7825 */ /* 0x000fcc00078e020c */
[----:B------:R-:W3:Y:S01]  /*0660*/  LDG.E.64 R12, desc[UR28][R12.64] ;  /* 0x0000001c0c0c7981 */ /* 0x000ee2000c1e1b00 */
[----:B--2---:R-:W-:Y:S01]  /*0670*/  DFMA R8, R14, R34, R8 ;  /* 0x000000220e08722b */ /* 0x004fe20000000008 */
[----:B------:R-:W-:Y:S01]  /*0680*/  IMAD.U32 R14, RZ, RZ, UR10 ;  /* 0x0000000aff0e7e24 */ /* 0x000fe2000f8e00ff */
[----:B------:R-:W-:Y:S01]  /*0690*/  MOV R15, UR11 ;  /* 0x0000000b000f7c02 */ /* 0x000fe20008000f00 */
[----:B------:R-:W-:Y:S01]  /*06a0*/  IMAD.U32 R34, RZ, RZ, UR12 ;  /* 0x0000000cff227e24 */ /* 0x000fe2000f8e00ff */
[----:B------:R-:W-:-:S03]  /*06b0*/  MOV R35, UR13 ;  /* 0x0000000d00237c02 */ /* 0x000fc60008000f00 */
[----:B------:R0:W3:Y:S04]  /*06c0*/  LDG.E.64 R36, desc[UR28][R14.64+0x8] ;  /* 0x0000081c0e247981 */ /* 0x0000e8000c1e1b00 */
[----:B------:R-:W2:Y:S01]  /*06d0*/  LDG.E.64 R34, desc[UR28][R34.64+0x8] ;  /* 0x0000081c22227981 */ /* 0x000ea2000c1e1b00 */
[----:B0-----:R-:W-:Y:S01]  /*06e0*/  IMAD.U32 R14, RZ, RZ, UR14 ;  /* 0x0000000eff0e7e24 */ /* 0x001fe2000f8e00ff */
[----:B------:R-:W-:-:S06]  /*06f0*/  MOV R15, UR15 ;  /* 0x0000000f000f7c02 */ /* 0x000fcc0008000f00 */
[----:B------:R-:W4:Y:S01]  /*0700*/  LDG.E.64 R14, desc[UR28][R14.64+0x8] ;  /* 0x0000081c0e0e7981 */ /* 0x000f22000c1e1b00 */
[C---:B---3--:R-:W-:Y:S01]  /*0710*/  DFMA R26, R12.reuse, R36, R26 ;  /* 0x000000240c1a722b */ /* 0x048fe2000000001a */
[----:B------:R-:W-:Y:S01]  /*0720*/  IMAD.U32 R36, RZ, RZ, UR16 ;  /* 0x00000010ff247e24 */ /* 0x000fe2000f8e00ff */
[----:B------:R-:W-:Y:S01]  /*0730*/  MOV R37, UR17 ;  /* 0x0000001100257c02 */ /* 0x000fe20008000f00 */
[----:B--2---:R-:W-:Y:S01]  /*0740*/  DFMA R28, R12, R34, R28 ;  /* 0x000000220c1c722b */ /* 0x004fe2000000001c */
[----:B------:R-:W-:Y:S01]  /*0750*/  IMAD.U32 R34, RZ, RZ, UR18 ;  /* 0x00000012ff227e24 */ /* 0x000fe2000f8e00ff */
[----:B------:R-:W-:-:S03]  /*0760*/  MOV R35, UR19 ;  /* 0x0000001300237c02 */ /* 0x000fc60008000f00 */
[----:B------:R-:W2:Y:S04]  /*0770*/  LDG.E.64 R36, desc[UR28][R36.64+0x8] ;  /* 0x0000081c24247981 */ /* 0x000ea8000c1e1b00 */
        /* <DEDUP_REMOVED lines=17> */
[----:B------:R-:W-:-:S04]  /*0890*/  UIADD3 UR7, UPT, UPT, UR7, 0x2, URZ ;  /* 0x0000000207077890 */ /* 0x000fc8000fffe0ff */
[----:B------:R-:W-:Y:S01]  /*08a0*/  UISETP.NE.AND UP1, UPT, UR7, URZ, UPT ;  /* 0x000000ff0700728c */ /* 0x000fe2000bf25270 */
[----:B------:R-:W-:Y:S01]  /*08b0*/  IMAD R33, R10, 0x2, R33 ;  /* 0x000000020a217824 */ /* 0x000fe200078e0221 */
[----:B------:R-:W-:Y:S01]  /*08c0*/  UIADD3 UR6, UPT, UPT, UR6, 0x2, URZ ;  /* 0x0000000206067890 */ /* 0x000fe2000fffe0ff */
[C---:B--2---:R-:W-:Y:S02]  /*08d0*/  DFMA R22, R12.reuse, R36, R22 ;  /* 0x000000240c16722b */ /* 0x044fe40000000016 */
[C---:B---3--:R-:W-:Y:S02]  /*08e0*/  DFMA R24, R12.reuse, R34, R24 ;  /* 0x000000220c18722b */ /* 0x048fe40000000018 */
[----:B----4-:R-:W-:Y:S02]  /*08f0*/  DFMA R8, R12, R14, R8 ;  /* 0x0000000e0c08722b */ /* 0x010fe40000000008 */
[----:B------:R-:W-:Y:S09]  /*0900*/  BRA.U UP1, `(.L_x_216) ;  /* 0xfffffff901907547 */ /* 0x000ff2000b83ffff */
.L_x_215:
        /* <DEDUP_REMOVED lines=16> */
[----:B------:R-:W-:-:S05]  /*0a10*/  UIMAD.WIDE UR6, UR8, 0x8, UR4 ;  /* 0x00000008080678a5 */ /* 0x000fca000f8e0204 */
[----:B------:R-:W3:Y:S01]  /*0a20*/  LDG.E.64 R12, desc[UR28][R12.64] ;  /* 0x0000001c0c0c7981 */ /* 0x000ee2000c1e1b00 */
[----:B------:R-:W-:Y:S01]  /*0a30*/  MOV R36, UR6 ;  /* 0x0000000600247c02 */ /* 0x000fe20008000f00 */
[----:B------:R-:W-:-:S05]  /*0a40*/  IMAD.U32 R37, RZ, RZ, UR7 ;  /* 0x00000007ff257e24 */ /* 0x000fca000f8e00ff */
[----:B------:R-:W4:Y:S01]  /*0a50*/  LDG.E.64 R32, desc[UR28][R36.64] ;  /* 0x0000001c24207981 */ /* 0x000f22000c1e1b00 */
[----:B--2---:R-:W-:Y:S01]  /*0a60*/  DFMA R26, R10, R14, R26 ;  /* 0x0000000e0a1a722b */ /* 0x004fe2000000001a */
[----:B------:R-:W-:Y:S01]  /*0a70*/  MOV R14, UR4 ;  /* 0x00000004000e7c02 */ /* 0x000fe20008000f00 */
[----:B------:R-:W-:Y:S01]  /*0a80*/  IMAD.U32 R15, RZ, RZ, UR5 ;  /* 0x00000005ff0f7e24 */ /* 0x000fe2000f8e00ff */
[----:B------:R-:W-:-:S05]  /*0a90*/  UIMAD.WIDE UR4, UR8, 0x8, UR6 ;  /* 0x00000008080478a5 */ /* 0x000fca000f8e0206 */
[----:B------:R-:W2:Y:S01]  /*0aa0*/  LDG.E.64 R14, desc[UR28][R14.64] ;  /* 0x0000001c0e0e7981 */ /* 0x000ea2000c1e1b00 */
[----:B------:R-:W-:Y:S01]  /*0ab0*/  MOV R34, UR4 ;  /* 0x0000000400227c02 */ /* 0x000fe20008000f00 */
[----:B------:R-:W-:-:S06]  /*0ac0*/  IMAD.U32 R35, RZ, RZ, UR5 ;  /* 0x00000005ff237e24 */ /* 0x000fcc000f8e00ff */
[----:B------:R-:W2:Y:S01]  /*0ad0*/  LDG.E.64 R34, desc[UR28][R34.64] ;  /* 0x0000001c22227981 */ /* 0x000ea2000c1e1b00 */
[----:B------:R-:W-:-:S04]  /*0ae0*/  UIMAD.WIDE UR4, UR8, 0x8, UR4 ;  /* 0x00000008080478a5 */ /* 0x000fc8000f8e0204 */
[----:B------:R-:W-:Y:S01]  /*0af0*/  UIMAD.WIDE UR6, UR8, 0x8, UR4 ;  /* 0x00000008080678a5 */ /* 0x000fe2000f8e0204 */
[----:B---3--:R-:W-:-:S03]  /*0b00*/  DFMA R28, R10, R12, R28 ;  /* 0x0000000c0a1c722b */ /* 0x008fc6000000001c */
[----:B------:R-:W-:Y:S01]  /*0b10*/  UIMAD.WIDE UR10, UR8, 0x8, UR6 ;  /* 0x00000008080a78a5 */ /* 0x000fe2000f8e0206 */
[----:B------:R-:W-:Y:S01]  /*0b20*/  MOV R12, UR4 ;  /* 0x00000004000c7c02 */ /* 0x000fe20008000f00 */
[----:B------:R-:W-:Y:S02]  /*0b30*/  IMAD.U32 R13, RZ, RZ, UR5 ;  /* 0x00000005ff0d7e24 */ /* 0x000fe4000f8e00ff */
[----:B------:R-:W-:Y:S01]  /*0b40*/  UIMAD.WIDE UR4, UR8, 0x8, UR10 ;  /* 0x00000008080478a5 */ /* 0x000fe2000f8e020a */
[C---:B----4-:R-:W-:Y:S01]  /*0b50*/  DFMA R16, R10.reuse, R32, R16 ;  /* 0x000000200a10722b */ /* 0x050fe20000000010 */
[----:B------:R-:W-:Y:S01]  /*0b60*/  MOV R32, UR6 ;  /* 0x0000000600207c02 */ /* 0x000fe20008000f00 */
[----:B------:R-:W-:Y:S01]  /*0b70*/  IMAD.U32 R33, RZ, RZ, UR7 ;  /* 0x00000007ff217e24 */ /* 0x000fe2000f8e00ff */
[----:B------:R-:W3:Y:S05]  /*0b80*/  LDG.E.64 R12, desc[UR28][R12.64] ;  /* 0x0000001c0c0c7981 */ /* 0x000eea000c1e1b00 */
[----:B------:R-:W4:Y:S01]  /*0b90*/  LDG.E.64 R32, desc[UR28][R32.64] ;  /* 0x0000001c20207981 */ /* 0x000f22000c1e1b00 */
[C---:B--2---:R-:W-:Y:S01]  /*0ba0*/  DFMA R30, R10.reuse, R14, R30 ;  /* 0x0000000e0a1e722b */ /* 0x044fe2000000001e */
[----:B------:R-:W-:Y:S01]  /*0bb0*/  MOV R14, UR4 ;  /* 0x00000004000e7c02 */ /* 0x000fe20008000f00 */
[----:B------:R-:W-:Y:S01]  /*0bc0*/  IMAD.U32 R15, RZ, RZ, UR5 ;  /* 0x00000005ff0f7e24 */ /* 0x000fe2000f8e00ff */
[----:B------:R-:W-:-:S05]  /*0bd0*/  DFMA R18, R10, R34, R18 ;  /* 0x000000220a12722b */ /* 0x000fca0000000012 */
[----:B------:R-:W2:Y:S01]  /*0be0*/  LDG.E.64 R14, desc[UR28][R14.64] ;  /* 0x0000001c0e0e7981 */ /* 0x000ea2000c1e1b00 */
[----:B------:R-:W-:Y:S01]  /*0bf0*/  MOV R34, UR10 ;  /* 0x0000000a00227c02 */ /* 0x000fe20008000f00 */
[----:B------:R-:W-:-:S06]  /*0c00*/  IMAD.U32 R35, RZ, RZ, UR11 ;  /* 0x0000000bff237e24 */ /* 0x000fcc000f8e00ff */
[----:B------:R-:W2:Y:S01]  /*0c10*/  LDG.E.64 R34, desc[UR28][R34.64] ;  /* 0x0000001c22227981 */ /* 0x000ea2000c1e1b00 */
[C---:B---3--:R-:W-:Y:S02]  /*0c20*/  DFMA R20, R10.reuse, R12, R20 ;  /* 0x0000000c0a14722b */ /* 0x048fe40000000014 */
[C---:B----4-:R-:W-:Y:S02]  /*0c30*/  DFMA R22, R10.reuse, R32, R22 ;  /* 0x000000200a16722b */ /* 0x050fe40000000016 */
[C---:B--2---:R-:W-:Y:S02]  /*0c40*/  DFMA R8, R10.reuse, R14, R8 ;  /* 0x0000000e0a08722b */ /* 0x044fe40000000008 */
[----:B------:R-:W-:-:S11]  /*0c50*/  DFMA R24, R10, R34, R24 ;  /* 0x000000220a18722b */ /* 0x000fd60000000018 */
.L_x_214:
        /* <DEDUP_REMOVED lines=23> */
.L_x_217:
        /* <DEDUP_REMOVED lines=21> */
.L_x_218:
        /* <DEDUP_REMOVED lines=14> */
.L_x_519:


//--------------------- .text._ZN5spral5ssids27cu_multinode_solve_n_few_64IdLj10EEEvPdS2_S2_S2_P15node_solve_dataIT_Ei --------------------------
	.section	.text._ZN5spral5ssids27cu_multinode_solve_n_few_64IdLj10EEEvPdS2_S2_S2_P15node_solve_dataIT_Ei,"ax",@progbits
	.align	128
        .global         _ZN5spral5ssids27cu_multinode_solve_n_few_64IdLj10EEEvPdS2_S2_S2_P15node_solve_dataIT_Ei
        .type           _ZN5spral5ssids27cu_multinode_solve_n_few_64IdLj10EEEvPdS2_S2_S2_P15node_solve_dataIT_Ei,@function
        .size           _ZN5spral5ssids27cu_multinode_solve_n_few_64IdLj10EEEvPdS2_S2_S2_P15node_solve_dataIT_Ei,(.L_x_520 - _ZN5spral5ssids27cu_multinode_solve_n_few_64IdLj10EEEvPdS2_S2_S2_P15node_solve_dataIT_Ei)
        .other          _ZN5spral5ssids27cu_multinode_solve_n_few_64IdLj10EEEvPdS2_S2_S2_P15node_solve_dataIT_Ei,@"STO_CUDA_ENTRY STV_DEFAULT"
_ZN5spral5ssids27cu_multinode_solve_n_few_64IdLj10EEEvPdS2_S2_S2_P15node_solve_dataIT_Ei:
.text._ZN5spral5ssids27cu_multinode_solve_n_few_64IdLj10EEEvPdS2_S2_S2_P15node_solve_dataIT_Ei:
        /* <DEDUP_REMOVED lines=55> */
.L_x_221:
        /* <DEDUP_REMOVED lines=8> */
[----:B------:R-:W-:Y:S01]  /*03f0*/  UIMAD.WIDE UR12, UR8, 0x8, UR10 ;  /* 0x00000008080c78a5 */ /* 0x000fe2000f8e020a */
[----:B--2---:R-:W-:-:S05]  /*0400*/  DFMA R30, R14, R36, R30 ;  /* 0x000000240e1e722b */ /* 0x004fca000000001e */
[----:B------:R-:W-:Y:S01]  /*0410*/  IMAD.U32 R36, RZ, RZ, UR12 ;  /* 0x0000000cff247e24 */ /* 0x000fe2000f8e00ff */
[----:B------:R-:W-:-:S06]  /*0420*/  MOV R37, UR13 ;  /* 0x0000000d00257c02 */ /* 0x000fcc0008000f00 */
        /* <DEDUP_REMOVED lines=41> */
[----:B------:R-:W-:-:S06]  /*06c0*/  IMAD.WIDE R12, R10, 0x8, R12 ;  /* 0x000000080a0c7825 */ /* 0x000fcc00078e020c */
[----:B------:R-:W3:Y:S01]  /*06d0*/  LDG.E.64 R12, desc[UR30][R12.64] ;  /* 0x0000001e0c0c7981 */ /* 0x000ee2000c1e1b00 */
[----:B--2---:R-:W-:Y:S01]  /*06e0*/  DFMA R8, R14, R36, R8 ;  /* 0x000000240e08722b */ /* 0x004fe20000000008 */
[----:B------:R-:W-:Y:S01]  /*06f0*/  IMAD.U32 R36, RZ, RZ, UR10 ;  /* 0x0000000aff247e24 */ /* 0x000fe2000f8e00ff */
[----:B------:R-:W-:Y:S01]  /*0700*/  MOV R37, UR11 ;  /* 0x0000000b00257c02 */ /* 0x000fe20008000f00 */
[----:B------:R-:W-:Y:S01]  /*0710*/  IMAD.U32 R14, RZ, RZ, UR12 ;  /* 0x0000000cff0e7e24 */ /* 0x000fe2000f8e00ff */
[----:B------:R-:W-:-:S04]  /*0720*/  MOV R15, UR13 ;  /* 0x0000000d000f7c02 */ /* 0x000fc80008000f00 */
[----:B------:R-:W3:Y:S04]  /*0730*/  LDG.E.64 R36, desc[UR30][R36.64+0x8] ;  /* 0x0000081e24247981 */ /* 0x000ee8000c1e1b00 */
[----:B------:R-:W2:Y:S01]  /*0740*/  LDG.E.64 R14, desc[UR30][R14.64+0x8] ;  /* 0x0000081e0e0e7981 */ /* 0x000ea2000c1e1b00 */
        /* <DEDUP_REMOVED lines=24> */
[----:B------:R-:W-:Y:S01]  /*08d0*/  UIADD3 UR7, UPT, UPT, UR7, 0x2, URZ ;  /* 0x0000000207077890 */ /* 0x000fe2000fffe0ff */
        /* <DEDUP_REMOVED lines=8> */
[----:B------:R-:W-:Y:S01]  /*0960*/  UISETP.NE.AND UP1, UPT, UR7, URZ, UPT ;  /* 0x000000ff0700728c */ /* 0x000fe2000bf25270 */
[----:B------:R-:W-:Y:S01]  /*0970*/  IMAD R35, R10, 0x2, R35 ;  /* 0x000000020a237824 */ /* 0x000fe200078e0223 */
[----:B------:R-:W-:Y:S01]  /*0980*/  UIADD3 UR6, UPT, UPT, UR6, 0x2, URZ ;  /* 0x0000000206067890 */ /* 0x000fe2000fffe0ff */
[C---:B--2---:R-:W-:Y:S02]  /*0990*/  DFMA R28, R12.reuse, R36, R28 ;  /* 0x000000240c1c722b */ /* 0x044fe4000000001c */
[----:B---3--:R-:W-:-:S04]  /*09a0*/  DFMA R8, R12, R14, R8 ;  /* 0x0000000e0c08722b */ /* 0x008fc80000000008 */
[----:B------:R-:W-:Y:S07]  /*09b0*/  BRA.U UP1, `(.L_x_221) ;  /* 0xfffffff9016c7547 */ /* 0x000fee000b83ffff */
.L_x_220:
        /* <DEDUP_REMOVED lines=15> */
[----:B------:R-:W-:-:S03]  /*0ab0*/  IMAD.U32 R15, RZ, RZ, UR7 ;  /* 0x00000007ff0f7e24 */ /* 0x000fc6000f8e00ff */
[----:B------:R-:W-:Y:S01]  /*0ac0*/  MOV R34, UR4 ;  /* 0x0000000400227c02 */ /* 0x000fe20008000f00 */
[----:B------:R-:W-:Y:S01]  /*0ad0*/  IMAD.U32 R35, RZ, RZ, UR5 ;  /* 0x00000005ff237e24 */ /* 0x000fe2000f8e00ff */
[----:B------:R-:W-:Y:S01]  /*0ae0*/  UIMAD.WIDE UR4, UR8, 0x8, UR4 ;  /* 0x00000008080478a5 */ /* 0x000fe2000f8e0204 */
[----:B------:R-:W3:Y:S04]  /*0af0*/  LDG.E.64 R14, desc[UR30][R14.64] ;  /* 0x0000001e0e0e7981 */ /* 0x000ee8000c1e1b00 */
[----:B------:R-:W4:Y:S01]  /*0b00*/  LDG.E.64 R34, desc[UR30][R34.64] ;  /* 0x0000001e22227981 */ /* 0x000f22000c1e1b00 */
[----:B--2---:R-:W-:Y:S01]  /*0b10*/  DFMA R30, R10, R12, R30 ;  /* 0x0000000c0a1e722b */ /* 0x004fe2000000001e */
[----:B------:R-:W-:Y:S01]  /*0b20*/  MOV R12, UR4 ;  /* 0x00000004000c7c02 */ /* 0x000fe20008000f00 */
[----:B------:R-:W-:-:S06]  /*0b30*/  IMAD.U32 R13, RZ, RZ, UR5 ;  /* 0x00000005ff0d7e24 */ /* 0x000fcc000f8e00ff */
[----:B------:R-:W2:Y:S01]  /*0b40*/  LDG.E.64 R12, desc[UR30][R12.64] ;  /* 0x0000001e0c0c7981 */ /* 0x000ea2000c1e1b00 */
[----:B------:R-:W-:Y:S01]  /*0b50*/  UIMAD.WIDE UR4, UR8, 0x8, UR4 ;  /* 0x00000008080478a5 */ /* 0x000fe2000f8e0204 */
[----:B---3--:R-:W-:-:S05]  /*0b60*/  DFMA R32, R10, R14, R32 ;  /* 0x0000000e0a20722b */ /* 0x008fca0000000020 */
[----:B------:R-:W-:Y:S01]  /*0b70*/  MOV R36, UR4 ;  /* 0x0000000400247c02 */ /* 0x000fe20008000f00 */
[----:B------:R-:W-:Y:S01]  /*0b80*/  IMAD.U32 R37, RZ, RZ, UR5 ;  /* 0x00000005ff257e24 */ /* 0x000fe2000f8e00ff */
[----:B------:R-:W-:Y:S01]  /*0b90*/  UIMAD.WIDE UR4, UR8, 0x8, UR4 ;  /* 0x00000008080478a5 */ /* 0x000fe2000f8e0204 */
[----:B----4-:R-:W-:-:S03]  /*0ba0*/  DFMA R16, R10, R34, R16 ;  /* 0x000000220a10722b */ /* 0x010fc60000000010 */
[----:B------:R-:W-:Y:S01]  /*0bb0*/  UIMAD.WIDE UR6, UR8, 0x8, UR4 ;  /* 0x00000008080678a5 */ /* 0x000fe2000f8e0204 */
[----:B------:R-:W3:Y:S05]  /*0bc0*/  LDG.E.64 R14, desc[UR30][R36.64] ;  /* 0x0000001e240e7981 */ /* 0x000eea000c1e1b00 */
[----:B------:R-:W-:Y:S01]  /*0bd0*/  MOV R34, UR6 ;  /* 0x0000000600227c02 */ /* 0x000fe20008000f00 */
[----:B------:R-:W-:-:S06]  /*0be0*/  IMAD.U32 R35, RZ, RZ, UR7 ;  /* 0x00000007ff237e24 */ /* 0x000fcc000f8e00ff */
[----:B------:R-:W4:Y:S01]  /*0bf0*/  LDG.E.64 R34, desc[UR30][R34.64] ;  /* 0x0000001e22227981 */ /* 0x000f22000c1e1b00 */
[----:B--2---:R-:W-:Y:S01]  /*0c00*/  DFMA R18, R10, R12, R18 ;  /* 0x0000000c0a12722b */ /* 0x004fe20000000012 */
[----:B------:R-:W-:Y:S01]  /*0c10*/  MOV R12, UR4 ;  /* 0x00000004000c7c02 */ /* 0x000fe20008000f00 */
[----:B------:R-:W-:-:S06]  /*0c20*/  IMAD.U32 R13, RZ, RZ, UR5 ;  /* 0x00000005ff0d7e24 */ /* 0x000fcc000f8e00ff */
[----:B------:R-:W2:Y:S01]  /*0c30*/  LDG.E.64 R12, desc[UR30][R12.64] ;  /* 0x0000001e0c0c7981 */ /* 0x000ea2000c1e1b00 */
[----:B------:R-:W-:-:S04]  /*0c40*/  UIMAD.WIDE UR6, UR8, 0x8, UR6 ;  /* 0x00000008080678a5 */ /* 0x000fc8000f8e0206 */
[----:B------:R-:W-:-:S04]  /*0c50*/  UIMAD.WIDE UR10, UR8, 0x8, UR6 ;  /* 0x00000008080a78a5 */ /* 0x000fc8000f8e0206 */
[----:B------:R-:W-:Y:S01]  /*0c60*/  UIMAD.WIDE UR4, UR8, 0x8, UR10 ;  /* 0x00000008080478a5 */ /* 0x000fe2000f8e020a */
[C---:B---3--:R-:W-:Y:S01]  /*0c70*/  DFMA R20, R10.reuse, R14, R20 ;  /* 0x0000000e0a14722b */ /* 0x048fe20000000014 */
[----:B------:R-:W-:Y:S01]  /*0c80*/  MOV R36, UR10 ;  /* 0x0000000a00247c02 */ /* 0x000fe20008000f00 */
[----:B------:R-:W-:Y:S01]  /*0c90*/  IMAD.U32 R15, RZ, RZ, UR7 ;  /* 0x00000007ff0f7e24 */ /* 0x000fe2000f8e00ff */
[----:B------:R-:W-:Y:S01]  /*0ca0*/  MOV R14, UR6 ;  /* 0x00000006000e7c02 */ /* 0x000fe20008000f00 */
[----:B------:R-:W-:Y:S01]  /*0cb0*/  IMAD.U32 R37, RZ, RZ, UR11 ;  /* 0x0000000bff257e24 */ /* 0x000fe2000f8e00ff */
[----:B----4-:R-:W-:-:S04]  /*0cc0*/  DFMA R24, R10, R34, R24 ;  /* 0x000000220a18722b */ /* 0x010fc80000000018 */
[----:B------:R-:W3:Y:S04]  /*0cd0*/  LDG.E.64 R14, desc[UR30][R14.64] ;  /* 0x0000001e0e0e7981 */ /* 0x000ee8000c1e1b00 */
[----:B------:R-:W4:Y:S01]  /*0ce0*/  LDG.E.64 R34, desc[UR30][R36.64] ;  /* 0x0000001e24227981 */ /* 0x000f22000c1e1b00 */
[----:B--2---:R-:W-:Y:S01]  /*0cf0*/  DFMA R22, R10, R12, R22 ;  /* 0x0000000c0a16722b */ /* 0x004fe20000000016 */
[----:B------:R-:W-:Y:S01]  /*0d00*/  MOV R12, UR4 ;  /* 0x00000004000c7c02 */ /* 0x000fe20008000f00 */
[----:B------:R-:W-:-:S06]  /*0d10*/  IMAD.U32 R13, RZ, RZ, UR5 ;  /* 0x00000005ff0d7e24 */ /* 0x000fcc000f8e00ff */
[----:B------:R-:W2:Y:S01]  /*0d20*/  LDG.E.64 R12, desc[UR30][R12.64] ;  /* 0x0000001e0c0c7981 */ /* 0x000ea2000c1e1b00 */
[C---:B---3--:R-:W-:Y:S02]  /*0d30*/  DFMA R26, R10.reuse, R14, R26 ;  /* 0x0000000e0a1a722b */ /* 0x048fe4000000001a */
[C---:B----4-:R-:W-:Y:S02]  /*0d40*/  DFMA R28, R10.reuse, R34, R28 ;  /* 0x000000220a1c722b */ /* 0x050fe4000000001c */
[----:B--2---:R-:W-:-:S11]  /*0d50*/  DFMA R8, R10, R12, R8 ;  /* 0x0000000c0a08722b */ /* 0x004fd60000000008 */
.L_x_219:
[----:B------:R-:W-:-:S13]  /*0d60*/  ISETP.GE.AND P0, PT, R3, UR9, PT ;  /* 0x0000000903007c0c */ /* 0x000fda000bf06270 */
[----:B------:R-:W-:Y:S05]  /*0d70*/  @!P0 BRA `(.L_x_222) ;  /* 0x00000000005c8947 */ /* 0x000fea0003800000 */
[----:B------:R-:W0:Y:S01]  /*0d80*/  LDC.64 R34, c[0x0][0x398] ;  /* 0x0000e600ff227b82 */ /* 0x000e220000000a00 */
[----:B-----5:R-:W-:-:S05]  /*0d90*/  IADD3 R3, PT, PT, R3, -UR9, R0 ;  /* 0x8000000903037c10 */ /* 0x020fca000fffe000 */
[----:B0-----:R-:W-:-:S05]  /*0da0*/  IMAD.WIDE R34, R3, 0x8, R34 ;  /* 0x0000000803227825 */ /* 0x001fca00078e0222 */
[----:B------:R0:W-:Y:S01]  /*0db0*/  STG.E.64 desc[UR30][R34.64], R30 ;  /* 0x0000001e22007986 */ /* 0x0001e2000c101b1e */
[----:B------:R-:W-:-:S05]  /*0dc0*/  IMAD.WIDE R2, R7, 0x8, R34 ;  /* 0x0000000807027825 */ /* 0x000fca00078e0222 */
[----:B------:R1:W-:Y:S01]  /*0dd0*/  STG.E.64 desc[UR30][R2.64], R32 ;  /* 0x0000002002007986 */ /* 0x0003e2000c101b1e */
        /* <DEDUP_REMOVED lines=10> */
[----:B0-----:R-:W-:-:S05]  /*0e80*/  IMAD.WIDE R34, R7, 0x8, R36 ;  /* 0x0000000807227825 */ /* 0x001fca00078e0224 */
[----:B------:R-:W-:Y:S01]  /*0e90*/  STG.E.64 desc[UR30][R34.64], R26 ;  /* 0x0000001a22007986 */ /* 0x000fe2000c101b1e */
[----:B-1----:R-:W-:-:S05]  /*0ea0*/  IMAD.WIDE R2, R7, 0x8, R34 ;  /* 0x0000000807027825 */ /* 0x002fca00078e0222 */
[----:B------:R-:W-:Y:S01]  /*0eb0*/  STG.E.64 desc[UR30][R2.64], R28 ;  /* 0x0000001c02007986 */ /* 0x000fe2000c101b1e */
[----:B------:R-:W-:-:S05]  /*0ec0*/  IMAD.WIDE R6, R7, 0x8, R2 ;  /* 0x0000000807067825 */ /* 0x000fca00078e0202 */
[----:B------:R-:W-:Y:S01]  /*0ed0*/  STG.E.64 desc[UR30][R6.64], R8 ;  /* 0x0000000806007986 */ /* 0x000fe2000c101b1e */
[----:B------:R-:W-:Y:S05]  /*0ee0*/  EXIT ;  /* 0x000000000000794d */ /* 0x000fea0003800000 */
.L_x_222:
[----:B------:R-:W0:Y:S01]  /*0ef0*/  LDC.64 R34, c[0x0][0x390] ;  /* 0x0000e400ff227b82 */ /* 0x000e220000000a00 */
[----:B------:R-:W-:-:S05]  /*0f00*/  IADD3 R5, PT, PT, R5, R3, RZ ;  /* 0x0000000305057210 */ /* 0x000fca0007ffe0ff */
[----:B0-----:R-:W-:-:S05]  /*0f10*/  IMAD.WIDE R34, R5, 0x8, R34 ;  /* 0x0000000805227825 */ /* 0x001fca00078e0222 */
[----:B------:R0:W-:Y:S01]  /*0f20*/  STG.E.64 desc[UR30][R34.64], R30 ;  /* 0x0000001e22007986 */ /* 0x0001e2000c101b1e */
[----:B-----5:R-:W-:-:S05]  /*0f30*/  IMAD.WIDE R2, R6, 0x8, R34 ;  /* 0x0000000806027825 */ /* 0x020fca00078e0222 */
        /* <DEDUP_REMOVED lines=18> */
.L_x_223:
        /* <DEDUP_REMOVED lines=10> */
.L_x_520:


//--------------------- .text._ZN5spral5ssids27cu_multinode_solve_n_few_64IdLj11EEEvPdS2_S2_S2_P15node_solve_dataIT_Ei --------------------------
	.section	.text._ZN5spral5ssids27cu_multinode_solve_n_few_64IdLj11EEEvPdS2_S2_S2_P15node_solve_dataIT_Ei,"ax",@progbits
	.align	128
        .global         _ZN5spral5ssids27cu_multinode_solve_n_few_64IdLj11EEEvPdS2_S2_S2_P15node_solve_dataIT_Ei
        .type           _ZN5spral5ssids27cu_multinode_solve_n_few_64IdLj11EEEvPdS2_S2_S2_P15node_solve_dataIT_Ei,@function
        .size           _ZN5spral5ssids27cu_multinode_solve_n_few_64IdLj11EEEvPdS2_S2_S2_P15node_solve_dataIT_Ei,(.L_x_521 - _ZN5spral5ssids27cu_multinode_solve_n_few_64IdLj11EEEvPdS2_S2_S2_P15node_solve_dataIT_Ei)
        .other          _ZN5spral5ssids27cu_multinode_solve_n_few_64IdLj11EEEvPdS2_S2_S2_P15node_solve_dataIT_Ei,@"STO_CUDA_ENTRY STV_DEFAULT"
_ZN5spral5ssids27cu_multinode_solve_n_few_64IdLj11EEEvPdS2_S2_S2_P15node_solve_dataIT_Ei:
.text._ZN5spral5ssids27cu_multinode_solve_n_few_64IdLj11EEEvPdS2_S2_S2_P15node_solve_dataIT_Ei:
        /* <DEDUP_REMOVED lines=57> */
.L_x_226:
[----:B0-----:R-:W-:Y:S01]  /*0390*/  UIMAD.WIDE UR10, UR6, 0x8, UR14 ;  /* 0x00000008060a78a5 */ /* 0x001fe2000f8e020e */
[----:B------:R-:W-:Y:S01]  /*03a0*/  MOV R21, UR13 ;  /* 0x0000000d00157c02 */ /* 0x000fe20008000f00 */
[----:B------:R-:W-:Y:S02]  /*03b0*/  IMAD.U32 R20, RZ, RZ, UR12 ;  /* 0x0000000cff147e24 */ /* 0x000fe4000f8e00ff */
[----:B------:R-:W-:Y:S02]  /*03c0*/  UIMAD.WIDE UR16, UR8, 0x8, UR10 ;  /* 0x00000008081078a5 */ /* 0x000fe4000f8e020a */
[----:B------:R-:W-:Y:S01]  /*03d0*/  IMAD.U32 R44, RZ, RZ, UR10 ;  /* 0x0000000aff2c7e24 */ /* 0x000fe2000f8e00ff */
[----:B------:R-:W-:Y:S01]  /*03e0*/  MOV R45, UR11 ;  /* 0x0000000b002d7c02 */ /* 0x000fe20008000f00 */
[----:B------:R-:W-:Y:S01]  /*03f0*/  UIMAD.WIDE UR18, UR8, 0x8, UR16 ;  /* 0x00000008081278a5 */ /* 0x000fe2000f8e0210 */
[----:B------:R-:W-:-:S03]  /*0400*/  IMAD.WIDE R20, R37, 0x8, R20 ;  /* 0x0000000825147825 */ /* 0x000fc600078e0214 */
[----:B------:R-:W-:Y:S01]  /*0410*/  UIMAD.WIDE UR20, UR8, 0x8, UR18 ;  /* 0x00000008081478a5 */ /* 0x000fe2000f8e0212 */
[----:B------:R-:W-:Y:S01]  /*0420*/  IMAD.U32 R42, RZ, RZ, UR16 ;  /* 0x00000010ff2a7e24 */ /* 0x000fe2000f8e00ff */
[----:B------:R-:W-:Y:S01]  /*0430*/  MOV R43, UR17 ;  /* 0x00000011002b7c02 */ /* 0x000fe20008000f00 */
[----:B------:R-:W-:Y:S01]  /*0440*/  IMAD.U32 R40, RZ, RZ, UR18 ;  /* 0x00000012ff287e24 */ /* 0x000fe2000f8e00ff */
[----:B------:R-:W-:Y:S01]  /*0450*/  MOV R41, UR19 ;  /* 0x0000001300297c02 */ /* 0x000fe20008000f00 */
[----:B------:R-:W2:Y:S01]  /*0460*/  LDG.E.64 R44, desc[UR36][R44.64] ;  /* 0x000000242c2c7981 */ /* 0x000ea2000c1e1b00 */
[----:B------:R-:W-:Y:S01]  /*0470*/  IMAD.U32 R38, RZ, RZ, UR20 ;  /* 0x00000014ff267e24 */ /* 0x000fe2000f8e00ff */
[----:B------:R-:W-:Y:S02]  /*0480*/  MOV R39, UR21 ;  /* 0x0000001500277c02 */ /* 0x000fe40008000f00 */
[----:B------:R-:W2:Y:S04]  /*0490*/  LDG.E.64 R10, desc[UR36][R20.64] ;  /* 0x00000024140a7981 */ /* 0x000ea8000c1e1b00 */
[----:B------:R-:W3:Y:S04]  /*04a0*/  LDG.E.64 R42, desc[UR36][R42.64] ;  /* 0x000000242a2a7981 */ /* 0x000ee8000c1e1b00 */
[----:B------:R-:W4:Y:S04]  /*04b0*/  LDG.E.64 R40, desc[UR36][R40.64] ;  /* 0x0000002428287981 */ /* 0x000f28000c1e1b00 */
[----:B------:R-:W4:Y:S01]  /*04c0*/  LDG.E.64 R38, desc[UR36][R38.64] ;  /* 0x0000002426267981 */ /* 0x000f22000c1e1b00 */
[----:B------:R-:W-:-:S04]  /*04d0*/  UIMAD.WIDE UR22, UR8, 0x8, UR20 ;  /* 0x00000008081678a5 */ /* 0x000fc8000f8e0214 */
[----:B------:R-:W-:-:S04]  /*04e0*/  UIMAD.WIDE UR24, UR8, 0x8, UR22 ;  /* 0x00000008081878a5 */ /* 0x000fc8000f8e0216 */
[----:B------:R-:W-:-:S04]  /*04f0*/  UIMAD.WIDE UR26, UR8, 0x8, UR24 ;  /* 0x00000008081a78a5 */ /* 0x000fc8000f8e0218 */
[----:B------:R-:W-:Y:S01]  /*0500*/  UIMAD.WIDE UR28, UR8, 0x8, UR26 ;  /* 0x00000008081c78a5 */ /* 0x000fe2000f8e021a */
[C---:B--2---:R-:W-:Y:S01]  /*0510*/  DFMA R26, R10.reuse, R44, R26 ;  /* 0x0000002c0a1a722b */ /* 0x044fe2000000001a */
[----:B------:R-:W-:Y:S01]  /*0520*/  IMAD.U32 R44, RZ, RZ, UR22 ;  /* 0x00000016ff2c7e24 */ /* 0x000fe2000f8e00ff */
[----:B------:R-:W-:Y:S01]  /*0530*/  MOV R45, UR23 ;  /* 0x00000017002d7c02 */ /* 0x000fe20008000f00 */
[C---:B---3--:R-:W-:Y:S01]  /*0540*/  DFMA R28, R10.reuse, R42, R28 ;  /* 0x0000002a0a1c722b */ /* 0x048fe2000000001c */
[----:B------:R-:W-:Y:S01]  /*0550*/  IMAD.U32 R42, RZ, RZ, UR24 ;  /* 0x00000018ff2a7e24 */ /* 0x000fe2000f8e00ff */
[----:B------:R-:W-:Y:S01]  /*0560*/  MOV R43, UR25 ;  /* 0x00000019002b7c02 */ /* 0x000fe20008000f00 */
[C---:B----4-:R-:W-:Y:S02]  /*0570*/  DFMA R30, R10.reuse, R40, R30 ;  /* 0x000000280a1e722b */ /* 0x050fe4000000001e */
[----:B------:R-:W2:Y:S01]  /*0580*/  LDG.E.64 R44, desc[UR36][R44.64] ;  /* 0x000000242c2c7981 */ /* 0x000ea2000c1e1b00 */
[----:B------:R-:W-:Y:S01]  /*0590*/  IMAD.U32 R40, RZ, RZ, UR26 ;  /* 0x0000001aff287e24 */ /* 0x000fe2000f8e00ff */
[----:B------:R-:W-:Y:S01]  /*05a0*/  MOV R41, UR27 ;  /* 0x0000001b00297c02 */ /* 0x000fe20008000f00 */
[----:B------:R-:W-:Y:S01]  /*05b0*/  DFMA R32, R10, R38, R32 ;  /* 0x000000260a20722b */ /* 0x000fe20000000020 */
[----:B------:R-:W3:Y:S01]  /*05c0*/  LDG.E.64 R42, desc[UR36][R42.64] ;  /* 0x000000242a2a7981 */ /* 0x000ee2000c1e1b00 */
[----:B------:R-:W-:Y:S01]  /*05d0*/  IMAD.U32 R38, RZ, RZ, UR28 ;  /* 0x0000001cff267e24 */ /* 0x000fe2000f8e00ff */
[----:B------:R-:W-:-:S02]  /*05e0*/  MOV R39, UR29 ;  /* 0x0000001d00277c02 */ /* 0x000fc40008000f00 */
[----:B------:R-:W4:Y:S04]  /*05f0*/  LDG.E.64 R40, desc[UR36][R40.64] ;  /* 0x0000002428287981 */ /* 0x000f28000c1e1b00 */
[----:B------:R-:W4:Y:S01]  /*0600*/  LDG.E.64 R38, desc[UR36][R38.64] ;  /* 0x0000002426267981 */ /* 0x000f22000c1e1b00 */
[----:B------:R-:W-:Y:S01]  /*0610*/  UIMAD.WIDE UR30, UR8, 0x8, UR28 ;  /* 0x00000008081e78a5 */ /* 0x000fe2000f8e021c */
[----:B------:R-:W-:-:S03]  /*0620*/  IMAD.WIDE R20, R12, 0x8, R20 ;  /* 0x000000080c147825 */ /* 0x000fc600078e0214 */
[----:B------:R-:W-:-:S03]  /*0630*/  UIMAD.WIDE UR32, UR8, 0x8, UR30 ;  /* 0x00000008082078a5 */ /* 0x000fc6000f8e021e */
[----:B------:R-:W4:Y:S01]  /*0640*/  LDG.E.64 R20, desc[UR36][R20.64] ;  /* 0x0000002414147981 */ /* 0x000f22000c1e1b00 */
        /* <DEDUP_REMOVED lines=17> */
[C---:B--2---:R-:W-:Y:S01]  /*0760*/  DFMA R22, R10.reuse, R44, R22 ;  /* 0x0000002c0a16722b */ /* 0x044fe20000000016 */
[----:B------:R-:W-:Y:S01]  /*0770*/  IMAD.U32 R44, RZ, RZ, UR16 ;  /* 0x00000010ff2c7e24 */ /* 0x000fe2000f8e00ff */
[----:B------:R-:W-:Y:S01]  /*0780*/  MOV R45, UR17 ;  /* 0x00000011002d7c02 */ /* 0x000fe20008000f00 */
[C---:B---3--:R-:W-:Y:S01]  /*0790*/  DFMA R24, R10.reuse, R42, R24 ;  /* 0x0000002a0a18722b */ /* 0x048fe20000000018 */
[----:B------:R-:W-:Y:S01]  /*07a0*/  IMAD.U32 R42, RZ, RZ, UR18 ;  /* 0x00000012ff2a7e24 */ /* 0x000fe2000f8e00ff */
[----:B------:R-:W-:Y:S01]  /*07b0*/  MOV R43, UR19 ;  /* 0x00000013002b7c02 */ /* 0x000fe20008000f00 */
[----:B----4-:R-:W-:-:S02]  /*07c0*/  DFMA R8, R10, R40, R8 ;  /* 0x000000280a08722b */ /* 0x010fc40000000008 */
[----:B------:R-:W2:Y:S01]  /*07d0*/  LDG.E.64 R44, desc[UR36][R44.64+0x8] ;  /* 0x000008242c2c7981 */ /* 0x000ea2000c1e1b00 */
[----:B------:R-:W-:Y:S01]  /*07e0*/  IMAD.U32 R40, RZ, RZ, UR20 ;  /* 0x00000014ff287e24 */ /* 0x000fe2000f8e00ff */
[----:B------:R-:W-:Y:S01]  /*07f0*/  MOV R41, UR21 ;  /* 0x0000001500297c02 */ /* 0x000fe20008000f00 */
[C---:B------:R-:W-:Y:S01]  /*0800*/  DFMA R26, R20.reuse, R38, R26 ;  /* 0x00000026141a722b */ /* 0x040fe2000000001a */
[----:B------:R-:W-:Y:S01]  /*0810*/  IMAD.U32 R10, RZ, RZ, UR24 ;  /* 0x00000018ff0a7e24 */ /* 0x000fe2000f8e00ff */
[----:B------:R-:W-:Y:S01]  /*0820*/  MOV R39, UR23 ;  /* 0x0000001700277c02 */ /* 0x000fe20008000f00 */
[----:B------:R-:W-:Y:S01]  /*0830*/  IMAD.U32 R38, RZ, RZ, UR22 ;  /* 0x00000016ff267e24 */ /* 0x000fe2000f8e00ff */
[----:B------:R-:W-:Y:S01]  /*0840*/  MOV R11, UR25 ;  /* 0x00000019000b7c02 */ /* 0x000fe20008000f00 */
[----:B------:R-:W3:Y:S04]  /*0850*/  LDG.E.64 R42, desc[UR36][R42.64+0x8] ;  /* 0x000008242a2a7981 */ /* 0x000ee8000c1e1b00 */
[----:B------:R-:W4:Y:S04]  /*0860*/  LDG.E.64 R40, desc[UR36][R40.64+0x8] ;  /* 0x0000082428287981 */ /* 0x000f28000c1e1b00 */
[----:B------:R-:W4:Y:S04]  /*0870*/  LDG.E.64 R38, desc[UR36][R38.64+0x8] ;  /* 0x0000082426267981 */ /* 0x000f28000c1e1b00 */
[----:B------:R-:W4:Y:S01]  /*0880*/  LDG.E.64 R10, desc[UR36][R10.64+0x8] ;  /* 0x000008240a0a7981 */ /* 0x000f22000c1e1b00 */
[C---:B--2---:R-:W-:Y:S01]  /*0890*/  DFMA R28, R20.reuse, R44, R28 ;  /* 0x0000002c141c722b */ /* 0x044fe2000000001c */
[----:B------:R-:W-:Y:S01]  /*08a0*/  IMAD.U32 R44, RZ, RZ, UR26 ;  /* 0x0000001aff2c7e24 */ /* 0x000fe2000f8e00ff */
[----:B------:R-:W-:Y:S01]  /*08b0*/  MOV R45, UR27 ;  /* 0x0000001b002d7c02 */ /* 0x000fe20008000f00 */
[----:B---3--:R-:W-:-:S05]  /*08c0*/  DFMA R30, R20, R42, R30 ;  /* 0x0000002a141e722b */ /* 0x008fca000000001e */
[----:B------:R-:W2:Y:S01]  /*08d0*/  LDG.E.64 R44, desc[UR36][R44.64+0x8] ;  /* 0x000008242c2c7981 */ /* 0x000ea2000c1e1b00 */
[----:B------:R-:W-:Y:S01]  /*08e0*/  IMAD.U32 R42, RZ, RZ, UR28 ;  /* 0x0000001cff2a7e24 */ /* 0x000fe2000f8e00ff */
[----:B------:R-:W-:Y:S01]  /*08f0*/  MOV R43, UR29 ;  /* 0x0000001d002b7c02 */ /* 0x000fe20008000f00 */
[C---:B----4-:R-:W-:Y:S01]  /*0900*/  DFMA R32, R20.reuse, R40, R32 ;  /* 0x000000281420722b */ /* 0x050fe20000000020 */
[----:B------:R-:W-:Y:S01]  /*0910*/  IMAD.U32 R40, RZ, RZ, UR30 ;  /* 0x0000001eff287e24 */ /* 0x000fe2000f8e00ff */
[----:B------:R-:W-:Y:S01]  /*0920*/  MOV R41, UR31 ;  /* 0x0000001f00297c02 */ /* 0x000fe20008000f00 */
[C---:B------:R-:W-:Y:S02]  /*0930*/  DFMA R34, R20.reuse, R38, R34 ;  /* 0x000000261422722b */ /* 0x040fe40000000022 */
[----:B------:R-:W3:Y:S01]  /*0940*/  LDG.E.64 R42, desc[UR36][R42.64+0x8] ;  /* 0x000008242a2a7981 */ /* 0x000ee2000c1e1b00 */
[----:B------:R-:W-:Y:S01]  /*0950*/  IMAD.U32 R38, RZ, RZ, UR32 ;  /* 0x00000020ff267e24 */ /* 0x000fe2000f8e00ff */
[----:B------:R-:W-:Y:S01]  /*0960*/  MOV R39, UR33 ;  /* 0x0000002100277c02 */ /* 0x000fe20008000f00 */
[----:B------:R-:W-:Y:S01]  /*0970*/  DFMA R14, R20, R10, R14 ;  /* 0x0000000a140e722b */ /* 0x000fe2000000000e */
[----:B------:R-:W4:Y:S01]  /*0980*/  LDG.E.64 R40, desc[UR36][R40.64+0x8] ;  /* 0x0000082428287981 */ /* 0x000f22000c1e1b00 */
[----:B------:R-:W-:Y:S01]  /*0990*/  IMAD.U32 R10, RZ, RZ, UR34 ;  /* 0x00000022ff0a7e24 */ /* 0x000fe2000f8e00ff */
[----:B------:R-:W-:-:S02]  /*09a0*/  MOV R11, UR35 ;  /* 0x00000023000b7c02 */ /* 0x000fc40008000f00 */
[----:B------:R-:W4:Y:S04]  /*09b0*/  LDG.E.64 R38, desc[UR36][R38.64+0x8] ;  /* 0x0000082426267981 */ /* 0x000f28000c1e1b00 */
[----:B------:R-:W4:Y:S01]  /*09c0*/  LDG.E.64 R10, desc[UR36][R10.64+0x8] ;  /* 0x000008240a0a7981 */ /* 0x000f22000c1e1b00 */
[----:B------:R-:W-:-:S04]  /*09d0*/  UIADD3 UR7, UPT, UPT, UR7, 0x2, URZ ;  /* 0x0000000207077890 */ /* 0x000fc8000fffe0ff */
[----:B------:R-:W-:Y:S01]  /*09e0*/  UISETP.NE.AND UP1, UPT, UR7, URZ, UPT ;  /* 0x000000ff0700728c */ /* 0x000fe2000bf25270 */
[----:B------:R-:W-:Y:S01]  /*09f0*/  IMAD R37, R12, 0x2, R37 ;  /* 0x000000020c257824 */ /* 0x000fe200078e0225 */
[----:B------:R-:W-:Y:S01]  /*0a00*/  UIADD3 UR6, UPT, UPT, UR6, 0x2, URZ ;  /* 0x0000000206067890 */ /* 0x000fe2000fffe0ff */
[C---:B--2---:R-:W-:Y:S02]  /*0a10*/  DFMA R16, R20.reuse, R44, R16 ;  /* 0x0000002c1410722b */ /* 0x044fe40000000010 */
[C---:B---3--:R-:W-:Y:S02]  /*0a20*/  DFMA R18, R20.reuse, R42, R18 ;  /* 0x0000002a1412722b */ /* 0x048fe40000000012 */
[C---:B----4-:R-:W-:Y:S02]  /*0a30*/  DFMA R22, R20.reuse, R40, R22 ;  /* 0x000000281416722b */ /* 0x050fe40000000016 */
[C---:B------:R-:W-:Y:S02]  /*0a40*/  DFMA R24, R20.reuse, R38, R24 ;  /* 0x000000261418722b */ /* 0x040fe40000000018 */
[----:B------:R-:W-:Y:S01]  /*0a50*/  DFMA R8, R20, R10, R8 ;  /* 0x0000000a1408722b */ /* 0x000fe20000000008 */
[----:B------:R-:W-:Y:S10]  /*0a60*/  BRA.U UP1, `(.L_x_226) ;  /* 0xfffffff901487547 */ /* 0x000ff4000b83ffff */
.L_x_225:
        /* <DEDUP_REMOVED lines=11> */
[----:B------:R-:W-:-:S02]  /*0b20*/  IMAD.U32 R13, RZ, RZ, UR7 ;  /* 0x00000007ff0d7e24 */ /* 0x000fc4000f8e00ff */
[----:B------:R-:W-:Y:S01]  /*0b30*/  UIMAD.WIDE UR6, UR8, 0x8, UR10 ;  /* 0x00000008080678a5 */ /* 0x000fe2000f8e020a */
[----:B------:R-:W-:Y:S01]  /*0b40*/  MOV R20, UR4 ;  /* 0x0000000400147c02 */ /* 0x000fe20008000f00 */
[----:B------:R-:W-:Y:S01]  /*0b50*/  IMAD.U32 R21, RZ, RZ, UR5 ;  /* 0x00000005ff157e24 */ /* 0x000fe2000f8e00ff */
[----:B------:R-:W-:Y:S01]  /*0b60*/  MOV R36, UR10 ;  /* 0x0000000a00247c02 */ /* 0x000fe20008000f00 */
[----:B------:R-:W-:Y:S01]  /*0b70*/  IMAD.U32 R37, RZ, RZ, UR11 ;  /* 0x0000000bff257e24 */ /* 0x000fe2000f8e00ff */
[----:B------:R-:W-:Y:S01]  /*0b80*/  UIMAD.WIDE UR4, UR8, 0x8, UR6 ;  /* 0x00000008080478a5 */ /* 0x000fe2000f8e0206 */
[----:B------:R-:W2:Y:S01]  /*0b90*/  LDG.E.64 R10, desc[UR36][R10.64] ;  /* 0x000000240a0a7981 */ /* 0x000ea2000c1e1b00 */
[----:B------:R-:W-:Y:S01]  /*0ba0*/  MOV R40, UR6 ;  /* 0x0000000600287c02 */ /* 0x000fe20008000f00 */
[----:B------:R-:W-:Y:S02]  /*0bb0*/  IMAD.U32 R41, RZ, RZ, UR7 ;  /* 0x00000007ff297e24 */ /* 0x000fe4000f8e00ff */
[----:B------:R-:W2:Y:S01]  /*0bc0*/  LDG.E.64 R36, desc[UR36][R36.64] ;  /* 0x0000002424247981 */ /* 0x000ea2000c1e1b00 */
[----:B------:R-:W-:Y:S01]  /*0bd0*/  MOV R38, UR4 ;  /* 0x0000000400267c02 */ /* 0x000fe20008000f00 */
[----:B------:R-:W-:-:S02]  /*0be0*/  IMAD.U32 R39, RZ, RZ, UR5 ;  /* 0x00000005ff277e24 */ /* 0x000fc4000f8e00ff */
[----:B------:R-:W3:Y:S04]  /*0bf0*/  LDG.E.64 R12, desc[UR36][R12.64] ;  /* 0x000000240c0c7981 */ /* 0x000ee8000c1e1b00 */
[----:B------:R-:W4:Y:S04]  /*0c00*/  LDG.E.64 R20, desc[UR36][R20.64] ;  /* 0x0000002414147981 */ /* 0x000f28000c1e1b00 */
[----:B------:R-:W4:Y:S04]  /*0c10*/  LDG.E.64 R40, desc[UR36][R40.64] ;  /* 0x0000002428287981 */ /* 0x000f28000c1e1b00 */
[----:B------:R-:W4:Y:S01]  /*0c20*/  LDG.E.64 R38, desc[UR36][R38.64] ;  /* 0x0000002426267981 */ /* 0x000f22000c1e1b00 */
[----:B------:R-:W-:-:S04]  /*0c30*/  UIMAD.WIDE UR4, UR8, 0x8, UR4 ;  /* 0x00000008080478a5 */ /* 0x000fc8000f8e0204 */
[----:B------:R-:W-:-:S04]  /*0c40*/  UIMAD.WIDE UR6, UR8, 0x8, UR4 ;  /* 0x00000008080678a5 */ /* 0x000fc8000f8e0204 */
[----:B------:R-:W-:-:S04]  /*0c50*/  UIMAD.WIDE UR10, UR8, 0x8, UR6 ;  /* 0x00000008080a78a5 */ /* 0x000fc8000f8e0206 */
[----:B------:R-:W-:-:S04]  /*0c60*/  UIMAD.WIDE UR12, UR8, 0x8, UR10 ;  /* 0x00000008080c78a5 */ /* 0x000fc8000f8e020a */
[----:B------:R-:W-:-:S06]  /*0c70*/  UIMAD.WIDE UR14, UR8, 0x8, UR12 ;  /* 0x00000008080e78a5 */ /* 0x000fcc000f8e020c */
[----:B------:R-:W-:Y:S01]  /*0c80*/  MOV R42, UR14 ;  /* 0x0000000e002a7c02 */ /* 0x000fe20008000f00 */
[----:B------:R-:W-:-:S06]  /*0c90*/  IMAD.U32 R43, RZ, RZ, UR15 ;  /* 0x0000000fff2b7e24 */ /* 0x000fcc000f8e00ff */
[----:B------:R-:W4:Y:S01]  /*0ca0*/  LDG.E.64 R42, desc[UR36][R42.64] ;  /* 0x000000242a2a7981 */ /* 0x000f22000c1e1b00 */
[C---:B--2---:R-:W-:Y:S01]  /*0cb0*/  DFMA R30, R10.reuse, R36, R30 ;  /* 0x000000240a1e722b */ /* 0x044fe2000000001e */
[----:B------:R-:W-:Y:S01]  /*0cc0*/  MOV R36, UR4 ;  /* 0x0000000400247c02 */ /* 0x000fe20008000f00 */
[----:B------:R-:W-:Y:S01]  /*0cd0*/  IMAD.U32 R37, RZ, RZ, UR5 ;  /* 0x00000005ff257e24 */ /* 0x000fe2000f8e00ff */
[----:B------:R-:W-:Y:S01]  /*0ce0*/  UIMAD.WIDE UR4, UR8, 0x8, UR14 ;  /* 0x00000008080478a5 */ /* 0x000fe2000f8e020e */
[C---:B---3--:R-:W-:Y:S01]  /*0cf0*/  DFMA R26, R10.reuse, R12, R26 ;  /* 0x0000000c0a1a722b */ /* 0x048fe2000000001a */
[----:B------:R-:W-:Y:S01]  /*0d00*/  MOV R12, UR10 ;  /* 0x0000000a000c7c02 */ /* 0x000fe20008000f00 */
[C---:B----4-:R-:W-:Y:S01]  /*0d10*/  DFMA R28, R10.reuse, R20, R28 ;  /* 0x000000140a1c722b */ /* 0x050fe2000000001c */
[----:B------:R-:W-:Y:S01]  /*0d20*/  IMAD.U32 R13, RZ, RZ, UR11 ;  /* 0x0000000bff0d7e24 */ /* 0x000fe2000f8e00ff */
[----:B------:R-:W-:Y:S01]  /*0d30*/  MOV R20, UR6 ;  /* 0x0000000600147c02 */ /* 0x000fe20008000f00 */
[----:B------:R-:W-:Y:S01]  /*0d40*/  IMAD.U32 R21, RZ, RZ, UR7 ;  /* 0x00000007ff157e24 */ /* 0x000fe2000f8e00ff */
[C---:B------:R-:W-:Y:S01]  /*0d50*/  DFMA R32, R10.reuse, R40, R32 ;  /* 0x000000280a20722b */ /* 0x040fe20000000020 */
[----:B------:R-:W2:Y:S01]  /*0d60*/  LDG.E.64 R36, desc[UR36][R36.64] ;  /* 0x0000002424247981 */ /* 0x000ea2000c1e1b00 */
[----:B------:R-:W-:Y:S01]  /*0d70*/  MOV R40, UR12 ;  /* 0x0000000c00287c02 */ /* 0x000fe20008000f00 */
[----:B------:R-:W-:Y:S01]  /*0d80*/  IMAD.U32 R41, RZ, RZ, UR13 ;  /* 0x0000000dff297e24 */ /* 0x000fe2000f8e00ff */
[----:B------:R-:W-:Y:S01]  /*0d90*/  DFMA R34, R10, R38, R34 ;  /* 0x000000260a22722b */ /* 0x000fe20000000022 */
[----:B------:R-:W3:Y:S01]  /*0da0*/  LDG.E.64 R20, desc[UR36][R20.64] ;  /* 0x0000002414147981 */ /* 0x000ee2000c1e1b00 */
[----:B------:R-:W-:Y:S01]  /*0db0*/  MOV R38, UR4 ;  /* 0x0000000400267c02 */ /* 0x000fe20008000f00 */
[----:B------:R-:W-:-:S02]  /*0dc0*/  IMAD.U32 R39, RZ, RZ, UR5 ;  /* 0x00000005ff277e24 */ /* 0x000fc4000f8e00ff */
[----:B------:R-:W4:Y:S04]  /*0dd0*/  LDG.E.64 R12, desc[UR36][R12.64] ;  /* 0x000000240c0c7981 */ /* 0x000f28000c1e1b00 */
[----:B------:R-:W4:Y:S04]  /*0de0*/  LDG.E.64 R40, desc[UR36][R40.64] ;  /* 0x0000002428287981 */ /* 0x000f28000c1e1b00 */
[----:B------:R-:W4:Y:S01]  /*0df0*/  LDG.E.64 R38, desc[UR36][R38.64] ;  /* 0x0000002426267981 */ /* 0x000f22000c1e1b00 */
[C---:B------:R-:W-:Y:S02]  /*0e00*/  DFMA R24, R10.reuse, R42, R24 ;  /* 0x0000002a0a18722b */ /* 0x040fe40000000018 */
[----:B--2---:R-:W-:-:S02]  /*0e10*/  DFMA R14, R10, R36, R14 ;  /* 0x000000240a0e722b */ /* 0x004fc4000000000e */
[C---:B---3--:R-:W-:Y:S02]  /*0e20*/  DFMA R16, R10.reuse, R20, R16 ;  /* 0x000000140a10722b */ /* 0x048fe40000000010 */
[C---:B----4-:R-:W-:Y:S02]  /*0e30*/  DFMA R18, R10.reuse, R12, R18 ;  /* 0x0000000c0a12722b */ /* 0x050fe40000000012 */
[C---:B------:R-:W-:Y:S02]  /*0e40*/  DFMA R22, R10.reuse, R40, R22 ;  /* 0x000000280a16722b */ /* 0x040fe40000000016 */
[----:B------:R-:W-:-:S11]  /*0e50*/  DFMA R8, R10, R38, R8 ;  /* 0x000000260a08722b */ /* 0x000fd60000000008 */
.L_x_224:
        /* <DEDUP_REMOVED lines=27> */
.L_x_227:
        /* <DEDUP_REMOVED lines=25> */
.L_x_228:
        /* <DEDUP_REMOVED lines=14> */
.L_x_521:


//--------------------- .text._ZN5spral5ssids27cu_multinode_solve_n_few_64IdLj12EEEvPdS2_S2_S2_P15node_solve_dataIT_Ei --------------------------
	.section	.text._ZN5spral5ssids27cu_multinode_solve_n_few_64IdLj12EEEvPdS2_S2_S2_P15node_solve_dataIT_Ei,"ax",@progbits
	.align	128
        .global         _ZN5spral5ssids27cu_multinode_solve_n_few_64IdLj12EEEvPdS2_S2_S2_P15node_solve_dataIT_Ei
        .type           _ZN5spral5ssids27cu_multinode_solve_n_few_64IdLj12EEEvPdS2_S2_S2_P15node_solve_dataIT_Ei,@function
        .size           _ZN5spral5ssids27cu_multinode_solve_n_few_64IdLj12EEEvPdS2_S2_S2_P15node_solve_dataIT_Ei,(.L_x_522 - _ZN5spral5ssids27cu_multinode_solve_n_few_64IdLj12EEEvPdS2_S2_S2_P15node_solve_dataIT_Ei)
        .other          _ZN5spral5ssids27cu_multinode_solve_n_few_64IdLj12EEEvPdS2_S2_S2_P15node_solve_dataIT_Ei,@"STO_CUDA_ENTRY STV_DEFAULT"
_ZN5spral5ssids27cu_multinode_solve_n_few_64IdLj12EEEvPdS2_S2_S2_P15node_solve_dataIT_Ei:
.text._ZN5spral5ssids27cu_multinode_solve_n_few_64IdLj12EEEvPdS2_S2_S2_P15node_solve_dataIT_Ei:
        /* <DEDUP_REMOVED lines=59> */
.L_x_231:
[----:B0-----:R-:W-:Y:S01]  /*03b0*/  UIMAD.WIDE UR16, UR6, 0x8, UR14 ;  /* 0x00000008061078a5 */ /* 0x001fe2000f8e020e */
[----:B------:R-:W-:Y:S01]  /*03c0*/  MOV R13, UR13 ;  /* 0x0000000d000d7c02 */ /* 0x000fe20008000f00 */
[----:B------:R-:W-:Y:S02]  /*03d0*/  IMAD.U32 R12, RZ, RZ, UR12 ;  /* 0x0000000cff0c7e24 */ /* 0x000fe4000f8e00ff */
[----:B------:R-:W-:Y:S02]  /*03e0*/  UIMAD.WIDE UR18, UR8, 0x8, UR16 ;  /* 0x00000008081278a5 */ /* 0x000fe4000f8e0210 */
[----:B------:R-:W-:Y:S01]  /*03f0*/  IMAD.U32 R44, RZ, RZ, UR16 ;  /* 0x00000010ff2c7e24 */ /* 0x000fe2000f8e00ff */
[----:B------:R-:W-:Y:S01]  /*0400*/  MOV R45, UR17 ;  /* 0x00000011002d7c02 */ /* 0x000fe20008000f00 */
[----:B------:R-:W-:Y:S01]  /*0410*/  UIMAD.WIDE UR20, UR8, 0x8, UR18 ;  /* 0x00000008081478a5 */ /* 0x000fe2000f8e0212 */
[----:B------:R-:W-:Y:S01]  /*0420*/  IMAD.WIDE R12, R39, 0x8, R12 ;  /* 0x00000008270c7825 */ /* 0x000fe200078e020c */
[----:B------:R-:W-:-:S03]  /*0430*/  MOV R43, UR19 ;  /* 0x00000013002b7c02 */ /* 0x000fc60008000f00 */
[----:B------:R-:W-:Y:S01]  /*0440*/  IMAD.U32 R42, RZ, RZ, UR18 ;  /* 0x00000012ff2a7e24 */ /* 0x000fe2000f8e00ff */
[----:B------:R-:W-:Y:S01]  /*0450*/  MOV R41, UR21 ;  /* 0x0000001500297c02 */ /* 0x000fe20008000f00 */
[----:B------:R-:W-:Y:S01]  /*0460*/  IMAD.U32 R40, RZ, RZ, UR20 ;  /* 0x00000014ff287e24 */ /* 0x000fe2000f8e00ff */
[----:B------:R-:W2:Y:S04]  /*0470*/  LDG.E.64 R44, desc[UR10][R44.64] ;  /* 0x0000000a2c2c7981 */ /* 0x000ea8000c1e1b00 */
[----:B------:R-:W2:Y:S04]  /*0480*/  LDG.E.64 R14, desc[UR10][R12.64] ;  /* 0x0000000a0c0e7981 */ /* 0x000ea8000c1e1b00 */
[----:B------:R-:W3:Y:S04]  /*0490*/  LDG.E.64 R42, desc[UR10][R42.64] ;  /* 0x0000000a2a2a7981 */ /* 0x000ee8000c1e1b00 */
[----:B------:R-:W4:Y:S01]  /*04a0*/  LDG.E.64 R40, desc[UR10][R40.64] ;  /* 0x0000000a28287981 */ /* 0x000f22000c1e1b00 */
        /* <DEDUP_REMOVED lines=9> */
[----:B----4-:R-:W-:Y:S02]  /*0540*/  DFMA R34, R14, R40, R34 ;  /* 0x000000280e22722b */ /* 0x010fe40000000022 */
[----:B------:R-:W2:Y:S01]  /*0550*/  LDG.E.64 R44, desc[UR10][R44.64] ;  /* 0x0000000a2c2c7981 */ /* 0x000ea2000c1e1b00 */
[----:B------:R-:W-:Y:S01]  /*0560*/  IMAD.U32 R40, RZ, RZ, UR26 ;  /* 0x0000001aff287e24 */ /* 0x000fe2000f8e00ff */
[----:B------:R-:W-:-:S02]  /*0570*/  MOV R41, UR27 ;  /* 0x0000001b00297c02 */ /* 0x000fc40008000f00 */
        /* <DEDUP_REMOVED lines=32> */
[----:B------:R-:W-:-:S06]  /*0780*/  IMAD.WIDE R12, R10, 0x8, R12 ;  /* 0x000000080a0c7825 */ /* 0x000fcc00078e020c */
[----:B------:R-:W4:Y:S01]  /*0790*/  LDG.E.64 R12, desc[UR10][R12.64] ;  /* 0x0000000a0c0c7981 */ /* 0x000f22000c1e1b00 */
        /* <DEDUP_REMOVED lines=9> */
[----:B------:R-:W-:Y:S01]  /*0830*/  MOV R41, UR21 ;  /* 0x0000001500297c02 */ /* 0x000fe20008000f00 */
[----:B------:R-:W-:Y:S01]  /*0840*/  IMAD.U32 R14, RZ, RZ, UR22 ;  /* 0x00000016ff0e7e24 */ /* 0x000fe2000f8e00ff */
[----:B------:R-:W-:Y:S01]  /*0850*/  MOV R15, UR23 ;  /* 0x00000017000f7c02 */ /* 0x000fe20008000f00 */
[----:B------:R-:W3:Y:S04]  /*0860*/  LDG.E.64 R42, desc[UR10][R42.64+0x8] ;  /* 0x0000080a2a2a7981 */ /* 0x000ee8000c1e1b00 */
        /* <DEDUP_REMOVED lines=13> */
[----:B------:R-:W3:Y:S01]  /*0940*/  LDG.E.64 R42, desc[UR10][R42.64+0x8] ;  /* 0x0000080a2a2a7981 */ /* 0x000ee2000c1e1b00 */
[----:B------:R-:W-:Y:S01]  /*0950*/  IMAD.U32 R14, RZ, RZ, UR30 ;  /* 0x0000001eff0e7e24 */ /* 0x000fe2000f8e00ff */
[----:B------:R-:W-:Y:S02]  /*0960*/  MOV R15, UR31 ;  /* 0x0000001f000f7c02 */ /* 0x000fe40008000f00 */
        /* <DEDUP_REMOVED lines=12> */
[----:B------:R-:W-:Y:S01]  /*0a30*/  DFMA R22, R12, R14, R22 ;  /* 0x0000000e0c16722b */ /* 0x000fe20000000016 */
[----:B------:R-:W3:Y:S01]  /*0a40*/  LDG.E.64 R42, desc[UR10][R42.64+0x8] ;  /* 0x0000080a2a2a7981 */ /* 0x000ee2000c1e1b00 */
[----:B------:R-:W-:Y:S01]  /*0a50*/  IMAD.U32 R14, RZ, RZ, UR38 ;  /* 0x00000026ff0e7e24 */ /* 0x000fe2000f8e00ff */
[----:B------:R-:W-:Y:S02]  /*0a60*/  MOV R15, UR39 ;  /* 0x00000027000f7c02 */ /* 0x000fe40008000f00 */
        /* <DEDUP_REMOVED lines=9> */
[----:B------:R-:W-:Y:S01]  /*0b00*/  DFMA R8, R12, R14, R8 ;  /* 0x0000000e0c08722b */ /* 0x000fe20000000008 */
[----:B------:R-:W-:Y:S10]  /*0b10*/  BRA.U UP1, `(.L_x_231) ;  /* 0xfffffff901247547 */ /* 0x000ff4000b83ffff */
.L_x_230:
        /* <DEDUP_REMOVED lines=9> */
[----:B------:R-:W-:-:S03]  /*0bb0*/  MOV R14, UR4 ;  /* 0x00000004000e7c02 */ /* 0x000fc60008000f00 */
[----:B------:R-:W-:Y:S02]  /*0bc0*/  IMAD.U32 R15, RZ, RZ, UR5 ;  /* 0x00000005ff0f7e24 */ /* 0x000fe4000f8e00ff */
[----:B------:R-:W2:Y:S04]  /*0bd0*/  LDG.E.64 R10, desc[UR10][R10.64] ;  /* 0x0000000a0a0a7981 */ /* 0x000ea8000c1e1b00 */
[----:B------:R-:W2:Y:S01]  /*0be0*/  LDG.E.64 R14, desc[UR10][R14.64] ;  /* 0x0000000a0e0e7981 */ /* 0x000ea2000c1e1b00 */
[----:B------:R-:W-:Y:S01]  /*0bf0*/  MOV R12, UR6 ;  /* 0x00000006000c7c02 */ /* 0x000fe20008000f00 */
[----:B------:R-:W-:-:S06]  /*0c00*/  IMAD.U32 R13, RZ, RZ, UR7 ;  /* 0x00000007ff0d7e24 */ /* 0x000fcc000f8e00ff */
[----:B------:R-:W3:Y:S01]  /*0c10*/  LDG.E.64 R12, desc[UR10][R12.64] ;  /* 0x0000000a0c0c7981 */ /* 0x000ee2000c1e1b00 */
[----:B------:R-:W-:-:S04]  /*0c20*/  UIMAD.WIDE UR6, UR8, 0x8, UR6 ;  /* 0x00000008080678a5 */ /* 0x000fc8000f8e0206 */
[----:B------:R-:W-:Y:S02]  /*0c30*/  UIMAD.WIDE UR4, UR8, 0x8, UR6 ;  /* 0x00000008080478a5 */ /* 0x000fe4000f8e0206 */
[----:B------:R-:W-:Y:S01]  /*0c40*/  MOV R38, UR6 ;  /* 0x0000000600267c02 */ /* 0x000fe20008000f00 */
[----:B------:R-:W-:Y:S01]  /*0c50*/  IMAD.U32 R39, RZ, RZ, UR7 ;  /* 0x00000007ff277e24 */ /* 0x000fe2000f8e00ff */
[----:B------:R-:W-:-:S04]  /*0c60*/  UIMAD.WIDE UR6, UR8, 0x8, UR4 ;  /* 0x00000008080678a5 */ /* 0x000fc8000f8e0204 */
[----:B------:R-:W-:Y:S01]  /*0c70*/  UIMAD.WIDE UR12, UR8, 0x8, UR6 ;  /* 0x00000008080c78a5 */ /* 0x000fe2000f8e0206 */
[----:B------:R-:W4:Y:S01]  /*0c80*/  LDG.E.64 R38, desc[UR10][R38.64] ;  /* 0x0000000a26267981 */ /* 0x000f22000c1e1b00 */
[----:B------:R-:W-:Y:S01]  /*0c90*/  MOV R44, UR6 ;  /* 0x00000006002c7c02 */ /* 0x000fe20008000f00 */
[----:B------:R-:W-:-:S03]  /*0ca0*/  IMAD.U32 R45, RZ, RZ, UR7 ;  /* 0x00000007ff2d7e24 */ /* 0x000fc6000f8e00ff */
[----:B------:R-:W-:Y:S01]  /*0cb0*/  MOV R42, UR12 ;  /* 0x0000000c002a7c02 */ /* 0x000fe20008000f00 */
[----:B------:R-:W-:-:S06]  /*0cc0*/  IMAD.U32 R43, RZ, RZ, UR13 ;  /* 0x0000000dff2b7e24 */ /* 0x000fcc000f8e00ff */
[----:B------:R-:W4:Y:S01]  /*0cd0*/  LDG.E.64 R42, desc[UR10][R42.64] ;  /* 0x0000000a2a2a7981 */ /* 0x000f22000c1e1b00 */
[C---:B--2---:R-:W-:Y:S01]  /*0ce0*/  DFMA R30, R10.reuse, R14, R30 ;  /* 0x0000000e0a1e722b */ /* 0x044fe2000000001e */
[----:B------:R-:W-:Y:S01]  /*0cf0*/  MOV R14, UR4 ;  /* 0x00000004000e7c02 */ /* 0x000fe20008000f00 */
[----:B------:R-:W-:Y:S01]  /*0d00*/  IMAD.U32 R15, RZ, RZ, UR5 ;  /* 0x00000005ff0f7e24 */ /* 0x000fe2000f8e00ff */
[----:B------:R-:W-:Y:S01]  /*0d10*/  UIMAD.WIDE UR4, UR8, 0x8, UR12 ;  /* 0x00000008080478a5 */ /* 0x000fe2000f8e020c */
[----:B---3--:R-:W-:-:S04]  /*0d20*/  DFMA R32, R10, R12, R32 ;  /* 0x0000000c0a20722b */ /* 0x008fc80000000020 */
[----:B------:R-:W2:Y:S01]  /*0d30*/  LDG.E.64 R14, desc[UR10][R14.64] ;  /* 0x0000000a0e0e7981 */ /* 0x000ea2000c1e1b00 */
[----:B------:R-:W-:Y:S01]  /*0d40*/  MOV R40, UR4 ;  /* 0x0000000400287c02 */ /* 0x000fe20008000f00 */
[----:B------:R-:W-:Y:S02]  /*0d50*/  IMAD.U32 R41, RZ, RZ, UR5 ;  /* 0x00000005ff297e24 */ /* 0x000fe4000f8e00ff */
[----:B------:R-:W3:Y:S04]  /*0d60*/  LDG.E.64 R12, desc[UR10][R44.64] ;  /* 0x0000000a2c0c7981 */ /* 0x000ee8000c1e1b00 */
[----:B------:R-:W3:Y:S01]  /*0d70*/  LDG.E.64 R40, desc[UR10][R40.64] ;  /* 0x0000000a28287981 */ /* 0x000ee2000c1e1b00 */
[----:B------:R-:W-:-:S04]  /*0d80*/  UIMAD.WIDE UR4, UR8, 0x8, UR4 ;  /* 0x00000008080478a5 */ /* 0x000fc8000f8e0204 */
[----:B------:R-:W-:-:S04]  /*0d90*/  UIMAD.WIDE UR6, UR8, 0x8, UR4 ;  /* 0x00000008080678a5 */ /* 0x000fc8000f8e0204 */
[----:B------:R-:W-:-:S04]  /*0da0*/  UIMAD.WIDE UR12, UR8, 0x8, UR6 ;  /* 0x00000008080c78a5 */ /* 0x000fc8000f8e0206 */
[----:B------:R-:W-:Y:S01]  /*0db0*/  UIMAD.WIDE UR14, UR8, 0x8, UR12 ;  /* 0x00000008080e78a5 */ /* 0x000fe2000f8e020c */
[C---:B----4-:R-:W-:Y:S02]  /*0dc0*/  DFMA R34, R10.reuse, R38, R34 ;  /* 0x000000260a22722b */ /* 0x050fe40000000022 */
[----:B------:R-:W-:-:S03]  /*0dd0*/  DFMA R18, R10, R42, R18 ;  /* 0x0000002a0a12722b */ /* 0x000fc60000000012 */
        /* <DEDUP_REMOVED lines=9> */
[C---:B------:R-:W-:Y:S01]  /*0e70*/  DFMA R20, R10.reuse, R40, R20 ;  /* 0x000000280a14722b */ /* 0x040fe20000000014 */
[----:B------:R-:W-:Y:S01]  /*0e80*/  IMAD.U32 R13, RZ, RZ, UR7 ;  /* 0x00000007ff0d7e24 */ /* 0x000fe2000f8e00ff */
[----:B------:R-:W-:Y:S01]  /*0e90*/  MOV R40, UR12 ;  /* 0x0000000c00287c02 */ /* 0x000fe20008000f00 */
[----:B------:R-:W-:Y:S01]  /*0ea0*/  IMAD.U32 R41, RZ, RZ, UR13 ;  /* 0x0000000dff297e24 */ /* 0x000fe2000f8e00ff */
[----:B------:R-:W-:Y:S01]  /*0eb0*/  MOV R38, UR4 ;  /* 0x0000000400267c02 */ /* 0x000fe20008000f00 */
[----:B------:R-:W-:Y:S01]  /*0ec0*/  IMAD.U32 R39, RZ, RZ, UR5 ;  /* 0x00000005ff277e24 */ /* 0x000fe2000f8e00ff */
[----:B------:R-:W2:Y:S04]  /*0ed0*/  LDG.E.64 R14, desc[UR10][R14.64] ;  /* 0x0000000a0e0e7981 */ /* 0x000ea8000c1e1b00 */
[----:B------:R-:W3:Y:S04]  /*0ee0*/  LDG.E.64 R12, desc[UR10][R12.64] ;  /* 0x0000000a0c0c7981 */ /* 0x000ee8000c1e1b00 */
[----:B------:R-:W3:Y:S04]  /*0ef0*/  LDG.E.64 R40, desc[UR10][R40.64] ;  /* 0x0000000a28287981 */ /* 0x000ee8000c1e1b00 */
[----:B------:R-:W3:Y:S01]  /*0f00*/  LDG.E.64 R38, desc[UR10][R38.64] ;  /* 0x0000000a26267981 */ /* 0x000ee2000c1e1b00 */
[----:B----4-:R-:W-:-:S02]  /*0f10*/  DFMA R28, R10, R42, R28 ;  /* 0x0000002a0a1c722b */ /* 0x010fc4000000001c */
[C---:B--2---:R-:W-:Y:S02]  /*0f20*/  DFMA R22, R10.reuse, R14, R22 ;  /* 0x0000000e0a16722b */ /* 0x044fe40000000016 */
[C---:B---3--:R-:W-:Y:S02]  /*0f30*/  DFMA R24, R10.reuse, R12, R24 ;  /* 0x0000000c0a18722b */ /* 0x048fe40000000018 */
[C---:B------:R-:W-:Y:S02]  /*0f40*/  DFMA R26, R10.reuse, R40, R26 ;  /* 0x000000280a1a722b */ /* 0x040fe4000000001a */
[----:B------:R-:W-:-:S11]  /*0f50*/  DFMA R8, R10, R38, R8 ;  /* 0x000000260a08722b */ /* 0x000fd60000000008 */
.L_x_229:
        /* <DEDUP_REMOVED lines=29> */
.L_x_232:
        /* <DEDUP_REMOVED lines=27> */
.L_x_233:
        /* <DEDUP_REMOVED lines=10> */
.L_x_522:


//--------------------- .text._ZN5spral5ssids27cu_multinode_solve_n_few_64IdLj13EEEvPdS2_S2_S2_P15node_solve_dataIT_Ei --------------------------
	.section	.text._ZN5spral5ssids27cu_multinode_solve_n_few_64IdLj13EEEvPdS2_S2_S2_P15node_solve_dataIT_Ei,"ax",@progbits
	.align	128
        .global         _ZN5spral5ssids27cu_multinode_solve_n_few_64IdLj13EEEvPdS2_S2_S2_P15node_solve_dataIT_Ei
        .type           _ZN5spral5ssids27cu_multinode_solve_n_few_64IdLj13EEEvPdS2_S2_S2_P15node_solve_dataIT_Ei,@function
        .size           _ZN5spral5ssids27cu_multinode_solve_n_few_64IdLj13EEEvPdS2_S2_S2_P15node_solve_dataIT_Ei,(.L_x_523 - _ZN5spral5ssids27cu_multinode_solve_n_few_64IdLj13EEEvPdS2_S2_S2_P15node_solve_dataIT_Ei)
        .other          _ZN5spral5ssids27cu_multinode_solve_n_few_64IdLj13EEEvPdS2_S2_S2_P15node_solve_dataIT_Ei,@"STO_CUDA_ENTRY STV_DEFAULT"
_ZN5spral5ssids27cu_multinode_solve_n_few_64IdLj13EEEvPdS2_S2_S2_P15node_solve_dataIT_Ei:
.text._ZN5spral5ssids27cu_multinode_solve_n_few_64IdLj13EEEvPdS2_S2_S2_P15node_solve_dataIT_Ei:
        /* <DEDUP_REMOVED lines=8> */
[----:B------:R-:W4:Y:S04]  /*0080*/  LDG.E.64 R4, desc[UR18][R24.64+0x30] ;  /* 0x0000301218047981 */ /* 0x000f28000c1e1b00 */
[----:B------:R-:W5:Y:S01]  /*0090*/  LDG.E.64 R2, desc[UR18][R24.64+0x48] ;  /* 0x0000481218027981 */ /* 0x000f62000c1e1b00 */
[----:B---3--:R-:W-:Y:S02]  /*00a0*/  IADD3 R0, PT, PT, -R0, UR4, R7 ;  /* 0x0000000400007c10 */ /* 0x008fe4000fffe107 */
[----:B----4-:R-:W-:-:S03]  /*00b0*/  R2UR UR8, R5 ;  /* 0x00000000050872ca */ /* 0x010fc600000e0000 */
[----:B--2---:R-:W-:Y:S01]  /*00c0*/  IMAD R0, R0, 0x40, R9 ;  /* 0x0000004000007824 */ /* 0x004fe200078e0209 */
[----:B-----5:R-:W-:-:S04]  /*00d0*/  R2UR UR10, R2 ;  /* 0x00000000020a72ca */ /* 0x020fc800000e0000 */
[----:B------:R-:W-:-:S13]  /*00e0*/  ISETP.GE.AND P0, PT, R0, R4, PT ;  /* 0x000000040000720c */ /* 0x000fda0003f06270 */
[----:B------:R-:W-:Y:S05]  /*00f0*/  @P0 EXIT ;  /* 0x000000000000094d */ /* 0x000fea0003800000 */
[----:B------:R0:W5:Y:S04]  /*0100*/  LDG.E R5, desc[UR18][R24.64+0x50] ;  /* 0x0000501218057981 */ /* 0x000168000c1e1900 */
[----:B------:R0:W5:Y:S01]  /*0110*/  LDG.E.64 R6, desc[UR18][R24.64+0x28] ;  /* 0x0000281218067981 */ /* 0x000162000c1e1b00 */
[----:B------:R-:W-:Y:S02]  /*0120*/  UISETP.GT.AND UP0, UPT, UR8, URZ, UPT ;  /* 0x000000ff0800728c */ /* 0x000fe4000bf04270 */
[----:B------:R-:W-:Y:S02]  /*0130*/  ISETP.GE.AND P0, PT, R0, UR8, PT ;  /* 0x0000000800007c0c */ /* 0x000fe4000bf06270 */
        /* <DEDUP_REMOVED lines=12> */
[----:B------:R-:W-:Y:S01]  /*0200*/  CS2R R30, SRZ ;  /* 0x00000000001e7805 */ /* 0x000fe2000001ff00 */
[----:B0-----:R-:W-:Y:S06]  /*0210*/  BRA.U !UP0, `(.L_x_234) ;  /* 0x0000000508a07547 */ /* 0x001fec000b800000 */
[----:B------:R-:W2:Y:S01]  /*0220*/  LDG.E.64 R32, desc[UR18][R24.64+0x20] ;  /* 0x0000201218207981 */ /* 0x000ea2000c1e1b00 */
[----:B------:R-:W0:Y:S03]  /*0230*/  LDCU.64 UR20, c[0x0][0x388] ;  /* 0x00007100ff1477ac */ /* 0x000e260008000a00 */
[----:B------:R-:W3:Y:S01]  /*0240*/  LDG.E R35, desc[UR18][R24.64+0x40] ;  /* 0x0000401218237981 */ /* 0x000ee2000c1e1900 */
        /* <DEDUP_REMOVED lines=13> */
[----:B------:R-:W-:Y:S01]  /*0320*/  UIADD3 UR11, UPT, UPT, -UR8, URZ, URZ ;  /* 0x000000ff080b7290 */ /* 0x000fe2000fffe1ff */
[----:B--2---:R-:W-:Y:S01]  /*0330*/  R2UR UR9, R33 ;  /* 0x00000000210972ca */ /* 0x004fe200000e0000 */
[----:B---3--:R-:W-:-:S12]  /*0340*/  IMAD.IADD R33, R35, 0x1, R0 ;  /* 0x0000000123217824 */ /* 0x008fd800078e0200 */
[----:B0-----:R-:W-:Y:S02]  /*0350*/  UIMAD.WIDE UR12, UR9, 0x58, UR20 ;  /* 0x00000058090c78a5 */ /* 0x001fe4000f8e0214 */
[----:B------:R-:W-:-:S12]  /*0360*/  UIMAD.WIDE UR14, UR9, 0x60, UR20 ;  /* 0x00000060090e78a5 */ /* 0x000fd8000f8e0214 */
.L_x_235:
[----:B------:R-:W0:Y:S01]  /*0370*/  LDC.64 R34, c[0x0][0x380] ;  /* 0x0000e000ff227b82 */ /* 0x000e220000000a00 */
[----:B------:R-:W-:-:S06]  /*0380*/  UIMAD.WIDE UR4, UR10, 0x8, UR20 ;  /* 0x000000080a0478a5 */ /* 0x000fcc000f8e0214 */
[----:B------:R-:W-:Y:S01]  /*0390*/  MOV R40, UR4 ;  /* 0x0000000400287c02 */ /* 0x000fe20008000f00 */
[----:B------:R-:W-:-:S06]  /*03a0*/  IMAD.U32 R41, RZ, RZ, UR5 ;  /* 0x00000005ff297e24 */ /* 0x000fcc000f8e00ff */
[----:B------:R-:W2:Y:S01]  /*03b0*/  LDG.E.64 R40, desc[UR18][R40.64] ;  /* 0x0000001228287981 */ /* 0x000ea2000c1e1b00 */
[----:B0-----:R-:W-:-:S06]  /*03c0*/  IMAD.WIDE R34, R33, 0x8, R34 ;  /* 0x0000000821227825 */ /* 0x001fcc00078e0222 */
[----:B------:R-:W2:Y:S01]  /*03d0*/  LDG.E.64 R34, desc[UR18][R34.64] ;  /* 0x0000001222227981 */ /* 0x000ea2000c1e1b00 */
[----:B------:R-:W-:-:S04]  /*03e0*/  UIMAD.WIDE UR4, UR9, 0x8, UR20 ;  /* 0x00000008090478a5 */ /* 0x000fc8000f8e0214 */
[----:B------:R-:W-:Y:S02]  /*03f0*/  UIMAD.WIDE UR4, UR10, 0x8, UR4 ;  /* 0x000000080a0478a5 */ /* 0x000fe4000f8e0204 */
[----:B------:R-:W-:-:S04]  /*0400*/  UIMAD.WIDE UR6, UR9, 0x10, UR20 ;  /* 0x00000010090678a5 */ /* 0x000fc8000f8e0214 */
[----:B------:R-:W-:Y:S01]  /*0410*/  IMAD.U32 R24, RZ, RZ, UR4 ;  /* 0x00000004ff187e24 */ /* 0x000fe2000f8e00ff */
[----:B------:R-:W-:Y:S01]  /*0420*/  MOV R25, UR5 ;  /* 0x0000000500197c02 */ /* 0x000fe20008000f00 */
[----:B------:R-:W-:-:S05]  /*0430*/  UIMAD.WIDE UR4, UR10, 0x8, UR6 ;  /* 0x000000080a0478a5 */ /* 0x000fca000f8e0206 */
[----:B------:R-:W3:Y:S01]  /*0440*/  LDG.E.64 R24, desc[UR18][R24.64] ;  /* 0x0000001218187981 */ /* 0x000ee2000c1e1b00 */
[----:B------:R-:W-:Y:S01]  /*0450*/  IMAD.U32 R42, RZ, RZ, UR4 ;  /* 0x00000004ff2a7e24 */ /* 0x000fe2000f8e00ff */
[----:B------:R-:W-:Y:S01]  /*0460*/  MOV R43, UR5 ;  /* 0x00000005002b7c02 */ /* 0x000fe20008000f00 */
[----:B------:R-:W-:-:S04]  /*0470*/  UIMAD.WIDE UR4, UR9, 0x18, UR20 ;  /* 0x00000018090478a5 */ /* 0x000fc8000f8e0214 */
[----:B------:R-:W-:Y:S01]  /*0480*/  UIMAD.WIDE UR4, UR10, 0x8, UR4 ;  /* 0x000000080a0478a5 */ /* 0x000fe2000f8e0204 */
[----:B------:R-:W4:Y:S01]  /*0490*/  LDG.E.64 R42, desc[UR18][R42.64] ;  /* 0x000000122a2a7981 */ /* 0x000f22000c1e1b00 */
[----:B--2---:R-:W-:-:S04]  /*04a0*/  DFMA R30, R34, R40, R30 ;  /* 0x00000028221e722b */ /* 0x004fc8000000001e */
[----:B------:R-:W-:Y:S01]  /*04b0*/  IMAD.U32 R40, RZ, RZ, UR4 ;  /* 0x00000004ff287e24 */ /* 0x000fe2000f8e00ff */
[----:B------:R-:W-:-:S06]  /*04c0*/  MOV R41, UR5 ;  /* 0x0000000500297c02 */ /* 0x000fcc0008000f00 */
[----:B------:R-:W2:Y:S01]  /*04d0*/  LDG.E.64 R40, desc[UR18][R40.64] ;  /* 0x0000001228287981 */ /* 0x000ea2000c1e1b00 */
[----:B------:R-:W-:-:S04]  /*04e0*/  UIMAD.WIDE UR4, UR9, 0x20, UR20 ;  /* 0x00000020090478a5 */ /* 0x000fc8000f8e0214 */
[----:B------:R-:W-:Y:S02]  /*04f0*/  UIMAD.WIDE UR4, UR10, 0x8, UR4 ;  /* 0x000000080a0478a5 */ /* 0x000fe4000f8e0204 */
[----:B------:R-:W-:Y:S01]  /*0500*/  UIMAD.WIDE UR6, UR9, 0x28, UR20 ;  /* 0x00000028090678a5 */ /* 0x000fe2000f8e0214 */
[----:B---3--:R-:W-:-:S03]  /*0510*/  DFMA R28, R34, R24, R28 ;  /* 0x00000018221c722b */ /* 0x008fc6000000001c */
[----:B------:R-:W-:Y:S01]  /*0520*/  IMAD.U32 R24, RZ, RZ, UR4 ;  /* 0x00000004ff187e24 */ /* 0x000fe2000f8e00ff */
[----:B------:R-:W-:Y:S01]  /*0530*/  MOV R25, UR5 ;  /* 0x0000000500197c02 */ /* 0x000fe20008000f00 */
[----:B------:R-:W-:Y:S01]  /*0540*/  UIMAD.WIDE UR4, UR10, 0x8, UR6 ;  /* 0x000000080a0478a5 */ /* 0x000fe2000f8e0206 */
[----:B----4-:R-:W-:-:S04]  /*0550*/  DFMA R26, R34, R42, R26 ;  /* 0x0000002a221a722b */ /* 0x010fc8000000001a */
        /* <DEDUP_REMOVED lines=12> */
[----:B------:R-:W-:-:S04]  /*0620*/  UIMAD.WIDE UR6, UR9, 0x40, UR20 ;  /* 0x00000040090678a5 */ /* 0x000fc8000f8e0214 */
[----:B------:R-:W-:Y:S01]  /*0630*/  IMAD.U32 R44, RZ, RZ, UR4 ;  /* 0x00000004ff2c7e24 */ /* 0x000fe2000f8e00ff */
[----:B------:R-:W-:Y:S01]  /*0640*/  MOV R45, UR5 ;  /* 0x00000005002d7c02 */ /* 0x000fe20008000f00 */
[----:B------:R-:W-:Y:S02]  /*0650*/  UIMAD.WIDE UR4, UR10, 0x8, UR6 ;  /* 0x000000080a0478a5 */ /* 0x000fe4000f8e0206 */
[----:B------:R-:W-:-:S04]  /*0660*/  UIMAD.WIDE UR6, UR9, 0x48, UR20 ;  /* 0x00000048090678a5 */ /* 0x000fc8000f8e0214 */
[----:B------:R-:W-:Y:S01]  /*0670*/  UIMAD.WIDE UR6, UR10, 0x8, UR6 ;  /* 0x000000080a0678a5 */ /* 0x000fe2000f8e0206 */
[C---:B---3--:R-:W-:Y:S01]  /*0680*/  DFMA R20, R34.reuse, R24, R20 ;  /* 0x000000182214722b */ /* 0x048fe20000000014 */
[----:B------:R-:W-:Y:S01]  /*0690*/  IMAD.U32 R24, RZ, RZ, UR4 ;  /* 0x00000004ff187e24 */ /* 0x000fe2000f8e00ff */
[----:B------:R-:W-:Y:S01]  /*06a0*/  MOV R25, UR5 ;  /* 0x0000000500197c02 */ /* 0x000fe20008000f00 */
[C---:B----4-:R-:W-:Y:S01]  /*06b0*/  DFMA R22, R34.reuse, R42, R22 ;  /* 0x0000002a2216722b */ /* 0x050fe20000000016 */
[----:B------:R-:W3:Y:S04]  /*06c0*/  LDG.E.64 R42, desc[UR18][R44.64] ;  /* 0x000000122c2a7981 */ /* 0x000ee8000c1e1b00 */
[----:B------:R-:W4:Y:S01]  /*06d0*/  LDG.E.64 R24, desc[UR18][R24.64] ;  /* 0x0000001218187981 */ /* 0x000f22000c1e1b00 */
[----:B--2---:R-:W-:Y:S01]  /*06e0*/  DFMA R18, R34, R40, R18 ;  /* 0x000000282212722b */ /* 0x004fe20000000012 */
[----:B------:R-:W-:Y:S01]  /*06f0*/  IMAD.U32 R40, RZ, RZ, UR6 ;  /* 0x00000006ff287e24 */ /* 0x000fe2000f8e00ff */
[----:B------:R-:W-:-:S06]  /*0700*/  MOV R41, UR7 ;  /* 0x0000000700297c02 */ /* 0x000fcc0008000f00 */
[----:B------:R-:W2:Y:S01]  /*0710*/  LDG.E.64 R40, desc[UR18][R40.64] ;  /* 0x0000001228287981 */ /* 0x000ea2000c1e1b00 */
[----:B------:R-:W-:Y:S02]  /*0720*/  UIMAD.WIDE UR4, UR9, 0x50, UR20 ;  /* 0x00000050090478a5 */ /* 0x000fe4000f8e0214 */
[----:B------:R-:W-:Y:S02]  /*0730*/  UIMAD.WIDE UR6, UR10, 0x8, UR12 ;  /* 0x000000080a0678a5 */ /* 0x000fe4000f8e020c */
[----:B------:R-:W-:Y:S02]  /*0740*/  UIMAD.WIDE UR4, UR10, 0x8, UR4 ;  /* 0x000000080a0478a5 */ /* 0x000fe4000f8e0204 */
[----:B------:R-:W-:Y:S01]  /*0750*/  UIMAD.WIDE UR16, UR10, 0x8, UR14 ;  /* 0x000000080a1078a5 */ /* 0x000fe2000f8e020e */
[----:B---3--:R-:W-:-:S03]  /*0760*/  DFMA R14, R34, R42, R14 ;  /* 0x0000002a220e722b */ /* 0x008fc6000000000e */
[----:B------:R-:W-:Y:S01]  /*0770*/  IMAD.U32 R42, RZ, RZ, UR4 ;  /* 0x00000004ff2a7e24 */ /* 0x000fe2000f8e00ff */
[----:B------:R-:W-:Y:S01]  /*0780*/  MOV R43, UR5 ;  /* 0x00000005002b7c02 */ /* 0x000fe20008000f00 */
[----:B----4-:R-:W-:Y:S01]  /*0790*/  DFMA R16, R34, R24, R16 ;  /* 0x000000182210722b */ /* 0x010fe20000000010 */
[----:B------:R-:W-:Y:S01]  /*07a0*/  IMAD.U32 R24, RZ, RZ, UR6 ;  /* 0x00000006ff187e24 */ /* 0x000fe2000f8e00ff */
[----:B------:R-:W-:-:S03]  /*07b0*/  MOV R25, UR7 ;  /* 0x0000000700197c02 */ /* 0x000fc60008000f00 */
[----:B------:R-:W3:Y:S04]  /*07c0*/  LDG.E.64 R42, desc[UR18][R42.64] ;  /* 0x000000122a2a7981 */ /* 0x000ee8000c1e1b00 */
[----:B------:R-:W4:Y:S01]  /*07d0*/  LDG.E.64 R24, desc[UR18][R24.64] ;  /* 0x0000001218187981 */ /* 0x000f22000c1e1b00 */
[----:B--2---:R-:W-:Y:S01]  /*07e0*/  DFMA R12, R34, R40, R12 ;  /* 0x00000028220c722b */ /* 0x004fe2000000000c */
[----:B------:R-:W-:Y:S01]  /*07f0*/  IMAD.U32 R40, RZ, RZ, UR16 ;  /* 0x00000010ff287e24 */ /* 0x000fe2000f8e00ff */
[----:B------:R-:W-:-:S06]  /*0800*/  MOV R41, UR17 ;  /* 0x0000001100297c02 */ /* 0x000fcc0008000f00 */
[----:B------:R-:W2:Y:S01]  /*0810*/  LDG.E.64 R40, desc[UR18][R40.64] ;  /* 0x0000001228287981 */ /* 0x000ea2000c1e1b00 */
[----:B------:R-:W-:-:S04]  /*0820*/  UIADD3 UR11, UPT, UPT, UR11, 0x1, URZ ;  /* 0x000000010b0b7890 */ /* 0x000fc8000fffe0ff */
[----:B------:R-:W-:Y:S01]  /*0830*/  UISETP.NE.AND UP0, UPT, UR11, URZ, UPT ;  /* 0x000000ff0b00728c */ /* 0x000fe2000bf05270 */
[----:B------:R-:W-:Y:S01]  /*0840*/  IMAD.IADD R33, R32, 0x1, R33 ;  /* 0x0000000120217824 */ /* 0x000fe200078e0221 */
[----:B------:R-:W-:Y:S01]  /*0850*/  UIADD3 UR10, UPT, UPT, UR10, 0x1, URZ ;  /* 0x000000010a0a7890 */ /* 0x000fe2000fffe0ff */
[C---:B---3--:R-:W-:Y:S02]  /*0860*/  DFMA R36, R34.reuse, R42, R36 ;  /* 0x0000002a2224722b */ /* 0x048fe40000000024 */
[C---:B----4-:R-:W-:Y:S02]  /*0870*/  DFMA R10, R34.reuse, R24, R10 ;  /* 0x00000018220a722b */ /* 0x050fe4000000000a */
[----:B--2---:R-:W-:Y:S02]  /*0880*/  DFMA R8, R34, R40, R8 ;  /* 0x000000282208722b */ /* 0x004fe40000000008 */
[----:B------:R-:W-:Y:S09]  /*0890*/  BRA.U UP0, `(.L_x_235) ;  /* 0xfffffff900b47547 */ /* 0x000ff2000b83ffff */
.L_x_234:
        /* <DEDUP_REMOVED lines=21> */
[----:B------:R-:W-:-:S05]  /*09f0*/  IMAD.WIDE R30, R7, 0x8, R40 ;  /* 0x00000008071e7825 */ /* 0x000fca00078e0228 */
[----:B------:R-:W-:Y:S01]  /*0a00*/  STG.E.64 desc[UR18][R30.64], R12 ;  /* 0x0000000c1e007986 */ /* 0x000fe2000c101b12 */
[----:B-1----:R-:W-:-:S05]  /*0a10*/  IMAD.WIDE R28, R7, 0x8, R30 ;  /* 0x00000008071c7825 */ /* 0x002fca00078e021e */
[----:B------:R-:W-:Y:S01]  /*0a20*/  STG.E.64 desc[UR18][R28.64], R36 ;  /* 0x000000241c007986 */ /* 0x000fe2000c101b12 */
[----:B--2---:R-:W-:-:S05]  /*0a30*/  IMAD.WIDE R26, R7, 0x8, R28 ;  /* 0x00000008071a7825 */ /* 0x004fca00078e021c */
[----:B------:R-:W-:Y:S01]  /*0a40*/  STG.E.64 desc[UR18][R26.64], R10 ;  /* 0x0000000a1a007986 */ /* 0x000fe2000c101b12 */
[----:B------:R-:W-:-:S05]  /*0a50*/  IMAD.WIDE R6, R7, 0x8, R26 ;  /* 0x0000000807067825 */ /* 0x000fca00078e021a */
[----:B------:R-:W-:Y:S01]  /*0a60*/  STG.E.64 desc[UR18][R6.64], R8 ;  /* 0x0000000806007986 */ /* 0x000fe2000c101b12 */
[----:B------:R-:W-:Y:S05]  /*0a70*/  EXIT ;  /* 0x000000000000794d */ /* 0x000fea0003800000 */
.L_x_236:
[----:B------:R-:W0:Y:S01]  /*0a80*/  LDC.64 R40, c[0x0][0x390] ;  /* 0x0000e400ff287b82 */ /* 0x000e220000000a00 */
[----:B------:R-:W-:-:S05]  /*0a90*/  IADD3 R3, PT, PT, R3, R0, RZ ;  /* 0x0000000003037210 */ /* 0x000fca0007ffe0ff */
[----:B0-----:R-:W-:-:S05]  /*0aa0*/  IMAD.WIDE R40, R3, 0x8, R40 ;  /* 0x0000000803287825 */ /* 0x001fca00078e0228 */
[----:B------:R0:W-:Y:S01]  /*0ab0*/  STG.E.64 desc[UR18][R40.64], R30 ;  /* 0x0000001e28007986 */ /* 0x0001e2000c101b12 */
[----:B-----5:R-:W-:-:S05]  /*0ac0*/  IMAD.WIDE R44, R6, 0x8, R40 ;  /* 0x00000008062c7825 */ /* 0x020fca00078e0228 */
        /* <DEDUP_REMOVED lines=24> */
.L_x_237:
        /* <DEDUP_REMOVED lines=11> */
.L_x_523:


//--------------------- .text._ZN5spral5ssids27cu_multinode_solve_n_few_64IdLj14EEEvPdS2_S2_S2_P15node_solve_dataIT_Ei --------------------------
	.section	.text._ZN5spral5ssids27cu_multinode_solve_n_few_64IdLj14EEEvPdS2_S2_S2_P15node_solve_dataIT_Ei,"ax",@progbits
	.align	128
        .global         _ZN5spral5ssids27cu_multinode_solve_n_few_64IdLj14EEEvPdS2_S2_S2_P15node_solve_dataIT_Ei
        .type           _ZN5spral5ssids27cu_multinode_solve_n_few_64IdLj14EEEvPdS2_S2_S2_P15node_solve_dataIT_Ei,@function
        .size           _ZN5spral5ssids27cu_multinode_solve_n_few_64IdLj14EEEvPdS2_S2_S2_P15node_solve_dataIT_Ei,(.L_x_524 - _ZN5spral5ssids27cu_multinode_solve_n_few_64IdLj14EEEvPdS2_S2_S2_P15node_solve_dataIT_Ei)
        .other          _ZN5spral5ssids27cu_multinode_solve_n_few_64IdLj14EEEvPdS2_S2_S2_P15node_solve_dataIT_Ei,@"STO_CUDA_ENTRY STV_DEFAULT"
_ZN5spral5ssids27cu_multinode_solve_n_few_64IdLj14EEEvPdS2_S2_S2_P15node_solve_dataIT_Ei:
.text._ZN5spral5ssids27cu_multinode_solve_n_few_64IdLj14EEEvPdS2_S2_S2_P15node_solve_dataIT_Ei:
        /* <DEDUP_REMOVED lines=34> */
[----:B0-----:R-:W-:Y:S06]  /*0220*/  BRA.U !UP0, `(.L_x_238) ;  /* 0x0000000508bc7547 */ /* 0x001fec000b800000 */
[----:B------:R-:W2:Y:S04]  /*0230*/  LDG.E.64 R34, desc[UR12][R36.64+0x20] ;  /* 0x0000200c24227981 */ /* 0x000ea8000c1e1b00 */
        /* <DEDUP_REMOVED lines=15> */
[----:B------:R-:W0:Y:S01]  /*0330*/  LDCU.64 UR14, c[0x0][0x388] ;  /* 0x00007100ff0e77ac */ /* 0x000e220008000a00 */
[----:B------:R-:W-:Y:S01]  /*0340*/  UIADD3 UR11, UPT, UPT, -UR8, URZ, URZ ;  /* 0x000000ff080b7290 */ /* 0x000fe2000fffe1ff */
[----:B--2---:R-:W-:Y:S01]  /*0350*/  R2UR UR9, R35 ;  /* 0x00000000230972ca */ /* 0x004fe200000e0000 */
[----:B0--3--:R-:W-:-:S14]  /*0360*/  IMAD.IADD R35, R41, 0x1, R0 ;  /* 0x0000000129237824 */ /* 0x009fdc00078e0200 */
.L_x_239:
[----:B------:R-:W0:Y:S01]  /*0370*/  LDC.64 R36, c[0x0][0x380] ;  /* 0x0000e000ff247b82 */ /* 0x000e220000000a00 */
[----:B------:R-:W-:-:S06]  /*0380*/  UIMAD.WIDE UR4, UR10, 0x8, UR14 ;  /* 0x000000080a0478a5 */ /* 0x000fcc000f8e020e */
[----:B------:R-:W-:Y:S01]  /*0390*/  MOV R40, UR4 ;  /* 0x0000000400287c02 */ /* 0x000fe20008000f00 */
[----:B------:R-:W-:Y:S01]  /*03a0*/  IMAD.U32 R41, RZ, RZ, UR5 ;  /* 0x00000005ff297e24 */ /* 0x000fe2000f8e00ff */
[----:B------:R-:W-:-:S05]  /*03b0*/  UIMAD.WIDE UR4, UR9, 0x8, UR14 ;  /* 0x00000008090478a5 */ /* 0x000fca000f8e020e */
[----:B------:R-:W2:Y:S01]  /*03c0*/  LDG.E.64 R40, desc[UR12][R40.64] ;  /* 0x0000000c28287981 */ /* 0x000ea2000c1e1b00 */
[----:B0-----:R-:W-:-:S06]  /*03d0*/  IMAD.WIDE R36, R35, 0x8, R36 ;  /* 0x0000000823247825 */ /* 0x001fcc00078e0224 */
[----:B------:R-:W2:Y:S01]  /*03e0*/  LDG.E.64 R36, desc[UR12][R36.64] ;  /* 0x0000000c24247981 */ /* 0x000ea2000c1e1b00 */
[----:B------:R-:W-:-:S06]  /*03f0*/  UIMAD.WIDE UR4, UR10, 0x8, UR4 ;  /* 0x000000080a0478a5 */ /* 0x000fcc000f8e0204 */
[----:B------:R-:W-:Y:S01]  /*0400*/  IMAD.U32 R44, RZ, RZ, UR4 ;  /* 0x00000004ff2c7e24 */ /* 0x000fe2000f8e00ff */
[----:B------:R-:W-:Y:S01]  /*0410*/  MOV R45, UR5 ;  /* 0x00000005002d7c02 */ /* 0x000fe20008000f00 */
[----:B------:R-:W-:-:S04]  /*0420*/  UIMAD.WIDE UR4, UR9, 0x10, UR14 ;  /* 0x00000010090478a5 */ /* 0x000fc8000f8e020e */
[----:B------:R0:W3:Y:S01]  /*0430*/  LDG.E.64 R42, desc[UR12][R44.64] ;  /* 0x0000000c2c2a7981 */ /* 0x0000e2000c1e1b00 */
[----:B------:R-:W-:-:S06]  /*0440*/  UIMAD.WIDE UR4, UR10, 0x8, UR4 ;  /* 0x000000080a0478a5 */ /* 0x000fcc000f8e0204 */
[----:B0-----:R-:W-:Y:S01]  /*0450*/  IMAD.U32 R44, RZ, RZ, UR4 ;  /* 0x00000004ff2c7e24 */ /* 0x001fe2000f8e00ff */
[----:B------:R-:W-:Y:S01]  /*0460*/  MOV R45, UR5 ;  /* 0x00000005002d7c02 */ /* 0x000fe20008000f00 */
[----:B--2---:R-:W-:-:S04]  /*0470*/  DFMA R32, R36, R40, R32 ;  /* 0x000000282420722b */ /* 0x004fc80000000020 */
[----:B------:R-:W2:Y:S01]  /*0480*/  LDG.E.64 R40, desc[UR12][R44.64] ;  /* 0x0000000c2c287981 */ /* 0x000ea2000c1e1b00 */
[----:B------:R-:W-:-:S04]  /*0490*/  UIMAD.WIDE UR4, UR9, 0x18, UR14 ;  /* 0x00000018090478a5 */ /* 0x000fc8000f8e020e */
[----:B------:R-:W-:Y:S01]  /*04a0*/  UIMAD.WIDE UR4, UR10, 0x8, UR4 ;  /* 0x000000080a0478a5 */ /* 0x000fe2000f8e0204 */
[----:B---3--:R-:W-:-:S05]  /*04b0*/  DFMA R30, R36, R42, R30 ;  /* 0x0000002a241e722b */ /* 0x008fca000000001e */
[----:B------:R-:W-:Y:S01]  /*04c0*/  IMAD.U32 R42, RZ, RZ, UR4 ;  /* 0x00000004ff2a7e24 */ /* 0x000fe2000f8e00ff */
[----:B------:R-:W-:Y:S01]  /*04d0*/  MOV R43, UR5 ;  /* 0x00000005002b7c02 */ /* 0x000fe20008000f00 */
[----:B------:R-:W-:-:S04]  /*04e0*/  UIMAD.WIDE UR4, UR9, 0x20, UR14 ;  /* 0x00000020090478a5 */ /* 0x000fc8000f8e020e */
[----:B------:R-:W-:Y:S01]  /*04f0*/  UIMAD.WIDE UR4, UR10, 0x8, UR4 ;  /* 0x000000080a0478a5 */ /* 0x000fe2000f8e0204 */
[----:B------:R-:W3:Y:S01]  /*0500*/  LDG.E.64 R42, desc[UR12][R42.64] ;  /* 0x0000000c2a2a7981 */ /* 0x000ee2000c1e1b00 */
[----:B--2---:R-:W-:-:S04]  /*0510*/  DFMA R28, R36, R40, R28 ;  /* 0x00000028241c722b */ /* 0x004fc8000000001c */
[----:B------:R-:W-:Y:S01]  /*0520*/  IMAD.U32 R40, RZ, RZ, UR4 ;  /* 0x00000004ff287e24 */ /* 0x000fe2000f8e00ff */
[----:B------:R-:W-:-:S06]  /*0530*/  MOV R41, UR5 ;  /* 0x0000000500297c02 */ /* 0x000fcc0008000f00 */
[----:B------:R-:W2:Y:S01]  /*0540*/  LDG.E.64 R40, desc[UR12][R40.64] ;  /* 0x0000000c28287981 */ /* 0x000ea2000c1e1b00 */
[----:B------:R-:W-:-:S04]  /*0550*/  UIMAD.WIDE UR4, UR9, 0x28, UR14 ;  /* 0x00000028090478a5 */ /* 0x000fc8000f8e020e */
[----:B------:R-:W-:-:S06]  /*0560*/  UIMAD.WIDE UR4, UR10, 0x8, UR4 ;  /* 0x000000080a0478a5 */ /* 0x000fcc000f8e0204 */
[----:B------:R-:W-:Y:S01]  /*0570*/  IMAD.U32 R44, RZ, RZ, UR4 ;  /* 0x00000004ff2c7e24 */ /* 0x000fe2000f8e00ff */
[----:B------:R-:W-:Y:S01]  /*0580*/  MOV R45, UR5 ;  /* 0x00000005002d7c02 */ /* 0x000fe20008000f00 */
[----:B------:R-:W-:Y:S01]  /*0590*/  UIMAD.WIDE UR4, UR9, 0x30, UR14 ;  /* 0x00000030090478a5 */ /* 0x000fe2000f8e020e */
[----:B---3--:R-:W-:-:S03]  /*05a0*/  DFMA R26, R36, R42, R26 ;  /* 0x0000002a241a722b */ /* 0x008fc6000000001a */
        /* <DEDUP_REMOVED lines=29> */
[----:B------:R0:W2:Y:S01]  /*0780*/  LDG.E.64 R40, desc[UR12][R44.64] ;  /* 0x0000000c2c287981 */ /* 0x0000a2000c1e1b00 */
[----:B------:R-:W-:-:S04]  /*0790*/  UIMAD.WIDE UR4, UR9, 0x58, UR14 ;  /* 0x00000058090478a5 */ /* 0x000fc8000f8e020e */
[----:B------:R-:W-:Y:S02]  /*07a0*/  UIMAD.WIDE UR4, UR10, 0x8, UR4 ;  /* 0x000000080a0478a5 */ /* 0x000fe4000f8e0204 */
[----:B------:R-:W-:Y:S01]  /*07b0*/  UIMAD.WIDE UR6, UR9, 0x68, UR14 ;  /* 0x00000068090678a5 */ /* 0x000fe2000f8e020e */
[----:B---3--:R-:W-:-:S03]  /*07c0*/  DFMA R14, R36, R42, R14 ;  /* 0x0000002a240e722b */ /* 0x008fc6000000000e */
[----:B------:R-:W-:Y:S01]  /*07d0*/  IMAD.U32 R42, RZ, RZ, UR4 ;  /* 0x00000004ff2a7e24 */ /* 0x000fe2000f8e00ff */
[----:B------:R-:W-:Y:S01]  /*07e0*/  MOV R43, UR5 ;  /* 0x00000005002b7c02 */ /* 0x000fe20008000f00 */
[----:B------:R-:W-:Y:S02]  /*07f0*/  UIMAD.WIDE UR4, UR9, 0x60, UR14 ;  /* 0x00000060090478a5 */ /* 0x000fe4000f8e020e */
[----:B------:R-:W-:Y:S02]  /*0800*/  UIMAD.WIDE UR6, UR10, 0x8, UR6 ;  /* 0x000000080a0678a5 */ /* 0x000fe4000f8e0206 */
[----:B------:R-:W-:Y:S01]  /*0810*/  UIMAD.WIDE UR4, UR10, 0x8, UR4 ;  /* 0x000000080a0478a5 */ /* 0x000fe2000f8e0204 */
[----:B------:R-:W3:Y:S03]  /*0820*/  LDG.E.64 R42, desc[UR12][R42.64] ;  /* 0x0000000c2a2a7981 */ /* 0x000ee6000c1e1b00 */
[----:B0-----:R-:W-:Y:S01]  /*0830*/  IMAD.U32 R44, RZ, RZ, UR6 ;  /* 0x00000006ff2c7e24 */ /* 0x001fe2000f8e00ff */
[----:B------:R-:W-:-:S06]  /*0840*/  MOV R45, UR7 ;  /* 0x00000007002d7c02 */ /* 0x000fcc0008000f00 */
        /* <DEDUP_REMOVED lines=13> */
.L_x_238:
        /* <DEDUP_REMOVED lines=21> */
[----:B------:R-:W-:-:S05]  /*0a70*/  IMAD.WIDE R44, R7, 0x8, R30 ;  /* 0x00000008072c7825 */ /* 0x000fca00078e021e */
[----:B------:R-:W-:Y:S01]  /*0a80*/  STG.E.64 desc[UR12][R44.64], R14 ;  /* 0x0000000e2c007986 */ /* 0x000fe2000c101b0c */
[----:B--2---:R-:W-:-:S05]  /*0a90*/  IMAD.WIDE R28, R7, 0x8, R44 ;  /* 0x00000008071c7825 */ /* 0x004fca00078e022c */
[----:B------:R-:W-:Y:S01]  /*0aa0*/  STG.E.64 desc[UR12][R28.64], R12 ;  /* 0x0000000c1c007986 */ /* 0x000fe2000c101b0c */
[----:B------:R-:W-:-:S05]  /*0ab0*/  IMAD.WIDE R2, R7, 0x8, R28 ;  /* 0x0000000807027825 */ /* 0x000fca00078e021c */
[----:B------:R-:W-:Y:S01]  /*0ac0*/  STG.E.64 desc[UR12][R2.64], R10 ;  /* 0x0000000a02007986 */ /* 0x000fe2000c101b0c */
[----:B---3--:R-:W-:-:S05]  /*0ad0*/  IMAD.WIDE R26, R7, 0x8, R2 ;  /* 0x00000008071a7825 */ /* 0x008fca00078e0202 */
[----:B------:R-:W-:Y:S01]  /*0ae0*/  STG.E.64 desc[UR12][R26.64], R38 ;  /* 0x000000261a007986 */ /* 0x000fe2000c101b0c */
[----:B------:R-:W-:-:S05]  /*0af0*/  IMAD.WIDE R6, R7, 0x8, R26 ;  /* 0x0000000807067825 */ /* 0x000fca00078e021a */
[----:B------:R-:W-:Y:S01]  /*0b00*/  STG.E.64 desc[UR12][R6.64], R8 ;  /* 0x0000000806007986 */ /* 0x000fe2000c101b0c */
[----:B------:R-:W-:Y:S05]  /*0b10*/  EXIT ;  /* 0x000000000000794d */ /* 0x000fea0003800000 */
.L_x_240:
        /* <DEDUP_REMOVED lines=31> */
.L_x_241:
        /* <DEDUP_REMOVED lines=15> */
.L_x_524:


//--------------------- .text._ZN5spral5ssids25cu_multinode_solve_n_16x2IdEEviPdS2_S2_S2_P15node_solve_dataIT_Ei --------------------------
	.section	.text._ZN5spral5ssids25cu_multinode_solve_n_16x2IdEEviPdS2_S2_S2_P15node_solve_dataIT_Ei,"ax",@progbits
	.align	128
        .global         _ZN5spral5ssids25cu_multinode_solve_n_16x2IdEEviPdS2_S2_S2_P15node_solve_dataIT_Ei
        .type           _ZN5spral5ssids25cu_multinode_solve_n_16x2IdEEviPdS2_S2_S2_P15node_solve_dataIT_Ei,@function
        .size           _ZN5spral5ssids25cu_multinode_solve_n_16x2IdEEviPdS2_S2_S2_P15node_solve_dataIT_Ei,(.L_x_525 - _ZN5spral5ssids25cu_multinode_solve_n_16x2IdEEviPdS2_S2_S2_P15node_solve_dataIT_Ei)
        .other          _ZN5spral5ssids25cu_multinode_solve_n_16x2IdEEviPdS2_S2_S2_P15node_solve_dataIT_Ei,@"STO_CUDA_ENTRY STV_DEFAULT"
_ZN5spral5ssids25cu_multinode_solve_n_16x2IdEEviPdS2_S2_S2_P15node_solve_dataIT_Ei:
.text._ZN5spral5ssids25cu_multinode_solve_n_16x2IdEEviPdS2_S2_S2_P15node_solve_dataIT_Ei:
[----:B------:R-:W-:Y:S01]  /*0000*/  LDC R1, c[0x0][0x37c] ;  /* 0x0000df00ff017b82 */ /* 0x000fe20000000800 */
[----:B------:R-:W0:Y:S01]  /*0010*/  S2R R0, SR_TID.X ;  /* 0x0000000000007919 */ /* 0x000e220000002100 */
[----:B------:R-:W0:Y:S01]  /*0020*/  LDCU UR4, c[0x0][0x360] ;  /* 0x00006c00ff0477ac */ /* 0x000e220008000800 */
[----:B------:R-:W-:Y:S01]  /*0030*/  BSSY.RECONVERGENT B0, `(.L_x_242) ;  /* 0x0000024000007945 */ /* 0x000fe20003800200 */
[----:B------:R-:W0:Y:S01]  /*0040*/  S2R R3, SR_TID.Y ;  /* 0x0000000000037919 */ /* 0x000e220000002200 */
[----:B------:R-:W1:Y:S01]  /*0050*/  LDCU.64 UR8, c[0x0][0x358] ;  /* 0x00006b00ff0877ac */ /* 0x000e620008000a00 */
[----:B0-----:R-:W-:-:S05]  /*0060*/  IMAD R6, R3, UR4, R0 ;  /* 0x0000000403067c24 */ /* 0x001fca000f8e0200 */
[----:B------:R-:W-:-:S13]  /*0070*/  ISETP.NE.AND P0, PT, R6, RZ, PT ;  /* 0x000000ff0600720c */ /* 0x000fda0003f05270 */
[----:B-1----:R-:W-:Y:S05]  /*0080*/  @P0 BRA `(.L_x_243) ;  /* 0x0000000000780947 */ /* 0x002fea0003800000 */
        /* <DEDUP_REMOVED lines=30> */
.L_x_243:
[----:B------:R-:W-:Y:S05]  /*0270*/  BSYNC.RECONVERGENT B0 ;  /* 0x0000000000007941 */ /* 0x000fea0003800200 */
.L_x_242:
[----:B------:R-:W0:Y:S08]  /*0280*/  S2UR UR7, SR_CgaCtaId ;  /* 0x00000000000779c3 */ /* 0x000e300000008800 */
[----:B------:R-:W-:Y:S06]  /*0290*/  BAR.SYNC.DEFER_BLOCKING 0x0 ;  /* 0x0000000000007b1d */ /* 0x000fec0000010000 */
[----:B------:R-:W-:Y:S01]  /*02a0*/  UMOV UR6, 0x400 ;  /* 0x0000040000067882 */ /* 0x000fe20000000000 */
[----:B------:R-:W2:Y:S01]  /*02b0*/  LDCU UR4, c[0x0][0x380] ;  /* 0x00007000ff0477ac */ /* 0x000ea20008000800 */
[----:B0-----:R-:W-:-:S02]  /*02c0*/  ULEA UR10, UR7, UR6, 0x18 ;  /* 0x00000006070a7291 */ /* 0x001fc4000f8ec0ff */
[----:B--2---:R-:W-:-:S04]  /*02d0*/  UIADD3 UR4, UPT, UPT, UR4, 0x7, URZ ;  /* 0x0000000704047890 */ /* 0x004fc8000fffe0ff */
[----:B------:R-:W-:-:S03]  /*02e0*/  USHF.R.S32.HI UR5, URZ, 0x1f, UR4 ;  /* 0x0000001fff057899 */ /* 0x000fc60008011404 */
[----:B------:R-:W0:Y:S01]  /*02f0*/  LDS R2, [UR10+0x920] ;  /* 0x0009200aff027984 */ /* 0x000e220008000800 */
[----:B------:R-:W-:-:S04]  /*0300*/  ULEA.HI UR5, UR5, UR4, URZ, 0x3 ;  /* 0x0000000405057291 */ /* 0x000fc8000f8f18ff */
[----:B------:R-:W-:-:S06]  /*0310*/  USHF.R.S32.HI UR5, URZ, 0x3, UR5 ;  /* 0x00000003ff057899 */ /* 0x000fcc0008011405 */
[----:B0-----:R-:W-:-:S13]  /*0320*/  ISETP.GT.AND P0, PT, R2, UR5, PT ;  /* 0x0000000502007c0c */ /* 0x001fda000bf04270 */
        /* <DEDUP_REMOVED lines=18> */
[----:B0-----:R-:W-:-:S13]  /*0450*/  ISETP.GT.AND P0, PT, R2, RZ, PT ;  /* 0x000000ff0200720c */ /* 0x001fda0003f04270 */
[----:B------:R-:W-:Y:S05]  /*0460*/  @!P0 BRA `(.L_x_244) ;  /* 0x0000001c00948947 */ /* 0x000fea0003800000 */
[C---:B-1----:R-:W-:Y:S01]  /*0470*/  LOP3.LUT R4, R6.reuse, 0x7, RZ, 0xc0, !PT ;  /* 0x0000000706047812 */ /* 0x042fe200078ec0ff */
[----:B------:R-:W-:Y:S01]  /*0480*/  UIADD3 UR4, UPT, UPT, UR6, 0x800, URZ ;  /* 0x0000080006047890 */ /* 0x000fe2000fffe0ff */
[----:B------:R-:W-:Y:S02]  /*0490*/  SHF.R.U32.HI R5, RZ, 0x3, R6 ;  /* 0x00000003ff057819 */ /* 0x000fe40000011606 */
[----:B------:R-:W-:Y:S02]  /*04a0*/  CS2R R38, SRZ ;  /* 0x0000000000267805 */ /* 0x000fe4000001ff00 */
[----:B------:R-:W-:Y:S01]  /*04b0*/  LOP3.LUT R6, R6, 0x3, RZ, 0xc0, !PT ;  /* 0x0000000306067812 */ /* 0x000fe200078ec0ff */
[----:B------:R-:W-:Y:S01]  /*04c0*/  ULEA UR4, UR7, UR4, 0x18 ;  /* 0x0000000407047291 */ /* 0x000fe2000f8ec0ff */
[----:B------:R-:W-:Y:S01]  /*04d0*/  LEA R7, R0, UR10, 0x3 ;  /* 0x0000000a00077c11 */ /* 0x000fe2000f8e18ff */
[----:B------:R-:W-:Y:S01]  /*04e0*/  IMAD R48, R5, 0x40, R4 ;  /* 0x0000004005307824 */ /* 0x000fe200078e0204 */
        /* <DEDUP_REMOVED lines=15> */
[----:B------:R-:W-:Y:S01]  /*05e0*/  LEA R48, R48, UR10, 0x3 ;  /* 0x0000000a30307c11 */ /* 0x000fe2000f8e18ff */
[----:B------:R-:W0:Y:S01]  /*05f0*/  LDCU UR11, c[0x0][0x380] ;  /* 0x00007000ff0b77ac */ /* 0x000e220008000800 */
[----:B------:R-:W-:Y:S01]  /*0600*/  LEA R2, R3, UR4, 0x5 ;  /* 0x0000000403027c11 */ /* 0x000fe2000f8e28ff */
[----:B------:R-:W-:-:S06]  /*0610*/  UMOV UR4, URZ ;  /* 0x000000ff00047c82 */ /* 0x000fcc0008000000 */
.L_x_288:
[----:B------:R-:W1:Y:S01]  /*0620*/  LDS R35, [UR10+0x91c] ;  /* 0x00091c0aff237984 */ /* 0x000e620008000800 */
[----:B------:R-:W-:Y:S04]  /*0630*/  BSSY.RECONVERGENT B0, `(.L_x_245) ;  /* 0x000001b000007945 */ /* 0x000fe80003800200 */
[----:B------:R-:W-:Y:S01]  /*0640*/  BSSY.RELIABLE B1, `(.L_x_246) ;  /* 0x0000018000017945 */ /* 0x000fe20003800100 */
[----:B--2---:R-:W2:Y:S01]  /*0650*/  LDS R34, [UR10+0x900] ;  /* 0x0009000aff227984 */ /* 0x004ea20008000800 */
[----:B-1----:R-:W-:-:S05]  /*0660*/  IMAD R35, R35, 0x40, R4 ;  /* 0x0000004023237824 */ /* 0x002fca00078e0204 */
[----:B--2---:R-:W-:Y:S01]  /*0670*/  ISETP.GE.AND P0, PT, R35, R34, PT ;  /* 0x000000222300720c */ /* 0x004fe20003f06270 */
[----:B------:R-:W-:-:S12]  /*0680*/  VIADD R34, R5, UR4 ;  /* 0x0000000405227c36 */ /* 0x000fd80008000000 */
[----:B---34-:R-:W-:Y:S05]  /*0690*/  @P0 BRA `(.L_x_247) ;  /* 0x0000000000480947 */ /* 0x018fea0003800000 */
[----:B------:R-:W1:Y:S01]  /*06a0*/  S2R R40, SR_CgaCtaId ;  /* 0x0000000000287919 */ /* 0x000e620000008800 */
[----:B------:R-:W-:-:S04]  /*06b0*/  MOV R35, 0x400 ;  /* 0x0000040000237802 */ /* 0x000fc80000000f00 */
[----:B-1----:R-:W-:-:S05]  /*06c0*/  LEA R44, R40, R35, 0x18 ;  /* 0x00000023282c7211 */ /* 0x002fca00078ec0ff */
[----:B------:R-:W1:Y:S02]  /*06d0*/  LDS R35, [R44+0x904] ;  /* 0x000904002c237984 */ /* 0x000e640000000800 */
[----:B-1----:R-:W-:-:S13]  /*06e0*/  ISETP.GE.AND P0, PT, R34, R35, PT ;  /* 0x000000232200720c */ /* 0x002fda0003f06270 */
[----:B------:R-:W-:Y:S05]  /*06f0*/  @!P0 BREAK.RELIABLE B1 ;  /* 0x0000000000018942 */ /* 0x000fea0003800100 */
[----:B------:R-:W-:Y:S05]  /*0700*/  @P0 BRA `(.L_x_247) ;  /* 0x00000000002c0947 */ /* 0x000fea0003800000 */
[----:B------:R-:W1:Y:S01]  /*0710*/  LDS R35, [R44+0x924] ;  /* 0x000924002c237984 */ /* 0x000e620000000800 */
[----:B------:R-:W2:Y:S03]  /*0720*/  LDC.64 R40, c[0x0][0x388] ;  /* 0x0000e200ff287b82 */ /* 0x000ea60000000a00 */
[----:B------:R-:W3:Y:S04]  /*0730*/  LDS R42, [R44+0x91c] ;  /* 0x00091c002c2a7984 */ /* 0x000ee80000000800 */
[----:B------:R-:W4:Y:S01]  /*0740*/  LDS R43, [R44+0x908] ;  /* 0x000908002c2b7984 */ /* 0x000f220000000800 */
[----:B-1----:R-:W-:-:S05]  /*0750*/  IADD3 R35, PT, PT, R4, R35, RZ ;  /* 0x0000002304237210 */ /* 0x002fca0007ffe0ff */
[----:B---3--:R-:W-:-:S04]  /*0760*/  IMAD R35, R42, 0x40, R35 ;  /* 0x000000402a237824 */ /* 0x008fc800078e0223 */
[----:B----4-:R-:W-:-:S04]  /*0770*/  IMAD R35, R34, R43, R35 ;  /* 0x0000002b22237224 */ /* 0x010fc800078e0223 */
[----:B--2---:R-:W-:-:S06]  /*0780*/  IMAD.WIDE R40, R35, 0x8, R40 ;  /* 0x0000000823287825 */ /* 0x004fcc00078e0228 */
[----:B------:R-:W2:Y:S04]  /*0790*/  LDG.E.64 R40, desc[UR8][R40.64] ;  /* 0x0000000828287981 */ /* 0x000ea8000c1e1b00 */
[----:B--2---:R1:W-:Y:S01]  /*07a0*/  STS.64 [R48], R40 ;  /* 0x0000002830007388 */ /* 0x0043e20000000a00 */
[----:B------:R-:W-:Y:S05]  /*07b0*/  BRA `(.L_x_248) ;  /* 0x0000000000087947 */ /* 0x000fea0003800000 */
.L_x_247:
[----:B0-----:R-:W-:Y:S05]  /*07c0*/  BSYNC.RELIABLE B1 ;  /* 0x0000000000017941 */ /* 0x001fea0003800100 */
.L_x_246:
[----:B------:R2:W-:Y:S02]  /*07d0*/  STS.64 [R48], RZ ;  /* 0x000000ff30007388 */ /* 0x0005e40000000a00 */
.L_x_248:
[----:B0-----:R-:W-:Y:S05]  /*07e0*/  BSYNC.RECONVERGENT B0 ;  /* 0x0000000000007941 */ /* 0x001fea0003800200 */
.L_x_245:
[----:B------:R-:W-:Y:S05]  /*07f0*/  WARPSYNC.ALL ;  /* 0x0000000000007948 */ /* 0x000fea0003800000 */
[----:B------:R-:W0:Y:S01]  /*0800*/  S2UR UR6, SR_CgaCtaId ;  /* 0x00000000000679c3 */ /* 0x000e220000008800 */
[----:B------:R-:W-:Y:S01]  /*0810*/  UMOV UR5, 0x400 ;  /* 0x0000040000057882 */ /* 0x000fe20000000000 */
[----:B------:R-:W-:Y:S04]  /*0820*/  BSSY.RECONVERGENT B0, `(.L_x_249) ;  /* 0x000001b000007945 */ /* 0x000fe80003800200 */
[----:B------:R-:W-:Y:S01]  /*0830*/  BSSY.RELIABLE B1, `(.L_x_250) ;  /* 0x000000c000017945 */ /* 0x000fe20003800100 */
[----:B0-----:R-:W-:-:S09]  /*0840*/  ULEA UR10, UR6, UR5, 0x18 ;  /* 0x00000005060a7291 */ /* 0x001fd2000f8ec0ff */
[----:B------:R-:W0:Y:S04]  /*0850*/  LDS R35, [UR10+0x91c] ;  /* 0x00091c0aff237984 */ /* 0x000e280008000800 */
[----:B-1----:R-:W1:Y:S01]  /*0860*/  LDS R40, [UR10+0x900] ;  /* 0x0009000aff287984 */ /* 0x002e620008000800 */
[----:B0-----:R-:W-:-:S04]  /*0870*/  IMAD R35, R35, 0x40, R4 ;  /* 0x0000004023237824 */ /* 0x001fc800078e0204 */
[----:B------:R-:W-:-:S05]  /*0880*/  VIADD R35, R35, 0x8 ;  /* 0x0000000823237836 */ /* 0x000fca0000000000 */
[----:B-1----:R-:W-:-:S13]  /*0890*/  ISETP.GE.AND P0, PT, R35, R40, PT ;  /* 0x000000282300720c */ /* 0x002fda0003f06270 */
[----:B------:R-:W-:Y:S05]  /*08a0*/  @P0 BRA `(.L_x_251) ;  /* 0x0000000000100947 */ /* 0x000fea0003800000 */
[----:B------:R-:W0:Y:S02]  /*08b0*/  LDS R35, [UR10+0x904] ;  /* 0x0009040aff237984 */ /* 0x000e240008000800 */
[----:B0-----:R-:W-:-:S13]  /*08c0*/  ISETP.GE.AND P0, PT, R34, R35, PT ;  /* 0x000000232200720c */ /* 0x001fda0003f06270 */
[----:B------:R-:W-:Y:S05]  /*08d0*/  @!P0 BREAK.RELIABLE B1 ;  /* 0x0000000000018942 */ /* 0x000fea0003800100 */
[----:B------:R-:W-:Y:S05]  /*08e0*/  @!P0 BRA `(.L_x_252) ;  /* 0x00000000000c8947 */ /* 0x000fea0003800000 */
.L_x_251:
[----:B------:R-:W-:Y:S05]  /*08f0*/  BSYNC.RELIABLE B1 ;  /* 0x0000000000017941 */ /* 0x000fea0003800100 */
.L_x_250:
[----:B------:R1:W-:Y:S01]  /*0900*/  STS.64 [R48+0x40], RZ ;  /* 0x000040ff30007388 */ /* 0x0003e20000000a00 */
[----:B------:R-:W-:Y:S05]  /*0910*/  BRA `(.L_x_253) ;  /* 0x00000000002c7947 */ /* 0x000fea0003800000 */
.L_x_252:
[----:B------:R-:W0:Y:S01]  /*0920*/  LDS R35, [UR10+0x924] ;  /* 0x0009240aff237984 */ /* 0x000e220008000800 */
[----:B------:R-:W1:Y:S03]  /*0930*/  LDC.64 R40, c[0x0][0x388] ;  /* 0x0000e200ff287b82 */ /* 0x000e660000000a00 */
[----:B------:R-:W3:Y:S04]  /*0940*/  LDS R42, [UR10+0x91c] ;  /* 0x00091c0aff2a7984 */ /* 0x000ee80008000800 */
[----:B------:R-:W4:Y:S01]  /*0950*/  LDS R43, [UR10+0x908] ;  /* 0x0009080aff2b7984 */ /* 0x000f220008000800 */
[----:B0-----:R-:W-:-:S05]  /*0960*/  IADD3 R35, PT, PT, R4, R35, RZ ;  /* 0x0000002304237210 */ /* 0x001fca0007ffe0ff */
[----:B---3--:R-:W-:-:S04]  /*0970*/  IMAD R35, R42, 0x40, R35 ;  /* 0x000000402a237824 */ /* 0x008fc800078e0223 */
[----:B----4-:R-:W-:-:S04]  /*0980*/  IMAD R35, R34, R43, R35 ;  /* 0x0000002b22237224 */ /* 0x010fc800078e0223 */
[----:B------:R-:W-:-:S04]  /*0990*/  VIADD R35, R35, 0x8 ;  /* 0x0000000823237836 */ /* 0x000fc80000000000 */
[----:B-1----:R-:W-:-:S06]  /*09a0*/  IMAD.WIDE R40, R35, 0x8, R40 ;  /* 0x0000000823287825 */ /* 0x002fcc00078e0228 */
[----:B------:R-:W3:Y:S04]  /*09b0*/  LDG.E.64 R40, desc[UR8][R40.64] ;  /* 0x0000000828287981 */ /* 0x000ee8000c1e1b00 */
[----:B---3--:R0:W-:Y:S02]  /*09c0*/  STS.64 [R48+0x40], R40 ;  /* 0x0000402830007388 */ /* 0x0081e40000000a00 */
.L_x_253:
[----:B------:R-:W-:Y:S05]  /*09d0*/  BSYNC.RECONVERGENT B0 ;  /* 0x0000000000007941 */ /* 0x000fea0003800200 */
.L_x_249:
[----:B------:R-:W-:Y:S05]  /*09e0*/  WARPSYNC.ALL ;  /* 0x0000000000007948 */ /* 0x000fea0003800000 */
[----:B------:R-:W3:Y:S01]  /*09f0*/  LDS R35, [UR10+0x91c] ;  /* 0x00091c0aff237984 */ /* 0x000ee20008000800 */
[----:B------:R-:W-:Y:S01]  /*0a00*/  LOP3.LUT R42, R4, 0x10, RZ, 0xfc, !PT ;  /* 0x00000010042a7812 */ /* 0x000fe200078efcff */
[----:B------:R-:W-:Y:S04]  /*0a10*/  BSSY.RECONVERGENT B0, `(.L_x_254) ;  /* 0x0000017000007945 */ /* 0x000fe80003800200 */
[----:B------:R-:W-:Y:S01]  /*0a20*/  BSSY.RELIABLE B1, `(.L_x_255) ;  /* 0x0000009000017945 */ /* 0x000fe20003800100 */
[----:B0-----:R-:W0:Y:S01]  /*0a30*/  LDS R40, [UR10+0x900] ;  /* 0x0009000aff287984 */ /* 0x001e220008000800 */
[----:B---3--:R-:W-:-:S05]  /*0a40*/  IMAD R35, R35, 0x40, R42 ;  /* 0x0000004023237824 */ /* 0x008fca00078e022a */
[----:B0-----:R-:W-:-:S13]  /*0a50*/  ISETP.GE.AND P0, PT, R35, R40, PT ;  /* 0x000000282300720c */ /* 0x001fda0003f06270 */
[----:B------:R-:W-:Y:S05]  /*0a60*/  @P0 BRA `(.L_x_256) ;  /* 0x0000000000100947 */ /* 0x000fea0003800000 */
[----:B------:R-:W0:Y:S02]  /*0a70*/  LDS R35, [UR10+0x904] ;  /* 0x0009040aff237984 */ /* 0x000e240008000800 */
[----:B0-----:R-:W-:-:S13]  /*0a80*/  ISETP.GE.AND P0, PT, R34, R35, PT ;  /* 0x000000232200720c */ /* 0x001fda0003f06270 */
[----:B------:R-:W-:Y:S05]  /*0a90*/  @!P0 BREAK.RELIABLE B1 ;  /* 0x0000000000018942 */ /* 0x000fea0003800100 */
[----:B------:R-:W-:Y:S05]  /*0aa0*/  @!P0 BRA `(.L_x_257) ;  /* 0x00000000000c8947 */ /* 0x000fea0003800000 */
.L_x_256:
[----:B------:R-:W-:Y:S05]  /*0ab0*/  BSYNC.RELIABLE B1 ;  /* 0x0000000000017941 */ /* 0x000fea0003800100 */
.L_x_255:
[----:B------:R3:W-:Y:S01]  /*0ac0*/  STS.64 [R48+0x80], RZ ;  /* 0x000080ff30007388 */ /* 0x0007e20000000a00 */
[----:B------:R-:W-:Y:S05]  /*0ad0*/  BRA `(.L_x_258) ;  /* 0x0000000000287947 */ /* 0x000fea0003800000 */
.L_x_257:
[----:B------:R-:W0:Y:S01]  /*0ae0*/  LDS R35, [UR10+0x924] ;  /* 0x0009240aff237984 */ /* 0x000e220008000800 */
[----:B------:R-:W3:Y:S03]  /*0af0*/  LDC.64 R40, c[0x0][0x388] ;  /* 0x0000e200ff287b82 */ /* 0x000ee60000000a00 */
[----:B------:R-:W4:Y:S04]  /*0b00*/  LDS R43, [UR10+0x91c] ;  /* 0x00091c0aff2b7984 */ /* 0x000f280008000800 */
[----:B------:R-:W5:Y:S01]  /*0b10*/  LDS R45, [UR10+0x908] ;  /* 0x0009080aff2d7984 */ /* 0x000f620008000800 */
[----:B0-----:R-:W-:-:S05]  /*0b20*/  IADD3 R42, PT, PT, R42, R35, RZ ;  /* 0x000000232a2a7210 */ /* 0x001fca0007ffe0ff */
[----:B----4-:R-:W-:-:S04]  /*0b30*/  IMAD R42, R43, 0x40, R42 ;  /* 0x000000402b2a7824 */ /* 0x010fc800078e022a */
[----:B-----5:R-:W-:-:S04]  /*0b40*/  IMAD R45, R34, R45, R42 ;  /* 0x0000002d222d7224 */ /* 0x020fc800078e022a */
[----:B---3--:R-:W-:-:S06]  /*0b50*/  IMAD.WIDE R40, R45, 0x8, R40 ;  /* 0x000000082d287825 */ /* 0x008fcc00078e0228 */
[----:B------:R-:W3:Y:S04]  /*0b60*/  LDG.E.64 R40, desc[UR8][R40.64] ;  /* 0x0000000828287981 */ /* 0x000ee8000c1e1b00 */
[----:B---3--:R0:W-:Y:S02]  /*0b70*/  STS.64 [R48+0x80], R40 ;  /* 0x0000802830007388 */ /* 0x0081e40000000a00 */
.L_x_258:
[----:B------:R-:W-:Y:S05]  /*0b80*/  BSYNC.RECONVERGENT B0 ;  /* 0x0000000000007941 */ /* 0x000fea0003800200 */
.L_x_254:
[----:B------:R-:W-:Y:S05]  /*0b90*/  WARPSYNC.ALL ;  /* 0x0000000000007948 */ /* 0x000fea0003800000 */
[----:B------:R-:W4:Y:S01]  /*0ba0*/  LDS R35, [UR10+0x91c] ;  /* 0x00091c0aff237984 */ /* 0x000f220008000800 */
[----:B------:R-:W-:Y:S01]  /*0bb0*/  LOP3.LUT R42, R4, 0x18, RZ, 0xfc, !PT ;  /* 0x00000018042a7812 */ /* 0x000fe200078efcff */
[----:B------:R-:W-:Y:S04]  /*0bc0*/  BSSY.RECONVERGENT B0, `(.L_x_259) ;  /* 0x0000017000007945 */ /* 0x000fe80003800200 */
[----:B------:R-:W-:Y:S01]  /*0bd0*/  BSSY.RELIABLE B1, `(.L_x_260) ;  /* 0x0000009000017945 */ /* 0x000fe20003800100 */
[----:B0-----:R-:W0:Y:S01]  /*0be0*/  LDS R40, [UR10+0x900] ;  /* 0x0009000aff287984 */ /* 0x001e220008000800 */
[----:B----4-:R-:W-:-:S05]  /*0bf0*/  IMAD R35, R35, 0x40, R42 ;  /* 0x0000004023237824 */ /* 0x010fca00078e022a */
[----:B0-----:R-:W-:-:S13]  /*0c00*/  ISETP.GE.AND P0, PT, R35, R40, PT ;  /* 0x000000282300720c */ /* 0x001fda0003f06270 */
[----:B------:R-:W-:Y:S05]  /*0c10*/  @P0 BRA `(.L_x_261) ;  /* 0x0000000000100947 */ /* 0x000fea0003800000 */
[----:B------:R-:W0:Y:S02]  /*0c20*/  LDS R35, [UR10+0x904] ;  /* 0x0009040aff237984 */ /* 0x000e240008000800 */
[----:B0-----:R-:W-:-:S13]  /*0c30*/  ISETP.GE.AND P0, PT, R34, R35, PT ;  /* 0x000000232200720c */ /* 0x001fda0003f06270 */
[----:B------:R-:W-:Y:S05]  /*0c40*/  @!P0 BREAK.RELIABLE B1 ;  /* 0x0000000000018942 */ /* 0x000fea0003800100 */
[----:B------:R-:W-:Y:S05]  /*0c50*/  @!P0 BRA `(.L_x_262) ;  /* 0x00000000000c8947 */ /* 0x000fea0003800000 */
.L_x_261:
[----:B------:R-:W-:Y:S05]  /*0c60*/  BSYNC.RELIABLE B1 ;  /* 0x0000000000017941 */ /* 0x000fea0003800100 */
.L_x_260:
[----:B------:R0:W-:Y:S01]  /*0c70*/  STS.64 [R48+0xc0], RZ ;  /* 0x0000c0ff30007388 */ /* 0x0001e20000000a00 */
[----:B------:R-:W-:Y:S05]  /*0c80*/  BRA `(.L_x_263) ;  /* 0x0000000000287947 */ /* 0x000fea0003800000 */
.L_x_262:
[----:B------:R-:W0:Y:S01]  /*0c90*/  LDS R35, [UR10+0x924] ;  /* 0x0009240aff237984 */ /* 0x000e220008000800 */
[----:B------:R-:W4:Y:S03]  /*0ca0*/  LDC.64 R40, c[0x0][0x388] ;  /* 0x0000e200ff287b82 */ /* 0x000f260000000a00 */
[----:B------:R-:W5:Y:S04]  /*0cb0*/  LDS R43, [UR10+0x91c] ;  /* 0x00091c0aff2b7984 */ /* 0x000f680008000800 */
[----:B------:R-:W1:Y:S01]  /*0cc0*/  LDS R45, [UR10+0x908] ;  /* 0x0009080aff2d7984 */ /* 0x000e620008000800 */
[----:B0-----:R-:W-:-:S05]  /*0cd0*/  IMAD.IADD R42, R42, 0x1, R35 ;  /* 0x000000012a2a7824 */ /* 0x001fca00078e0223 */
[----:B-----5:R-:W-:-:S05]  /*0ce0*/  LEA R42, R43, R42, 0x6 ;  /* 0x0000002a2b2a7211 */ /* 0x020fca00078e30ff */
[----:B-1----:R-:W-:-:S04]  /*0cf0*/  IMAD R45, R34, R45, R42 ;  /* 0x0000002d222d7224 */ /* 0x002fc800078e022a */
[----:B----4-:R-:W-:-:S06]  /*0d00*/  IMAD.WIDE R40, R45, 0x8, R40 ;  /* 0x000000082d287825 */ /* 0x010fcc00078e0228 */
[----:B------:R-:W4:Y:S04]  /*0d10*/  LDG.E.64 R40, desc[UR8][R40.64] ;  /* 0x0000000828287981 */ /* 0x000f28000c1e1b00 */
[----:B----4-:R4:W-:Y:S02]  /*0d20*/  STS.64 [R48+0xc0], R40 ;  /* 0x0000c02830007388 */ /* 0x0109e40000000a00 */
.L_x_263:
[----:B------:R-:W-:Y:S05]  /*0d30*/  BSYNC.RECONVERGENT B0 ;  /* 0x0000000000007941 */ /* 0x000fea0003800200 */
.L_x_259:
[----:B------:R-:W-:Y:S05]  /*0d40*/  WARPSYNC.ALL ;  /* 0x0000000000007948 */ /* 0x000fea0003800000 */
[----:B------:R-:W5:Y:S01]  /*0d50*/  LDS R35, [UR10+0x91c] ;  /* 0x00091c0aff237984 */ /* 0x000f620008000800 */
[----:B------:R-:W-:Y:S04]  /*0d60*/  BSSY.RECONVERGENT B0, `(.L_x_264) ;  /* 0x0000019000007945 */ /* 0x000fe80003800200 */
[----:B------:R-:W-:Y:S01]  /*0d70*/  BSSY.RELIABLE B1, `(.L_x_265) ;  /* 0x000000a000017945 */ /* 0x000fe20003800100 */
[----:B----4-:R-:W4:Y:S01]  /*0d80*/  LDS R40, [UR10+0x900] ;  /* 0x0009000aff287984 */ /* 0x010f220008000800 */
[----:B-----5:R-:W-:-:S04]  /*0d90*/  IMAD R35, R35, 0x40, R4 ;  /* 0x0000004023237824 */ /* 0x020fc800078e0204 */
[----:B------:R-:W-:-:S05]  /*0da0*/  VIADD R35, R35, 0x20 ;  /* 0x0000002023237836 */ /* 0x000fca0000000000 */
[----:B----4-:R-:W-:-:S13]  /*0db0*/  ISETP.GE.AND P0, PT, R35, R40, PT ;  /* 0x000000282300720c */ /* 0x010fda0003f06270 */
[----:B------:R-:W-:Y:S05]  /*0dc0*/  @P0 BRA `(.L_x_266) ;  /* 0x0000000000100947 */ /* 0x000fea0003800000 */
[----:B------:R-:W4:Y:S02]  /*0dd0*/  LDS R35, [UR10+0x904] ;  /* 0x0009040aff237984 */ /* 0x000f240008000800 */
[----:B----4-:R-:W-:-:S13]  /*0de0*/  ISETP.GE.AND P0, PT, R34, R35, PT ;  /* 0x000000232200720c */ /* 0x010fda0003f06270 */
[----:B------:R-:W-:Y:S05]  /*0df0*/  @!P0 BREAK.RELIABLE B1 ;  /* 0x0000000000018942 */ /* 0x000fea0003800100 */
[----:B------:R-:W-:Y:S05]  /*0e00*/  @!P0 BRA `(.L_x_267) ;  /* 0x00000000000c8947 */ /* 0x000fea0003800000 */
.L_x_266:
[----:B------:R-:W-:Y:S05]  /*0e10*/  BSYNC.RELIABLE B1 ;  /* 0x0000000000017941 */ /* 0x000fea0003800100 */
.L_x_265:
[----:B------:R4:W-:Y:S01]  /*0e20*/  STS.64 [R48+0x100], RZ ;  /* 0x000100ff30007388 */ /* 0x0009e20000000a00 */
[----:B------:R-:W-:Y:S05]  /*0e30*/  BRA `(.L_x_268) ;  /* 0x00000000002c7947 */ /* 0x000fea0003800000 */
.L_x_267:
[----:B------:R-:W4:Y:S01]  /*0e40*/  LDS R35, [UR10+0x924] ;  /* 0x0009240aff237984 */ /* 0x000f220008000800 */
[----:B------:R-:W5:Y:S03]  /*0e50*/  LDC.64 R40, c[0x0][0x388] ;  /* 0x0000e200ff287b82 */ /* 0x000f660000000a00 */
[----:B------:R-:W0:Y:S04]  /*0e60*/  LDS R42, [UR10+0x91c] ;  /* 0x00091c0aff2a7984 */ /* 0x000e280008000800 */
[----:B------:R-:W1:Y:S01]  /*0e70*/  LDS R43, [UR10+0x908] ;  /* 0x0009080aff2b7984 */ /* 0x000e620008000800 */
[----:B----4-:R-:W-:-:S05]  /*0e80*/  IMAD.IADD R35, R4, 0x1, R35 ;  /* 0x0000000104237824 */ /* 0x010fca00078e0223 */
[----:B0-----:R-:W-:-:S05]  /*0e90*/  LEA R35, R42, R35, 0x6 ;  /* 0x000000232a237211 */ /* 0x001fca00078e30ff */
[----:B-1----:R-:W-:-:S04]  /*0ea0*/  IMAD R35, R34, R43, R35 ;  /* 0x0000002b22237224 */ /* 0x002fc800078e0223 */
[----:B------:R-:W-:-:S04]  /*0eb0*/  VIADD R35, R35, 0x20 ;  /* 0x0000002023237836 */ /* 0x000fc80000000000 */
[----:B-----5:R-:W-:-:S06]  /*0ec0*/  IMAD.WIDE R40, R35, 0x8, R40 ;  /* 0x0000000823287825 */ /* 0x020fcc00078e0228 */
[----:B------:R-:W4:Y:S04]  /*0ed0*/  LDG.E.64 R40, desc[UR8][R40.64] ;  /* 0x0000000828287981 */ /* 0x000f28000c1e1b00 */
[----:B----4-:R0:W-:Y:S02]  /*0ee0*/  STS.64 [R48+0x100], R40 ;  /* 0x0001002830007388 */ /* 0x0101e40000000a00 */
.L_x_268:
[----:B------:R-:W-:Y:S05]  /*0ef0*/  BSYNC.RECONVERGENT B0 ;  /* 0x0000000000007941 */ /* 0x000fea0003800200 */
.L_x_264:
[----:B------:R-:W-:Y:S05]  /*0f00*/  WARPSYNC.ALL ;  /* 0x0000000000007948 */ /* 0x000fea0003800000 */
[----:B------:R-:W5:Y:S01]  /*0f10*/  LDS R35, [UR10+0x91c] ;  /* 0x00091c0aff237984 */ /* 0x000f620008000800 */
[----:B------:R-:W-:Y:S04]  /*0f20*/  BSSY.RECONVERGENT B0, `(.L_x_269) ;  /* 0x0000019000007945 */ /* 0x000fe80003800200 */
[----:B------:R-:W-:Y:S01]  /*0f30*/  BSSY.RELIABLE B1, `(.L_x_270) ;  /* 0x000000a000017945 */ /* 0x000fe20003800100 */
[----:B0-----:R-:W0:Y:S01]  /*0f40*/  LDS R40, [UR10+0x900] ;  /* 0x0009000aff287984 */ /* 0x001e220008000800 */
[----:B-----5:R-:W-:-:S04]  /*0f50*/  IMAD R35, R35, 0x40, R4 ;  /* 0x0000004023237824 */ /* 0x020fc800078e0204 */
[----:B------:R-:W-:-:S05]  /*0f60*/  VIADD R35, R35, 0x28 ;  /* 0x0000002823237836 */ /* 0x000fca0000000000 */
[----:B0-----:R-:W-:-:S13]  /*0f70*/  ISETP.GE.AND P0, PT, R35, R40, PT ;  /* 0x000000282300720c */ /* 0x001fda0003f06270 */
[----:B------:R-:W-:Y:S05]  /*0f80*/  @P0 BRA `(.L_x_271) ;  /* 0x0000000000100947 */ /* 0x000fea0003800000 */
[----:B------:R-:W0:Y:S02]  /*0f90*/  LDS R35, [UR10+0x904] ;  /* 0x0009040aff237984 */ /* 0x000e240008000800 */
[----:B0-----:R-:W-:-:S13]  /*0fa0*/  ISETP.GE.AND P0, PT, R34, R35, PT ;  /* 0x000000232200720c */ /* 0x001fda0003f06270 */
[----:B------:R-:W-:Y:S05]  /*0fb0*/  @!P0 BREAK.RELIABLE B1 ;  /* 0x0000000000018942 */ /* 0x000fea0003800100 */
[----:B------:R-:W-:Y:S05]  /*0fc0*/  @!P0 BRA `(.L_x_272) ;  /* 0x00000000000c8947 */ /* 0x000fea0003800000 */
.L_x_271:
[----:B------:R-:W-:Y:S05]  /*0fd0*/  BSYNC.RELIABLE B1 ;  /* 0x0000000000017941 */ /* 0x000fea0003800100 */
.L_x_270:
[----:B------:R0:W-:Y:S01]  /*0fe0*/  STS.64 [R48+0x140], RZ ;  /* 0x000140ff30007388 */ /* 0x0001e20000000a00 */
[----:B------:R-:W-:Y:S05]  /*0ff0*/  BRA `(.L_x_273) ;  /* 0x00000000002c7947 */ /* 0x000fea0003800000 */
.L_x_272:
[----:B------:R-:W0:Y:S01]  /*1000*/  LDS R35, [UR10+0x924] ;  /* 0x0009240aff237984 */ /* 0x000e220008000800 */
[----:B------:R-:W5:Y:S03]  /*1010*/  LDC.64 R40, c[0x0][0x388] ;  /* 0x0000e200ff287b82 */ /* 0x000f660000000a00 */
[----:B------:R-:W1:Y:S04]  /*1020*/  LDS R42, [UR10+0x91c] ;  /* 0x00091c0aff2a7984 */ /* 0x000e680008000800 */
[----:B------:R-:W2:Y:S01]  /*1030*/  LDS R43, [UR10+0x908] ;  /* 0x0009080aff2b7984 */ /* 0x000ea20008000800 */
[----:B0-----:R-:W-:-:S05]  /*1040*/  IADD3 R35, PT, PT, R4, R35, RZ ;  /* 0x0000002304237210 */ /* 0x001fca0007ffe0ff */
[----:B-1----:R-:W-:-:S04]  /*1050*/  IMAD R35, R42, 0x40, R35 ;  /* 0x000000402a237824 */ /* 0x002fc800078e0223 */
[----:B--2---:R-:W-:-:S04]  /*1060*/  IMAD R35, R34, R43, R35 ;  /* 0x0000002b22237224 */ /* 0x004fc800078e0223 */
[----:B------:R-:W-:-:S04]  /*1070*/  VIADD R35, R35, 0x28 ;  /* 0x0000002823237836 */ /* 0x000fc80000000000 */
[----:B-----5:R-:W-:-:S06]  /*1080*/  IMAD.WIDE R40, R35, 0x8, R40 ;  /* 0x0000000823287825 */ /* 0x020fcc00078e0228 */
[----:B------:R-:W2:Y:S04]  /*1090*/  LDG.E.64 R40, desc[UR8][R40.64] ;  /* 0x0000000828287981 */ /* 0x000ea8000c1e1b00 */
[----:B--2---:R0:W-:Y:S02]  /*10a0*/  STS.64 [R48+0x140], R40 ;  /* 0x0001402830007388 */ /* 0x0041e40000000a00 */
.L_x_273:
[----:B------:R-:W-:Y:S05]  /*10b0*/  BSYNC.RECONVERGENT B0 ;  /* 0x0000000000007941 */ /* 0x000fea0003800200 */
.L_x_269:
[----:B------:R-:W-:Y:S05]  /*10c0*/  WARPSYNC.ALL ;  /* 0x0000000000007948 */ /* 0x000fea0003800000 */
[----:B------:R-:W5:Y:S01]  /*10d0*/  LDS R35, [UR10+0x91c] ;  /* 0x00091c0aff237984 */ /* 0x000f620008000800 */
[----:B------:R-:W-:Y:S04]  /*10e0*/  BSSY.RECONVERGENT B0, `(.L_x_274) ;  /* 0x0000019000007945 */ /* 0x000fe80003800200 */
[----:B------:R-:W-:Y:S01]  /*10f0*/  BSSY.RELIABLE B1, `(.L_x_275) ;  /* 0x000000a000017945 */ /* 0x000fe20003800100 */
[----:B0-----:R-:W0:Y:S01]  /*1100*/  LDS R40, [UR10+0x900] ;  /* 0x0009000aff287984 */ /* 0x001e220008000800 */
[----:B-----5:R-:W-:-:S05]  /*1110*/  IMAD R35, R35, 0x40, R4 ;  /* 0x0000004023237824 */ /* 0x020fca00078e0204 */
[----:B------:R-:W-:-:S04]  /*1120*/  IADD3 R35, PT, PT, R35, 0x30, RZ ;  /* 0x0000003023237810 */ /* 0x000fc80007ffe0ff */
[----:B0-----:R-:W-:-:S13]  /*1130*/  ISETP.GE.AND P0, PT, R35, R40, PT ;  /* 0x000000282300720c */ /* 0x001fda0003f06270 */
[----:B------:R-:W-:Y:S05]  /*1140*/  @P0 BRA `(.L_x_276) ;  /* 0x0000000000100947 */ /* 0x000fea0003800000 */
[----:B------:R-:W0:Y:S02]  /*1150*/  LDS R35, [UR10+0x904] ;  /* 0x0009040aff237984 */ /* 0x000e240008000800 */
[----:B0-----:R-:W-:-:S13]  /*1160*/  ISETP.GE.AND P0, PT, R34, R35, PT ;  /* 0x000000232200720c */ /* 0x001fda0003f06270 */
[----:B------:R-:W-:Y:S05]  /*1170*/  @!P0 BREAK.RELIABLE B1 ;  /* 0x0000000000018942 */ /* 0x000fea0003800100 */
[----:B------:R-:W-:Y:S05]  /*1180*/  @!P0 BRA `(.L_x_277) ;  /* 0x00000000000c8947 */ /* 0x000fea0003800000 */
.L_x_276:
[----:B------:R-:W-:Y:S05]  /*1190*/  BSYNC.RELIABLE B1 ;  /* 0x0000000000017941 */ /* 0x000fea0003800100 */
.L_x_275:
[----:B------:R0:W-:Y:S01]  /*11a0*/  STS.64 [R48+0x180], RZ ;  /* 0x000180ff30007388 */ /* 0x0001e20000000a00 */
[----:B------:R-:W-:Y:S05]  /*11b0*/  BRA `(.L_x_278) ;  /* 0x00000000002c7947 */ /* 0x000fea0003800000 */
.L_x_277:
[----:B------:R-:W0:Y:S01]  /*11c0*/  LDS R35, [UR10+0x924] ;  /* 0x0009240aff237984 */ /* 0x000e220008000800 */
[----:B------:R-:W5:Y:S03]  /*11d0*/  LDC.64 R40, c[0x0][0x388] ;  /* 0x0000e200ff287b82 */ /* 0x000f660000000a00 */
[----:B------:R-:W1:Y:S04]  /*11e0*/  LDS R42, [UR10+0x91c] ;  /* 0x00091c0aff2a7984 */ /* 0x000e680008000800 */
[----:B------:R-:W2:Y:S01]  /*11f0*/  LDS R43, [UR10+0x908] ;  /* 0x0009080aff2b7984 */ /* 0x000ea20008000800 */
[----:B0-----:R-:W-:-:S04]  /*1200*/  IMAD.IADD R35, R4, 0x1, R35 ;  /* 0x0000000104237824 */ /* 0x001fc800078e0223 */
[----:B-1----:R-:W-:-:S04]  /*1210*/  IMAD R35, R42, 0x40, R35 ;  /* 0x000000402a237824 */ /* 0x002fc800078e0223 */
[----:B--2---:R-:W-:-:S04]  /*1220*/  IMAD R35, R34, R43, R35 ;  /* 0x0000002b22237224 */ /* 0x004fc800078e0223 */
[----:B------:R-:W-:-:S04]  /*1230*/  VIADD R35, R35, 0x30 ;  /* 0x0000003023237836 */ /* 0x000fc80000000000 */
[----:B-----5:R-:W-:-:S06]  /*1240*/  IMAD.WIDE R40, R35, 0x8, R40 ;  /* 0x0000000823287825 */ /* 0x020fcc00078e0228 */
[----:B------:R-:W2:Y:S04]  /*1250*/  LDG.E.64 R40, desc[UR8][R40.64] ;  /* 0x0000000828287981 */ /* 0x000ea8000c1e1b00 */
[----:B--2---:R0:W-:Y:S02]  /*1260*/  STS.64 [R48+0x180], R40 ;  /* 0x0001802830007388 */ /* 0x0041e40000000a00 */
.L_x_278:
[----:B------:R-:W-:Y:S05]  /*1270*/  BSYNC.RECONVERGENT B0 ;  /* 0x0000000000007941 */ /* 0x000fea0003800200 */
.L_x_274:
[----:B------:R-:W-:Y:S05]  /*1280*/  WARPSYNC.ALL ;  /* 0x0000000000007948 */ /* 0x000fea0003800000 */
[----:B------:R-:W5:Y:S01]  /*1290*/  LDS R35, [UR10+0x91c] ;  /* 0x00091c0aff237984 */ /* 0x000f620008000800 */
[----:B------:R-:W-:Y:S04]  /*12a0*/  BSSY.RECONVERGENT B0, `(.L_x_279) ;  /* 0x0000019000007945 */ /* 0x000fe80003800200 */
[----:B------:R-:W-:Y:S01]  /*12b0*/  BSSY.RELIABLE B1, `(.L_x_280) ;  /* 0x000000a000017945 */ /* 0x000fe20003800100 */
[----:B0-----:R-:W0:Y:S01]  /*12c0*/  LDS R40, [UR10+0x900] ;  /* 0x0009000aff287984 */ /* 0x001e220008000800 */
[----:B-----5:R-:W-:-:S05]  /*12d0*/  LEA R35, R35, R4, 0x6 ;  /* 0x0000000423237211 */ /* 0x020fca00078e30ff */
[----:B------:R-:W-:-:S05]  /*12e0*/  VIADD R35, R35, 0x38 ;  /* 0x0000003823237836 */ /* 0x000fca0000000000 */
[----:B0-----:R-:W-:-:S13]  /*12f0*/  ISETP.GE.AND P0, PT, R35, R40, PT ;  /* 0x000000282300720c */ /* 0x001fda0003f06270 */
[----:B------:R-:W-:Y:S05]  /*1300*/  @P0 BRA `(.L_x_281) ;  /* 0x0000000000100947 */ /* 0x000fea0003800000 */
[----:B------:R-:W0:Y:S02]  /*1310*/  LDS R35, [UR10+0x904] ;  /* 0x0009040aff237984 */ /* 0x000e240008000800 */
[----:B0-----:R-:W-:-:S13]  /*1320*/  ISETP.GE.AND P0, PT, R34, R35, PT ;  /* 0x000000232200720c */ /* 0x001fda0003f06270 */
[----:B------:R-:W-:Y:S05]  /*1330*/  @!P0 BREAK.RELIABLE B1 ;  /* 0x0000000000018942 */ /* 0x000fea0003800100 */
[----:B------:R-:W-:Y:S05]  /*1340*/  @!P0 BRA `(.L_x_282) ;  /* 0x00000000000c8947 */ /* 0x000fea0003800000 */
.L_x_281:
[----:B------:R-:W-:Y:S05]  /*1350*/  BSYNC.RELIABLE B1 ;  /* 0x0000000000017941 */ /* 0x000fea0003800100 */
.L_x_280:
[----:B------:R0:W-:Y:S01]  /*1360*/  STS.64 [R48+0x1c0], RZ ;  /* 0x0001c0ff30007388 */ /* 0x0001e20000000a00 */
[----:B------:R-:W-:Y:S05]  /*1370*/  BRA `(.L_x_283) ;  /* 0x00000000002c7947 */ /* 0x000fea0003800000 */
.L_x_282:
[----:B------:R-:W0:Y:S01]  /*1380*/  LDS R35, [UR10+0x924] ;  /* 0x0009240aff237984 */ /* 0x000e220008000800 */
[----:B------:R-:W5:Y:S03]  /*1390*/  LDC.64 R40, c[0x0][0x388] ;  /* 0x0000e200ff287b82 */ /* 0x000f660000000a00 */
[----:B------:R-:W1:Y:S04]  /*13a0*/  LDS R42, [UR10+0x91c] ;  /* 0x00091c0aff2a7984 */ /* 0x000e680008000800 */
[----:B------:R-:W2:Y:S01]  /*13b0*/  LDS R43, [UR10+0x908] ;  /* 0x0009080aff2b7984 */ /* 0x000ea20008000800 */
[----:B0-----:R-:W-:-:S04]  /*13c0*/  IMAD.IADD R35, R4, 0x1, R35 ;  /* 0x0000000104237824 */ /* 0x001fc800078e0223 */
[----:B-1----:R-:W-:-:S04]  /*13d0*/  IMAD R35, R42, 0x40, R35 ;  /* 0x000000402a237824 */ /* 0x002fc800078e0223 */
[----:B--2---:R-:W-:-:S05]  /*13e0*/  IMAD R35, R34, R43, R35 ;  /* 0x0000002b22237224 */ /* 0x004fca00078e0223 */
[----:B------:R-:W-:-:S05]  /*13f0*/  IADD3 R35, PT, PT, R35, 0x38, RZ ;  /* 0x0000003823237810 */ /* 0x000fca0007ffe0ff */
[----:B-----5:R-:W-:-:S06]  /*1400*/  IMAD.WIDE R40, R35, 0x8, R40 ;  /* 0x0000000823287825 */ /* 0x020fcc00078e0228 */
[----:B------:R-:W2:Y:S04]  /*1410*/  LDG.E.64 R40, desc[UR8][R40.64] ;  /* 0x0000000828287981 */ /* 0x000ea8000c1e1b00 */
[----:B--2---:R0:W-:Y:S02]  /*1420*/  STS.64 [R48+0x1c0], R40 ;  /* 0x0001c02830007388 */ /* 0x0041e40000000a00 */
.L_x_283:
[----:B------:R-:W-:Y:S05]  /*1430*/  BSYNC.RECONVERGENT B0 ;  /* 0x0000000000007941 */ /* 0x000fea0003800200 */
.L_x_279:
[----:B------:R-:W-:Y:S05]  /*1440*/  WARPSYNC.ALL ;  /* 0x0000000000007948 */ /* 0x000fea0003800000 */
[----:B------:R-:W5:Y:S01]  /*1450*/  LDS R34, [UR10+0x904] ;  /* 0x0009040aff227984 */ /* 0x000f620008000800 */
[----:B------:R-:W1:Y:S01]  /*1460*/  LDCU UR7, c[0x0][0x360] ;  /* 0x00006c00ff0777ac */ /* 0x000e620008000800 */
[----:B------:R-:W-:Y:S01]  /*1470*/  VIADD R45, R6, UR4 ;  /* 0x00000004062d7c36 */ /* 0x000fe20008000000 */
[----:B------:R-:W-:Y:S04]  /*1480*/  BSSY.RECONVERGENT B0, `(.L_x_284) ;  /* 0x000001c000007945 */ /* 0x000fe80003800200 */
[----:B------:R-:W-:Y:S01]  /*1490*/  BSSY.RELIABLE B1, `(.L_x_285) ;  /* 0x0000019000017945 */ /* 0x000fe20003800100 */
[----:B------:R-:W-:-:S04]  /*14a0*/  UIADD3 UR5, UPT, UPT, UR5, 0x800, URZ ;  /* 0x0000080005057890 */ /* 0x000fc8000fffe0ff */
[----:B------:R-:W-:Y:S01]  /*14b0*/  ULEA UR5, UR6, UR5, 0x18 ;  /* 0x0000000506057291 */ /* 0x000fe2000f8ec0ff */
[----:B-1----:R-:W-:-:S05]  /*14c0*/  IMAD R35, R3, UR7, R0 ;  /* 0x0000000703237c24 */ /* 0x002fca000f8e0200 */
[----:B0-----:R-:W-:-:S04]  /*14d0*/  LOP3.LUT R40, R6, 0x3ffffc, R35, 0xf8, !PT ;  /* 0x003ffffc06287812 */ /* 0x001fc800078ef823 */
[----:B------:R-:W-:Y:S02]  /*14e0*/  LEA R40, R40, UR5, 0x3 ;  /* 0x0000000528287c11 */ /* 0x000fe4000f8e18ff */
[----:B-----5:R-:W-:-:S13]  /*14f0*/  ISETP.GE.AND P0, PT, R45, R34, PT ;  /* 0x000000222d00720c */ /* 0x020fda0003f06270 */
[----:B------:R-:W-:Y:S05]  /*1500*/  @P0 BRA `(.L_x_286) ;  /* 0x0000000000440947 */ /* 0x000fea0003800000 */
[----:B------:R-:W0:Y:S01]  /*1510*/  LDS R34, [UR10+0x920] ;  /* 0x0009200aff227984 */ /* 0x000e220008000800 */
[----:B------:R-:W-:-:S05]  /*1520*/  SHF.R.U32.HI R41, RZ, 0x2, R35 ;  /* 0x00000002ff297819 */ /* 0x000fca0000011623 */
[----:B0-----:R-:W-:-:S05]  /*1530*/  IMAD R34, R34, 0x8, R41 ;  /* 0x0000000822227824 */ /* 0x001fca00078e0229 */
[----:B------:R-:W-:-:S13]  /*1540*/  ISETP.GE.AND P0, PT, R34, UR11, PT ;  /* 0x0000000b22007c0c */ /* 0x000fda000bf06270 */
[----:B------:R-:W-:Y:S05]  /*1550*/  @!P0 BREAK.RELIABLE B1 ;  /* 0x0000000000018942 */ /* 0x000fea0003800100 */
[----:B------:R-:W-:Y:S05]  /*1560*/  @P0 BRA `(.L_x_286) ;  /* 0x00000000002c0947 */ /* 0x000fea0003800000 */
[----:B------:R-:W0:Y:S01]  /*1570*/  LDS R42, [UR10+0x928] ;  /* 0x0009280aff2a7984 */ /* 0x000e220008000800 */
[----:B------:R-:W1:Y:S03]  /*1580*/  LDC.64 R34, c[0x0][0x390] ;  /* 0x0000e400ff227b82 */ /* 0x000e660000000a00 */
[----:B------:R-:W-:Y:S04]  /*1590*/  LDS R43, [UR10+0x90c] ;  /* 0x00090c0aff2b7984 */ /* 0x000fe80008000800 */
[----:B------:R-:W5:Y:S01]  /*15a0*/  LDS R44, [UR10+0x920] ;  /* 0x0009200aff2c7984 */ /* 0x000f620008000800 */
[----:B0-----:R-:W-:Y:S01]  /*15b0*/  IMAD.IADD R42, R45, 0x1, R42 ;  /* 0x000000012d2a7824 */ /* 0x001fe200078e022a */
[----:B-----5:R-:W-:-:S05]  /*15c0*/  LEA R44, R44, R41, 0x3 ;  /* 0x000000292c2c7211 */ /* 0x020fca00078e18ff */
[----:B------:R-:W-:-:S04]  /*15d0*/  IMAD R43, R43, R44, R42 ;  /* 0x0000002c2b2b7224 */ /* 0x000fc800078e022a */
[----:B-1----:R-:W-:-:S06]  /*15e0*/  IMAD.WIDE R34, R43, 0x8, R34 ;  /* 0x000000082b227825 */ /* 0x002fcc00078e0222 */
[----:B------:R-:W5:Y:S04]  /*15f0*/  LDG.E.64 R34, desc[UR8][R34.64] ;  /* 0x0000000822227981 */ /* 0x000f68000c1e1b00 */
[----:B-----5:R0:W-:Y:S01]  /*1600*/  STS.64 [R40], R34 ;  /* 0x0000002228007388 */ /* 0x0201e20000000a00 */
[----:B------:R-:W-:Y:S05]  /*1610*/  BRA `(.L_x_287) ;  /* 0x0000000000087947 */ /* 0x000fea0003800000 */
.L_x_286:
[----:B------:R-:W-:Y:S05]  /*1620*/  BSYNC.RELIABLE B1 ;  /* 0x0000000000017941 */ /* 0x000fea0003800100 */
.L_x_285:
[----:B------:R1:W-:Y:S02]  /*1630*/  STS.64 [R40], RZ ;  /* 0x000000ff28007388 */ /* 0x0003e40000000a00 */
.L_x_287:
[----:B------:R-:W-:Y:S05]  /*1640*/  BSYNC.RECONVERGENT B0 ;  /* 0x0000000000007941 */ /* 0x000fea0003800200 */
.L_x_284:
[----:B------:R-:W-:Y:S05]  /*1650*/  WARPSYNC.ALL ;  /* 0x0000000000007948 */ /* 0x000fea0003800000 */
[----:B------:R-:W-:Y:S01]  /*1660*/  BAR.SYNC.DEFER_BLOCKING 0x0 ;  /* 0x0000000000007b1d */ /* 0x000fe20000010000 */
[----:B------:R-:W-:-:S05]  /*1670*/  UIADD3 UR4, UPT, UPT, UR4, 0x4, URZ ;  /* 0x0000000404047890 */ /* 0x000fca000fffe0ff */
[----:B------:R-:W-:Y:S04]  /*1680*/  LDS.64 R42, [R7] ;  /* 0x00000000072a7984 */ /* 0x000fe80000000a00 */
[----:B------:R-:W5:Y:S04]  /*1690*/  LDS.64 R44, [R2] ;  /* 0x00000000022c7984 */ /* 0x000f680000000a00 */
[----:B01----:R-:W-:Y:S04]  /*16a0*/  LDS.64 R40, [R7+0x80] ;  /* 0x0000800007287984 */ /* 0x003fe80000000a00 */
[----:B------:R-:W0:Y:S01]  /*16b0*/  LDS.64 R34, [R2] ;  /* 0x0000000002227984 */ /* 0x000e220000000a00 */
[----:B-----5:R-:W-:-:S03]  /*16c0*/  DFMA R44, R42, R44, R8 ;  /* 0x0000002c2a2c722b */ /* 0x020fc60000000008 */
[----:B------:R-:W-:Y:S01]  /*16d0*/  LDS.64 R42, [R7+0x100] ;  /* 0x00010000072a7984 */ /* 0x000fe20000000a00 */
[----:B0-----:R-:W-:-:S03]  /*16e0*/  DFMA R10, R40, R34, R10 ;  /* 0x00000022280a722b */ /* 0x001fc6000000000a */
[----:B------:R-:W0:Y:S04]  /*16f0*/  LDS.64 R40, [R2] ;  /* 0x0000000002287984 */ /* 0x000e280000000a00 */
[----:B------:R-:W-:Y:S04]  /*1700*/  LDS.64 R34, [R7+0x180] ;  /* 0x0001800007227984 */ /* 0x000fe80000000a00 */
[----:B------:R-:W1:Y:S01]  /*1710*/  LDS.64 R8, [R2] ;  /* 0x0000000002087984 */ /* 0x000e620000000a00 */
[----:B0-----:R-:W-:-:S03]  /*1720*/  DFMA R40, R42, R40, R12 ;  /* 0x000000282a28722b */ /* 0x001fc6000000000c */
[----:B------:R-:W-:Y:S01]  /*1730*/  LDS.64 R42, [R7+0x200] ;  /* 0x00020000072a7984 */ /* 0x000fe20000000a00 */
[----:B-1----:R-:W-:-:S03]  /*1740*/  DFMA R14, R34, R8, R14 ;  /* 0x00000008220e722b */ /* 0x002fc6000000000e */
[----:B------:R-:W0:Y:S04]  /*1750*/  LDS.64 R34, [R2+0x8] ;  /* 0x0000080002227984 */ /* 0x000e280000000a00 */
[----:B------:R-:W-:Y:S04]  /*1760*/  LDS.64 R12, [R7+0x280] ;  /* 0x00028000070c7984 */ /* 0x000fe80000000a00 */
[----:B------:R-:W1:Y:S01]  /*1770*/  LDS.64 R8, [R2+0x8] ;  /* 0x0000080002087984 */ /* 0x000e620000000a00 */
[----:B0-----:R-:W-:-:S03]  /*1780*/  DFMA R44, R42, R34, R44 ;  /* 0x000000222a2c722b */ /* 0x001fc6000000002c */
[----:B------:R-:W-:Y:S04]  /*1790*/  LDS.64 R42, [R7+0x300] ;  /* 0x00030000072a7984 */ /* 0x000fe80000000a00 */
[----:B------:R-:W0:Y:S01]  /*17a0*/  LDS.64 R34, [R2+0x8] ;  /* 0x0000080002227984 */ /* 0x000e220000000a00 */
[----:B-1----:R-:W-:-:S03]  /*17b0*/  DFMA R10, R12, R8, R10 ;  /* 0x000000080c0a722b */ /* 0x002fc6000000000a */
        /* <DEDUP_REMOVED lines=15> */
[----:B------:R-:W-:Y:S01]  /*18b0*/  LDS.64 R40, [R7+0x600] ;  /* 0x0006000007287984 */ /* 0x000fe20000000a00 */
[----:B-1----:R-:W-:-:S03]  /*18c0*/  DFMA R14, R8, R12, R14 ;  /* 0x0000000c080e722b */ /* 0x002fc6000000000e */
[----:B------:R-:W0:Y:S04]  /*18d0*/  LDS.64 R8, [R2+0x18] ;  /* 0x0000180002087984 */ /* 0x000e280000000a00 */
        /* <DEDUP_REMOVED lines=9> */
[----:B------:R-:W-:Y:S04]  /*1970*/  LDS.64 R42, [R7] ;  /* 0x00000000072a7984 */ /* 0x000fe80000000a00 */
        /* <DEDUP_REMOVED lines=100> */
[----:B0-----:R-:W-:Y:S02]  /*1fc0*/  DFMA R44, R42, R44, R32 ;  /* 0x0000002c2a2c722b */ /* 0x001fe40000000020 */
[----:B-1----:R-:W-:Y:S01]  /*1fd0*/  DFMA R34, R40, R34, R46 ;  /* 0x000000222822722b */ /* 0x002fe2000000002e */
[----:B------:R-:W-:Y:S04]  /*1fe0*/  LDS.64 R46, [R7+0x100] ;  /* 0x00010000072e7984 */ /* 0x000fe80000000a00 */
        /* <DEDUP_REMOVED lines=33> */
[----:B0-----:R-:W-:-:S02]  /*2200*/  DFMA R32, R40, R42, R32 ;  /* 0x0000002a2820722b */ /* 0x001fc40000000020 */
[----:B-1----:R-:W-:Y:S01]  /*2210*/  DFMA R46, R44, R46, R34 ;  /* 0x0000002e2c2e722b */ /* 0x002fe20000000022 */
[----:B------:R-:W-:Y:S04]  /*2220*/  LDS.64 R44, [R7+0x700] ;  /* 0x00070000072c7984 */ /* 0x000fe80000000a00 */
[----:B------:R-:W0:Y:S04]  /*2230*/  LDS.64 R34, [R2+0xd8] ;  /* 0x0000d80002227984 */ /* 0x000e280000000a00 */
[----:B------:R-:W-:Y:S04]  /*2240*/  LDS.64 R40, [R7+0x780] ;  /* 0x0007800007287984 */ /* 0x000fe80000000a00 */
[----:B------:R-:W1:Y:S01]  /*2250*/  LDS.64 R42, [R2+0xd8] ;  /* 0x0000d800022a7984 */ /* 0x000e620000000a00 */
[----:B------:R-:W-:Y:S06]  /*2260*/  BAR.SYNC.DEFER_BLOCKING 0x0 ;  /* 0x0000000000007b1d */ /* 0x000fec0000010000 */
[----:B------:R-:W5:Y:S01]  /*2270*/  LDS R49, [UR10+0x904] ;  /* 0x0009040aff317984 */ /* 0x000f620008000800 */
[----:B0-----:R-:W-:-:S02]  /*2280*/  DFMA R36, R44, R34, R36 ;  /* 0x000000222c24722b */ /* 0x001fc40000000024 */
[----:B-1----:R-:W-:Y:S01]  /*2290*/  DFMA R38, R40, R42, R38 ;  /* 0x0000002a2826722b */ /* 0x002fe20000000026 */
[----:B-----5:R-:W-:-:S13]  /*22a0*/  ISETP.LE.AND P0, PT, R49, UR4, PT ;  /* 0x0000000431007c0c */ /* 0x020fda000bf03270 */
[----:B------:R-:W-:Y:S05]  /*22b0*/  @!P0 BRA `(.L_x_288) ;  /* 0xffffffe000d88947 */ /* 0x000fea000383ffff */
.L_x_244:
[----:B-1----:R-:W-:Y:S01]  /*22c0*/  LDS R5, [UR10+0x91c] ;  /* 0x00091c0aff057984 */ /* 0x002fe20008000800 */
[----:B------:R-:W0:Y:S01]  /*22d0*/  LDCU UR4, c[0x0][0x380] ;  /* 0x00007000ff0477ac */ /* 0x000e220008000800 */
[----:B------:R-:W-:Y:S02]  /*22e0*/  BSSY.RECONVERGENT B0, `(.L_x_289) ;  /* 0x000001a000007945 */ /* 0x000fe40003800200 */
[----:B------:R-:W1:Y:S02]  /*22f0*/  LDS R2, [UR10+0x920] ;  /* 0x0009200aff027984 */ /* 0x000e640008000800 */
[----:B-1----:R-:W-:Y:S02]  /*2300*/  IMAD R6, R2, 0x8, R3 ;  /* 0x0000000802067824 */ /* 0x002fe400078e0203 */
[----:B------:R-:W-:-:S03]  /*2310*/  IMAD R2, R5, 0x40, R0 ;  /* 0x0000004005027824 */ /* 0x000fc600078e0200 */
[----:B0-----:R-:W-:-:S13]  /*2320*/  ISETP.GE.AND P0, PT, R6, UR4, PT ;  /* 0x0000000406007c0c */ /* 0x001fda000bf06270 */
[----:B------:R-:W-:Y:S05]  /*2330*/  @P0 BRA `(.L_x_290) ;  /* 0x0000000000500947 */ /* 0x000fea0003800000 */
[----:B------:R-:W0:Y:S02]  /*2340*/  LDS R5, [UR10+0x904] ;  /* 0x0009040aff057984 */ /* 0x000e240008000800 */
[----:B0-----:R-:W-:-:S13]  /*2350*/  ISETP.GE.AND P0, PT, R2, R5, PT ;  /* 0x000000050200720c */ /* 0x001fda0003f06270 */
[----:B------:R-:W0:Y:S01]  /*2360*/  @!P0 LDS R7, [UR10+0x92c] ;  /* 0x00092c0aff078984 */ /* 0x000e220008000800 */
[----:B------:R-:W1:Y:S03]  /*2370*/  @!P0 LDC.64 R4, c[0x0][0x398] ;  /* 0x0000e600ff048b82 */ /* 0x000e660000000a00 */
[----:B------:R-:W5:Y:S01]  /*2380*/  @!P0 LDS R34, [UR10+0x910] ;  /* 0x0009100aff228984 */ /* 0x000f620008000800 */
[----:B0-----:R-:W-:-:S04]  /*2390*/  @!P0 IMAD.IADD R7, R2, 0x1, R7 ;  /* 0x0000000102078824 */ /* 0x001fc800078e0207 */
[----:B-----5:R-:W-:-:S04]  /*23a0*/  @!P0 IMAD R7, R6, R34, R7 ;  /* 0x0000002206078224 */ /* 0x020fc800078e0207 */
[----:B-1----:R-:W-:-:S05]  /*23b0*/  @!P0 IMAD.WIDE R4, R7, 0x8, R4 ;  /* 0x0000000807048825 */ /* 0x002fca00078e0204 */
[----:B------:R0:W-:Y:S01]  /*23c0*/  @!P0 STG.E.64 desc[UR8][R4.64], R8 ;  /* 0x0000000804008986 */ /* 0x0001e2000c101b08 */
[----:B------:R-:W-:Y:S05]  /*23d0*/  @!P0 BRA `(.L_x_290) ;  /* 0x0000000000288947 */ /* 0x000fea0003800000 */
[----:B0-----:R-:W0:Y:S02]  /*23e0*/  LDS R5, [UR10+0x900] ;  /* 0x0009000aff057984 */ /* 0x001e240008000800 */
[----:B0-----:R-:W-:-:S13]  /*23f0*/  ISETP.GE.AND P0, PT, R2, R5, PT ;  /* 0x000000050200720c */ /* 0x001fda0003f06270 */
[----:B------:R-:W-:Y:S01]  /*2400*/  @!P0 LDS R7, [UR10+0x930] ;  /* 0x0009300aff078984 */ /* 0x000fe20008000800 */
[----:B------:R-:W0:Y:S03]  /*2410*/  @!P0 LDC.64 R4, c[0x0][0x3a0] ;  /* 0x0000e800ff048b82 */ /* 0x000e260000000a00 */
[----:B------:R-:W1:Y:S04]  /*2420*/  @!P0 LDS R34, [UR10+0x904] ;  /* 0x0009040aff228984 */ /* 0x000e680008000800 */
[----:B------:R-:W5:Y:S01]  /*2430*/  @!P0 LDS R35, [UR10+0x914] ;  /* 0x0009140aff238984 */ /* 0x000f620008000800 */
[----:B-1----:R-:W-:-:S05]  /*2440*/  @!P0 IADD3 R7, PT, PT, -R34, R7, R2 ;  /* 0x0000000722078210 */ /* 0x002fca0007ffe102 */
[----:B-----5:R-:W-:-:S04]  /*2450*/  @!P0 IMAD R7, R6, R35, R7 ;  /* 0x0000002306078224 */ /* 0x020fc800078e0207 */
[----:B0-----:R-:W-:-:S05]  /*2460*/  @!P0 IMAD.WIDE R4, R7, 0x8, R4 ;  /* 0x0000000807048825 */ /* 0x001fca00078e0204 */
[----:B------:R1:W-:Y:S02]  /*2470*/  @!P0 STG.E.64 desc[UR8][R4.64], R8 ;  /* 0x0000000804008986 */ /* 0x0003e4000c101b08 */
.L_x_290:
[----:B------:R-:W-:Y:S05]  /*2480*/  BSYNC.RECONVERGENT B0 ;  /* 0x0000000000007941 */ /* 0x000fea0003800200 */
.L_x_289:
[----:B01----:R-:W-:Y:S01]  /*2490*/  LDS R5, [UR10+0x91c] ;  /* 0x00091c0aff057984 */ /* 0x003fe20008000800 */
[----:B------:R-:W-:Y:S03]  /*24a0*/  BSSY.RECONVERGENT B0, `(.L_x_291) ;  /* 0x000001d000007945 */ /* 0x000fe60003800200 */
[----:B------:R-:W0:Y:S02]  /*24b0*/  LDS R2, [UR10+0x920] ;  /* 0x0009200aff027984 */ /* 0x000e240008000800 */
[----:B0-----:R-:W-:Y:S01]  /*24c0*/  LEA R7, R2, R3, 0x3 ;  /* 0x0000000302077211 */ /* 0x001fe200078e18ff */
[----:B------:R-:W-:-:S03]  /*24d0*/  VIADD R2, R0, 0x10 ;  /* 0x0000001000027836 */ /* 0x000fc60000000000 */
[----:B------:R-:W-:Y:S01]  /*24e0*/  ISETP.GE.AND P0, PT, R7, UR4, PT ;  /* 0x0000000407007c0c */ /* 0x000fe2000bf06270 */
[----:B------:R-:W-:-:S12]  /*24f0*/  IMAD R6, R5, 0x40, R2 ;  /* 0x0000004005067824 */ /* 0x000fd800078e0202 */
[----:B------:R-:W-:Y:S05]  /*2500*/  @P0 BRA `(.L_x_292) ;  /* 0x0000000000580947 */ /* 0x000fea0003800000 */
[----:B------:R-:W0:Y:S02]  /*2510*/  LDS R5, [UR10+0x904] ;  /* 0x0009040aff057984 */ /* 0x000e240008000800 */
[----:B0-----:R-:W-:-:S13]  /*2520*/  ISETP.GE.AND P0, PT, R6, R5, PT ;  /* 0x000000050600720c */ /* 0x001fda0003f06270 */
[----:B------:R-:W-:Y:S05]  /*2530*/  @!P0 BRA `(.L_x_293) ;  /* 0x0000000000308947 */ /* 0x000fea0003800000 */
[----:B------:R-:W0:Y:S02]  /*2540*/  LDS R5, [UR10+0x900] ;  /* 0x0009000aff057984 */ /* 0x000e240008000800 */
[----:B0-----:R-:W-:-:S13]  /*2550*/  ISETP.GE.AND P0, PT, R6, R5, PT ;  /* 0x000000050600720c */ /* 0x001fda0003f06270 */
[----:B------:R-:W-:Y:S05]  /*2560*/  @P0 BRA `(.L_x_292) ;  /* 0x0000000000400947 */ /* 0x000fea0003800000 */
[----:B------:R-:W-:Y:S01]  /*2570*/  LDS R9, [UR10+0x930] ;  /* 0x0009300aff097984 */ /* 0x000fe20008000800 */
[----:B------:R-:W0:Y:S03]  /*2580*/  LDC.64 R4, c[0x0][0x3a0] ;  /* 0x0000e800ff047b82 */ /* 0x000e260000000a00 */
[----:B------:R-:W1:Y:S04]  /*2590*/  LDS R8, [UR10+0x904] ;  /* 0x0009040aff087984 */ /* 0x000e680008000800 */
[----:B------:R-:W5:Y:S01]  /*25a0*/  LDS R34, [UR10+0x914] ;  /* 0x0009140aff227984 */ /* 0x000f620008000800 */
[----:B-1----:R-:W-:-:S05]  /*25b0*/  IADD3 R8, PT, PT, -R8, R9, R6 ;  /* 0x0000000908087210 */ /* 0x002fca0007ffe106 */
[----:B-----5:R-:W-:-:S04]  /*25c0*/  IMAD R7, R7, R34, R8 ;  /* 0x0000002207077224 */ /* 0x020fc800078e0208 */
[----:B0-----:R-:W-:-:S05]  /*25d0*/  IMAD.WIDE R4, R7, 0x8, R4 ;  /* 0x0000000807047825 */ /* 0x001fca00078e0204 */
[----:B------:R0:W-:Y:S01]  /*25e0*/  STG.E.64 desc[UR8][R4.64], R10 ;  /* 0x0000000a04007986 */ /* 0x0001e2000c101b08 */
[----:B------:R-:W-:Y:S05]  /*25f0*/  BRA `(.L_x_292) ;  /* 0x00000000001c7947 */ /* 0x000fea0003800000 */
.L_x_293:
[----:B------:R-:W0:Y:S01]  /*2600*/  LDS R9, [UR10+0x92c] ;  /* 0x00092c0aff097984 */ /* 0x000e220008000800 */
[----:B------:R-:W1:Y:S03]  /*2610*/  LDC.64 R4, c[0x0][0x398] ;  /* 0x0000e600ff047b82 */ /* 0x000e660000000a00 */
[----:B------:R-:W5:Y:S01]  /*2620*/  LDS R8, [UR10+0x910] ;  /* 0x0009100aff087984 */ /* 0x000f620008000800 */
[----:B0-----:R-:W-:-:S04]  /*2630*/  IMAD.IADD R6, R6, 0x1, R9 ;  /* 0x0000000106067824 */ /* 0x001fc800078e0209 */
[----:B-----5:R-:W-:-:S04]  /*2640*/  IMAD R7, R7, R8, R6 ;  /* 0x0000000807077224 */ /* 0x020fc800078e0206 */
[----:B-1----:R-:W-:-:S05]  /*2650*/  IMAD.WIDE R4, R7, 0x8, R4 ;  /* 0x0000000807047825 */ /* 0x002fca00078e0204 */
[----:B------:R1:W-:Y:S02]  /*2660*/  STG.E.64 desc[UR8][R4.64], R10 ;  /* 0x0000000a04007986 */ /* 0x0003e4000c101b08 */
.L_x_292:
[----:B------:R-:W-:Y:S05]  /*2670*/  BSYNC.RECONVERGENT B0 ;  /* 0x0000000000007941 */ /* 0x000fea0003800200 */
.L_x_291:
        /* <DEDUP_REMOVED lines=23> */
.L_x_296:
[----:B------:R-:W0:Y:S01]  /*27f0*/  LDS R10, [UR10+0x92c] ;  /* 0x00092c0aff0a7984 */ /* 0x000e220008000800 */
[----:B------:R-:W1:Y:S03]  /*2800*/  LDC.64 R6, c[0x0][0x398] ;  /* 0x0000e600ff067b82 */ /* 0x000e660000000a00 */
[----:B------:R-:W5:Y:S01]  /*2810*/  LDS R9, [UR10+0x910] ;  /* 0x0009100aff097984 */ /* 0x000f620008000800 */
[----:B0-----:R-:W-:-:S04]  /*2820*/  IMAD.IADD R5, R5, 0x1, R10 ;  /* 0x0000000105057824 */ /* 0x001fc800078e020a */
[----:B-----5:R-:W-:-:S04]  /*2830*/  IMAD R5, R8, R9, R5 ;  /* 0x0000000908057224 */ /* 0x020fc800078e0205 */
[----:B-1----:R-:W-:-:S05]  /*2840*/  IMAD.WIDE R6, R5, 0x8, R6 ;  /* 0x0000000805067825 */ /* 0x002fca00078e0206 */
[----:B------:R0:W-:Y:S02]  /*2850*/  STG.E.64 desc[UR8][R6.64], R12 ;  /* 0x0000000c06007986 */ /* 0x0001e4000c101b08 */
.L_x_295:
[----:B------:R-:W-:Y:S05]  /*2860*/  BSYNC.RECONVERGENT B0 ;  /* 0x0000000000007941 */ /* 0x000fea0003800200 */
.L_x_294:
[----:B01----:R-:W-:Y:S01]  /*2870*/  LDS R6, [UR10+0x91c] ;  /* 0x00091c0aff067984 */ /* 0x003fe20008000800 */
[----:B------:R-:W-:Y:S01]  /*2880*/  VIADD R5, R0, 0x30 ;  /* 0x0000003000057836 */ /* 0x000fe20000000000 */
[----:B------:R-:W-:Y:S02]  /*2890*/  BSSY.RECONVERGENT B0, `(.L_x_297) ;  /* 0x000001c000007945 */ /* 0x000fe40003800200 */
[----:B------:R-:W0:Y:S02]  /*28a0*/  LDS R8, [UR10+0x920] ;  /* 0x0009200aff087984 */ /* 0x000e240008000800 */
[----:B0-----:R-:W-:Y:S01]  /*28b0*/  LEA R9, R8, R3, 0x3 ;  /* 0x0000000308097211 */ /* 0x001fe200078e18ff */
[----:B------:R-:W-:-:S03]  /*28c0*/  IMAD R8, R6, 0x40, R5 ;  /* 0x0000004006087824 */ /* 0x000fc600078e0205 */
[----:B------:R-:W-:-:S13]  /*28d0*/  ISETP.GE.AND P0, PT, R9, UR4, PT ;  /* 0x0000000409007c0c */ /* 0x000fda000bf06270 */
        /* <DEDUP_REMOVED lines=16> */
.L_x_299:
[----:B------:R-:W0:Y:S01]  /*29e0*/  LDS R11, [UR10+0x92c] ;  /* 0x00092c0aff0b7984 */ /* 0x000e220008000800 */
[----:B------:R-:W1:Y:S03]  /*29f0*/  LDC.64 R6, c[0x0][0x398] ;  /* 0x0000e600ff067b82 */ /* 0x000e660000000a00 */
[----:B------:R-:W5:Y:S01]  /*2a00*/  LDS R10, [UR10+0x910] ;  /* 0x0009100aff0a7984 */ /* 0x000f620008000800 */
[----:B0-----:R-:W-:-:S04]  /*2a10*/  IMAD.IADD R8, R8, 0x1, R11 ;  /* 0x0000000108087824 */ /* 0x001fc800078e020b */
[----:B-----5:R-:W-:-:S04]  /*2a20*/  IMAD R9, R9, R10, R8 ;  /* 0x0000000a09097224 */ /* 0x020fc800078e0208 */
[----:B-1----:R-:W-:-:S05]  /*2a30*/  IMAD.WIDE R6, R9, 0x8, R6 ;  /* 0x0000000809067825 */ /* 0x002fca00078e0206 */
[----:B------:R0:W-:Y:S02]  /*2a40*/  STG.E.64 desc[UR8][R6.64], R14 ;  /* 0x0000000e06007986 */ /* 0x0001e4000c101b08 */
.L_x_298:
[----:B------:R-:W-:Y:S05]  /*2a50*/  BSYNC.RECONVERGENT B0 ;  /* 0x0000000000007941 */ /* 0x000fea0003800200 */
.L_x_297:
[----:B01----:R-:W0:Y:S01]  /*2a60*/  LDS R7, [UR10+0x91c] ;  /* 0x00091c0aff077984 */ /* 0x003e220008000800 */
[----:B------:R-:W-:Y:S01]  /*2a70*/  IADD3 R6, PT, PT, R3, 0x2, RZ ;  /* 0x0000000203067810 */ /* 0x000fe20007ffe0ff */
[----:B------:R-:W-:Y:S02]  /*2a80*/  BSSY.RECONVERGENT B0, `(.L_x_300) ;  /* 0x000001c000007945 */ /* 0x000fe40003800200 */
[----:B------:R-:W1:Y:S01]  /*2a90*/  LDS R9, [UR10+0x920] ;  /* 0x0009200aff097984 */ /* 0x000e620008000800 */
[----:B0-----:R-:W-:Y:S02]  /*2aa0*/  IMAD R7, R7, 0x40, R0 ;  /* 0x0000004007077824 */ /* 0x001fe400078e0200 */
[----:B-1----:R-:W-:-:S05]  /*2ab0*/  IMAD R10, R9, 0x8, R6 ;  /* 0x00000008090a7824 */ /* 0x002fca00078e0206 */
        /* <DEDUP_REMOVED lines=17> */
.L_x_302:
[----:B------:R-:W0:Y:S01]  /*2bd0*/  LDS R12, [UR10+0x92c] ;  /* 0x00092c0aff0c7984 */ /* 0x000e220008000800 */
[----:B------:R-:W1:Y:S03]  /*2be0*/  LDC.64 R8, c[0x0][0x398] ;  /* 0x0000e600ff087b82 */ /* 0x000e660000000a00 */
[----:B------:R-:W5:Y:S01]  /*2bf0*/  LDS R11, [UR10+0x910] ;  /* 0x0009100aff0b7984 */ /* 0x000f620008000800 */
[----:B0-----:R-:W-:-:S04]  /*2c00*/  IMAD.IADD R7, R7, 0x1, R12 ;  /* 0x0000000107077824 */ /* 0x001fc800078e020c */
[----:B-----5:R-:W-:-:S04]  /*2c10*/  IMAD R7, R10, R11, R7 ;  /* 0x0000000b0a077224 */ /* 0x020fc800078e0207 */
[----:B-1----:R-:W-:-:S05]  /*2c20*/  IMAD.WIDE R8, R7, 0x8, R8 ;  /* 0x0000000807087825 */ /* 0x002fca00078e0208 */
[----:B------:R0:W-:Y:S02]  /*2c30*/  STG.E.64 desc[UR8][R8.64], R16 ;  /* 0x0000001008007986 */ /* 0x0001e4000c101b08 */
.L_x_301:
[----:B------:R-:W-:Y:S05]  /*2c40*/  BSYNC.RECONVERGENT B0 ;  /* 0x0000000000007941 */ /* 0x000fea0003800200 */
.L_x_300:
[----:B------:R-:W5:Y:S01]  /*2c50*/  LDS R7, [UR10+0x91c] ;  /* 0x00091c0aff077984 */ /* 0x000f620008000800 */
[----:B------:R-:W-:Y:S03]  /*2c60*/  BSSY.RECONVERGENT B0, `(.L_x_303) ;  /* 0x000001c000007945 */ /* 0x000fe60003800200 */
[----:B01----:R-:W0:Y:S01]  /*2c70*/  LDS R9, [UR10+0x920] ;  /* 0x0009200aff097984 */ /* 0x003e220008000800 */
[----:B-----5:R-:W-:Y:S01]  /*2c80*/  IMAD R7, R7, 0x40, R2 ;  /* 0x0000004007077824 */ /* 0x020fe200078e0202 */
[----:B0-----:R-:W-:-:S04]  /*2c90*/  LEA R10, R9, R6, 0x3 ;  /* 0x00000006090a7211 */ /* 0x001fc800078e18ff */
        /* <DEDUP_REMOVED lines=17> */
.L_x_305:
[----:B------:R-:W0:Y:S01]  /*2db0*/  LDS R12, [UR10+0x92c] ;  /* 0x00092c0aff0c7984 */ /* 0x000e220008000800 */
[----:B------:R-:W1:Y:S03]  /*2dc0*/  LDC.64 R8, c[0x0][0x398] ;  /* 0x0000e600ff087b82 */ /* 0x000e660000000a00 */
[----:B------:R-:W5:Y:S01]  /*2dd0*/  LDS R11, [UR10+0x910] ;  /* 0x0009100aff0b7984 */ /* 0x000f620008000800 */
[----:B0-----:R-:W-:-:S04]  /*2de0*/  IMAD.IADD R7, R7, 0x1, R12 ;  /* 0x0000000107077824 */ /* 0x001fc800078e020c */
[----:B-----5:R-:W-:-:S04]  /*2df0*/  IMAD R7, R10, R11, R7 ;  /* 0x0000000b0a077224 */ /* 0x020fc800078e0207 */
[----:B-1----:R-:W-:-:S05]  /*2e00*/  IMAD.WIDE R8, R7, 0x8, R8 ;  /* 0x0000000807087825 */ /* 0x002fca00078e0208 */
[----:B------:R1:W-:Y:S02]  /*2e10*/  STG.E.64 desc[UR8][R8.64], R18 ;  /* 0x0000001208007986 */ /* 0x0003e4000c101b08 */
.L_x_304:
[----:B------:R-:W-:Y:S05]  /*2e20*/  BSYNC.RECONVERGENT B0 ;  /* 0x0000000000007941 */ /* 0x000fea0003800200 */
.L_x_303:
[----:B------:R-:W5:Y:S01]  /*2e30*/  LDS R7, [UR10+0x91c] ;  /* 0x00091c0aff077984 */ /* 0x000f620008000800 */
[----:B------:R-:W-:Y:S03]  /*2e40*/  BSSY.RECONVERGENT B0, `(.L_x_306) ;  /* 0x000001c000007945 */ /* 0x000fe60003800200 */
[----:B01----:R-:W0:Y:S01]  /*2e50*/  LDS R9, [UR10+0x920] ;  /* 0x0009200aff097984 */ /* 0x003e220008000800 */
[----:B-----5:R-:W-:Y:S01]  /*2e60*/  LEA R7, R7, R4, 0x6 ;  /* 0x0000000407077211 */ /* 0x020fe200078e30ff */
[----:B0-----:R-:W-:-:S05]  /*2e70*/  IMAD R10, R9, 0x8, R6 ;  /* 0x00000008090a7824 */ /* 0x001fca00078e0206 */
        /* <DEDUP_REMOVED lines=17> */
.L_x_308:
[----:B------:R-:W0:Y:S01]  /*2f90*/  LDS R12, [UR10+0x92c] ;  /* 0x00092c0aff0c7984 */ /* 0x000e220008000800 */
[----:B------:R-:W1:Y:S03]  /*2fa0*/  LDC.64 R8, c[0x0][0x398] ;  /* 0x0000e600ff087b82 */ /* 0x000e660000000a00 */
[----:B------:R-:W5:Y:S01]  /*2fb0*/  LDS R11, [UR10+0x910] ;  /* 0x0009100aff0b7984 */ /* 0x000f620008000800 */
[----:B0-----:R-:W-:-:S04]  /*2fc0*/  IMAD.IADD R7, R7, 0x1, R12 ;  /* 0x0000000107077824 */ /* 0x001fc800078e020c */
[----:B-----5:R-:W-:-:S04]  /*2fd0*/  IMAD R7, R10, R11, R7 ;  /* 0x0000000b0a077224 */ /* 0x020fc800078e0207 */
[----:B-1----:R-:W-:-:S05]  /*2fe0*/  IMAD.WIDE R8, R7, 0x8, R8 ;  /* 0x0000000807087825 */ /* 0x002fca00078e0208 */
[----:B------:R0:W-:Y:S02]  /*2ff0*/  STG.E.64 desc[UR8][R8.64], R20 ;  /* 0x0000001408007986 */ /* 0x0001e4000c101b08 */
.L_x_307:
[----:B------:R-:W-:Y:S05]  /*3000*/  BSYNC.RECONVERGENT B0 ;  /* 0x0000000000007941 */ /* 0x000fea0003800200 */
.L_x_306:
[----:B01----:R-:W0:Y:S01]  /*3010*/  LDS R8, [UR10+0x91c] ;  /* 0x00091c0aff087984 */ /* 0x003e220008000800 */
[----:B------:R-:W-:Y:S03]  /*3020*/  BSSY.RECONVERGENT B0, `(.L_x_309) ;  /* 0x000001c000007945 */ /* 0x000fe60003800200 */
        /* <DEDUP_REMOVED lines=20> */
.L_x_311:
[----:B------:R-:W0:Y:S01]  /*3170*/  LDS R11, [UR10+0x92c] ;  /* 0x00092c0aff0b7984 */ /* 0x000e220008000800 */
[----:B------:R-:W1:Y:S03]  /*3180*/  LDC.64 R6, c[0x0][0x398] ;  /* 0x0000e600ff067b82 */ /* 0x000e660000000a00 */
[----:B------:R-:W5:Y:S01]  /*3190*/  LDS R10, [UR10+0x910] ;  /* 0x0009100aff0a7984 */ /* 0x000f620008000800 */
[----:B0-----:R-:W-:-:S05]  /*31a0*/  IADD3 R8, PT, PT, R8, R11, RZ ;  /* 0x0000000b08087210 */ /* 0x001fca0007ffe0ff */
[----:B-----5:R-:W-:-:S04]  /*31b0*/  IMAD R9, R9, R10, R8 ;  /* 0x0000000a09097224 */ /* 0x020fc800078e0208 */
[----:B-1----:R-:W-:-:S05]  /*31c0*/  IMAD.WIDE R6, R9, 0x8, R6 ;  /* 0x0000000809067825 */ /* 0x002fca00078e0206 */
[----:B------:R0:W-:Y:S02]  /*31d0*/  STG.E.64 desc[UR8][R6.64], R22 ;  /* 0x0000001606007986 */ /* 0x0001e4000c101b08 */
.L_x_310:
[----:B------:R-:W-:Y:S05]  /*31e0*/  BSYNC.RECONVERGENT B0 ;  /* 0x0000000000007941 */ /* 0x000fea0003800200 */
.L_x_309:
[----:B01----:R-:W0:Y:S01]  /*31f0*/  LDS R7, [UR10+0x91c] ;  /* 0x00091c0aff077984 */ /* 0x003e220008000800 */
[----:B------:R-:W-:Y:S01]  /*3200*/  VIADD R6, R3, 0x4 ;  /* 0x0000000403067836 */ /* 0x000fe20000000000 */
        /* <DEDUP_REMOVED lines=21> */
.L_x_314:
[----:B------:R-:W0:Y:S01]  /*3360*/  LDS R12, [UR10+0x92c] ;  /* 0x00092c0aff0c7984 */ /* 0x000e220008000800 */
[----:B------:R-:W1:Y:S03]  /*3370*/  LDC.64 R8, c[0x0][0x398] ;  /* 0x0000e600ff087b82 */ /* 0x000e660000000a00 */
[----:B------:R-:W5:Y:S01]  /*3380*/  LDS R11, [UR10+0x910] ;  /* 0x0009100aff0b7984 */ /* 0x000f620008000800 */
[----:B0-----:R-:W-:-:S05]  /*3390*/  IADD3 R7, PT, PT, R7, R12, RZ ;  /* 0x0000000c07077210 */ /* 0x001fca0007ffe0ff */
[----:B-----5:R-:W-:-:S04]  /*33a0*/  IMAD R7, R10, R11, R7 ;  /* 0x0000000b0a077224 */ /* 0x020fc800078e0207 */
[----:B-1----:R-:W-:-:S05]  /*33b0*/  IMAD.WIDE R8, R7, 0x8, R8 ;  /* 0x0000000807087825 */ /* 0x002fca00078e0208 */
[----:B------:R0:W-:Y:S02]  /*33c0*/  STG.E.64 desc[UR8][R8.64], R24 ;  /* 0x0000001808007986 */ /* 0x0001e4000c101b08 */
.L_x_313:
[----:B------:R-:W-:Y:S05]  /*33d0*/  BSYNC.RECONVERGENT B0 ;  /* 0x0000000000007941 */ /* 0x000fea0003800200 */
.L_x_312:
[----:B------:R-:W5:Y:S01]  /*33e0*/  LDS R7, [UR10+0x91c] ;  /* 0x00091c0aff077984 */ /* 0x000f620008000800 */
[----:B------:R-:W-:Y:S03]  /*33f0*/  BSSY.RECONVERGENT B0, `(.L_x_315) ;  /* 0x000001c000007945 */ /* 0x000fe60003800200 */
[----:B01----:R-:W0:Y:S01]  /*3400*/  LDS R9, [UR10+0x920] ;  /* 0x0009200aff097984 */ /* 0x003e220008000800 */
[----:B-----5:R-:W-:Y:S02]  /*3410*/  IMAD R7, R7, 0x40, R2 ;  /* 0x0000004007077824 */ /* 0x020fe400078e0202 */
        /* <DEDUP_REMOVED lines=18> */
.L_x_317:
[----:B------:R-:W0:Y:S01]  /*3540*/  LDS R12, [UR10+0x92c] ;  /* 0x00092c0aff0c7984 */ /* 0x000e220008000800 */
[----:B------:R-:W1:Y:S03]  /*3550*/  LDC.64 R8, c[0x0][0x398] ;  /* 0x0000e600ff087b82 */ /* 0x000e660000000a00 */
[----:B------:R-:W5:Y:S01]  /*3560*/  LDS R11, [UR10+0x910] ;  /* 0x0009100aff0b7984 */ /* 0x000f620008000800 */
[----:B0-----:R-:W-:-:S05]  /*3570*/  IADD3 R7, PT, PT, R7, R12, RZ ;  /* 0x0000000c07077210 */ /* 0x001fca0007ffe0ff */
[----:B-----5:R-:W-:-:S04]  /*3580*/  IMAD R7, R10, R11, R7 ;  /* 0x0000000b0a077224 */ /* 0x020fc800078e0207 */
[----:B-1----:R-:W-:-:S05]  /*3590*/  IMAD.WIDE R8, R7, 0x8, R8 ;  /* 0x0000000807087825 */ /* 0x002fca00078e0208 */
[----:B------:R1:W-:Y:S02]  /*35a0*/  STG.E.64 desc[UR8][R8.64], R26 ;  /* 0x0000001a08007986 */ /* 0x0003e4000c101b08 */
.L_x_316:
[----:B------:R-:W-:Y:S05]  /*35b0*/  BSYNC.RECONVERGENT B0 ;  /* 0x0000000000007941 */ /* 0x000fea0003800200 */
.L_x_315:
        /* <DEDUP_REMOVED lines=22> */
.L_x_320:
[----:B------:R-:W0:Y:S01]  /*3720*/  LDS R12, [UR10+0x92c] ;  /* 0x00092c0aff0c7984 */ /* 0x000e220008000800 */
[----:B------:R-:W1:Y:S03]  /*3730*/  LDC.64 R8, c[0x0][0x398] ;  /* 0x0000e600ff087b82 */ /* 0x000e660000000a00 */
[----:B------:R-:W5:Y:S01]  /*3740*/  LDS R11, [UR10+0x910] ;  /* 0x0009100aff0b7984 */ /* 0x000f620008000800 */
[----:B0-----:R-:W-:-:S05]  /*3750*/  IADD3 R7, PT, PT, R7, R12, RZ ;  /* 0x0000000c07077210 */ /* 0x001fca0007ffe0ff */
[----:B-----5:R-:W-:-:S04]  /*3760*/  IMAD R7, R10, R11, R7 ;  /* 0x0000000b0a077224 */ /* 0x020fc800078e0207 */
[----:B-1----:R-:W-:-:S05]  /*3770*/  IMAD.WIDE R8, R7, 0x8, R8 ;  /* 0x0000000807087825 */ /* 0x002fca00078e0208 */
[----:B------:R0:W-:Y:S02]  /*3780*/  STG.E.64 desc[UR8][R8.64], R28 ;  /* 0x0000001c08007986 */ /* 0x0001e4000c101b08 */
.L_x_319:
[----:B------:R-:W-:Y:S05]  /*3790*/  BSYNC.RECONVERGENT B0 ;  /* 0x0000000000007941 */ /* 0x000fea0003800200 */
.L_x_318:
        /* <DEDUP_REMOVED lines=22> */
.L_x_323:
[----:B------:R-:W0:Y:S01]  /*3900*/  LDS R11, [UR10+0x92c] ;  /* 0x00092c0aff0b7984 */ /* 0x000e220008000800 */
[----:B------:R-:W1:Y:S03]  /*3910*/  LDC.64 R6, c[0x0][0x398] ;  /* 0x0000e600ff067b82 */ /* 0x000e660000000a00 */
[----:B------:R-:W5:Y:S01]  /*3920*/  LDS R10, [UR10+0x910] ;  /* 0x0009100aff0a7984 */ /* 0x000f620008000800 */
[----:B0-----:R-:W-:-:S05]  /*3930*/  IADD3 R8, PT, PT, R8, R11, RZ ;  /* 0x0000000b08087210 */ /* 0x001fca0007ffe0ff */
[----:B-----5:R-:W-:-:S04]  /*3940*/  IMAD R9, R9, R10, R8 ;  /* 0x0000000a09097224 */ /* 0x020fc800078e0208 */
[----:B-1----:R-:W-:-:S05]  /*3950*/  IMAD.WIDE R6, R9, 0x8, R6 ;  /* 0x0000000809067825 */ /* 0x002fca00078e0206 */
[----:B------:R0:W-:Y:S02]  /*3960*/  STG.E.64 desc[UR8][R6.64], R30 ;  /* 0x0000001e06007986 */ /* 0x0001e4000c101b08 */
.L_x_322:
[----:B------:R-:W-:Y:S05]  /*3970*/  BSYNC.RECONVERGENT B0 ;  /* 0x0000000000007941 */ /* 0x000fea0003800200 */
.L_x_321:
[----:B01----:R-:W0:Y:S01]  /*3980*/  LDS R7, [UR10+0x91c] ;  /* 0x00091c0aff077984 */ /* 0x003e220008000800 */
[----:B------:R-:W-:Y:S01]  /*3990*/  VIADD R3, R3, 0x6 ;  /* 0x0000000603037836 */ /* 0x000fe20000000000 */
[----:B------:R-:W-:Y:S02]  /*39a0*/  BSSY.RECONVERGENT B0, `(.L_x_324) ;  /* 0x000001c000007945 */ /* 0x000fe40003800200 */
[----:B------:R-:W1:Y:S01]  /*39b0*/  LDS R6, [UR10+0x920] ;  /* 0x0009200aff067984 */ /* 0x000e620008000800 */
[----:B0-----:R-:W-:Y:S01]  /*39c0*/  LEA R0, R7, R0, 0x6 ;  /* 0x0000000007007211 */ /* 0x001fe200078e30ff */
        /* <DEDUP_REMOVED lines=18> */
.L_x_326:
[----:B------:R-:W0:Y:S01]  /*3af0*/  LDS R9, [UR10+0x92c] ;  /* 0x00092c0aff097984 */ /* 0x000e220008000800 */
[----:B------:R-:W1:Y:S03]  /*3b00*/  LDC.64 R6, c[0x0][0x398] ;  /* 0x0000e600ff067b82 */ /* 0x000e660000000a00 */
[----:B------:R-:W5:Y:S01]  /*3b10*/  LDS R10, [UR10+0x910] ;  /* 0x0009100aff0a7984 */ /* 0x000f620008000800 */
[----:B0-----:R-:W-:-:S04]  /*3b20*/  IMAD.IADD R9, R0, 0x1, R9 ;  /* 0x0000000100097824 */ /* 0x001fc800078e0209 */
[----:B-----5:R-:W-:-:S04]  /*3b30*/  IMAD R9, R8, R10, R9 ;  /* 0x0000000a08097224 */ /* 0x020fc800078e0209 */
[----:B-1----:R-:W-:-:S05]  /*3b40*/  IMAD.WIDE R6, R9, 0x8, R6 ;  /* 0x0000000809067825 */ /* 0x002fca00078e0206 */
[----:B------:R0:W-:Y:S02]  /*3b50*/  STG.E.64 desc[UR8][R6.64], R32 ;  /* 0x0000002006007986 */ /* 0x0001e4000c101b08 */
.L_x_325:
[----:B------:R-:W-:Y:S05]  /*3b60*/  BSYNC.RECONVERGENT B0 ;  /* 0x0000000000007941 */ /* 0x000fea0003800200 */
.L_x_324:
[----:B01----:R-:W0:Y:S01]  /*3b70*/  LDS R7, [UR10+0x91c] ;  /* 0x00091c0aff077984 */ /* 0x003e220008000800 */
[----:B------:R-:W-:Y:S03]  /*3b80*/  BSSY.RECONVERGENT B0, `(.L_x_327) ;  /* 0x000001c000007945 */ /* 0x000fe60003800200 */
        /* <DEDUP_REMOVED lines=20> */
.L_x_329:
[----:B------:R-:W0:Y:S01]  /*3cd0*/  LDS R9, [UR10+0x92c] ;  /* 0x00092c0aff097984 */ /* 0x000e220008000800 */
[----:B------:R-:W1:Y:S03]  /*3ce0*/  LDC.64 R6, c[0x0][0x398] ;  /* 0x0000e600ff067b82 */ /* 0x000e660000000a00 */
[----:B------:R-:W5:Y:S01]  /*3cf0*/  LDS R8, [UR10+0x910] ;  /* 0x0009100aff087984 */ /* 0x000f620008000800 */
[----:B0-----:R-:W-:-:S04]  /*3d00*/  IMAD.IADD R9, R2, 0x1, R9 ;  /* 0x0000000102097824 */ /* 0x001fc800078e0209 */
[----:B-----5:R-:W-:-:S04]  /*3d10*/  IMAD R9, R0, R8, R9 ;  /* 0x0000000800097224 */ /* 0x020fc800078e0209 */
[----:B-1----:R-:W-:-:S05]  /*3d20*/  IMAD.WIDE R6, R9, 0x8, R6 ;  /* 0x0000000809067825 */ /* 0x002fca00078e0206 */
[----:B------:R1:W-:Y:S02]  /*3d30*/  STG.E.64 desc[UR8][R6.64], R46 ;  /* 0x0000002e06007986 */ /* 0x0003e4000c101b08 */
.L_x_328:
[----:B------:R-:W-:Y:S05]  /*3d40*/  BSYNC.RECONVERGENT B0 ;  /* 0x0000000000007941 */ /* 0x000fea0003800200 */
.L_x_327:
        /* <DEDUP_REMOVED lines=22> */
.L_x_332:
[----:B------:R-:W0:Y:S01]  /*3eb0*/  LDS R9, [UR10+0x92c] ;  /* 0x00092c0aff097984 */ /* 0x000e220008000800 */
[----:B------:R-:W1:Y:S03]  /*3ec0*/  LDC.64 R6, c[0x0][0x398] ;  /* 0x0000e600ff067b82 */ /* 0x000e660000000a00 */
[----:B------:R-:W5:Y:S01]  /*3ed0*/  LDS R2, [UR10+0x910] ;  /* 0x0009100aff027984 */ /* 0x000f620008000800 */
[----:B0-----:R-:W-:-:S04]  /*3ee0*/  IMAD.IADD R9, R4, 0x1, R9 ;  /* 0x0000000104097824 */ /* 0x001fc800078e0209 */
[----:B-----5:R-:W-:-:S04]  /*3ef0*/  IMAD R9, R0, R2, R9 ;  /* 0x0000000200097224 */ /* 0x020fc800078e0209 */
[----:B-1----:R-:W-:-:S05]  /*3f00*/  IMAD.WIDE R6, R9, 0x8, R6 ;  /* 0x0000000809067825 */ /* 0x002fca00078e0206 */
[----:B------:R0:W-:Y:S02]  /*3f10*/  STG.E.64 desc[UR8][R6.64], R36 ;  /* 0x0000002406007986 */ /* 0x0001e4000c101b08 */
.L_x_331:
[----:B------:R-:W-:Y:S05]  /*3f20*/  BSYNC.RECONVERGENT B0 ;  /* 0x0000000000007941 */ /* 0x000fea0003800200 */
.L_x_330:
[----:B------:R-:W-:Y:S04]  /*3f30*/  LDS R0, [UR10+0x91c] ;  /* 0x00091c0aff007984 */ /* 0x000fe80008000800 */
[----:B------:R-:W5:Y:S02]  /*3f40*/  LDS R2, [UR10+0x920] ;  /* 0x0009200aff027984 */ /* 0x000f640008000800 */
[----:B-----5:R-:W-:-:S05]  /*3f50*/  IMAD R4, R2, 0x8, R3 ;  /* 0x0000000802047824 */ /* 0x020fca00078e0203 */
[----:B------:R-:W-:-:S13]  /*3f60*/  ISETP.GE.AND P0, PT, R4, UR4, PT ;  /* 0x0000000404007c0c */ /* 0x000fda000bf06270 */
[----:B------:R-:W-:Y:S05]  /*3f70*/  @P0 EXIT ;  /* 0x000000000000094d */ /* 0x000fea0003800000 */
[----:B------:R-:W5:Y:S01]  /*3f80*/  LDS R3, [UR10+0x904] ;  /* 0x0009040aff037984 */ /* 0x000f620008000800 */
[----:B------:R-:W-:-:S04]  /*3f90*/  LEA R0, R0, R5, 0x6 ;  /* 0x0000000500007211 */ /* 0x000fc800078e30ff */
[----:B-----5:R-:W-:-:S13]  /*3fa0*/  ISETP.GE.AND P0, PT, R0, R3, PT ;  /* 0x000000030000720c */ /* 0x020fda0003f06270 */
[----:B------:R-:W-:Y:S05]  /*3fb0*/  @!P0 BRA `(.L_x_333) ;  /* 0x0000000000308947 */ /* 0x000fea0003800000 */
[----:B------:R-:W5:Y:S02]  /*3fc0*/  LDS R3, [UR10+0x900] ;  /* 0x0009000aff037984 */ /* 0x000f640008000800 */
[----:B-----5:R-:W-:-:S13]  /*3fd0*/  ISETP.GE.AND P0, PT, R0, R3, PT ;  /* 0x000000030000720c */ /* 0x020fda0003f06270 */
[----:B------:R-:W-:Y:S05]  /*3fe0*/  @P0 EXIT ;  /* 0x000000000000094d */ /* 0x000fea0003800000 */
[----:B------:R-:W-:Y:S01]  /*3ff0*/  LDS R5, [UR10+0x930] ;  /* 0x0009300aff057984 */ /* 0x000fe20008000800 */
[----:B------:R-:W5:Y:S03]  /*4000*/  LDC.64 R2, c[0x0][0x3a0] ;  /* 0x0000e800ff027b82 */ /* 0x000f660000000a00 */
[----:B01----:R-:W0:Y:S04]  /*4010*/  LDS R6, [UR10+0x904] ;  /* 0x0009040aff067984 */ /* 0x003e280008000800 */
[----:B------:R-:W1:Y:S01]  /*4020*/  LDS R7, [UR10+0x914] ;  /* 0x0009140aff077984 */ /* 0x000e620008000800 */
[----:B0-----:R-:W-:-:S05]  /*4030*/  IADD3 R5, PT, PT, -R6, R5, R0 ;  /* 0x0000000506057210 */ /* 0x001fca0007ffe100 */
[----:B-1----:R-:W-:-:S04]  /*4040*/  IMAD R5, R4, R7, R5 ;  /* 0x0000000704057224 */ /* 0x002fc800078e0205 */
[----:B-----5:R-:W-:-:S05]  /*4050*/  IMAD.WIDE R2, R5, 0x8, R2 ;  /* 0x0000000805027825 */ /* 0x020fca00078e0202 */
[----:B------:R-:W-:Y:S01]  /*4060*/  STG.E.64 desc[UR8][R2.64], R38 ;  /* 0x0000002602007986 */ /* 0x000fe2000c101b08 */
[----:B------:R-:W-:Y:S05]  /*4070*/  EXIT ;  /* 0x000000000000794d */ /* 0x000fea0003800000 */
.L_x_333:
[----:B------:R-:W5:Y:S01]  /*4080*/  LDS R5, [UR10+0x92c] ;  /* 0x00092c0aff057984 */ /* 0x000f620008000800 */
[----:B------:R-:W2:Y:S03]  /*4090*/  LDC.64 R2, c[0x0][0x398] ;  /* 0x0000e600ff027b82 */ /* 0x000ea60000000a00 */
[----:B01----:R-:W0:Y:S01]  /*40a0*/  LDS R6, [UR10+0x910] ;  /* 0x0009100aff067984 */ /* 0x003e220008000800 */
[----:B-----5:R-:W-:-:S04]  /*40b0*/  IMAD.IADD R5, R0, 0x1, R5 ;  /* 0x0000000100057824 */ /* 0x020fc800078e0205 */
[----:B0-----:R-:W-:-:S04]  /*40c0*/  IMAD R5, R4, R6, R5 ;  /* 0x0000000604057224 */ /* 0x001fc800078e0205 */
[----:B--2---:R-:W-:-:S05]  /*40d0*/  IMAD.WIDE R2, R5, 0x8, R2 ;  /* 0x0000000805027825 */ /* 0x004fca00078e0202 */
[----:B------:R-:W-:Y:S01]  /*40e0*/  STG.E.64 desc[UR8][R2.64], R38 ;  /* 0x0000002602007986 */ /* 0x000fe2000c101b08 */
[----:B------:R-:W-:Y:S05]  /*40f0*/  EXIT ;  /* 0x000000000000794d */ /* 0x000fea0003800000 */
.L_x_334:
        /* <DEDUP_REMOVED lines=16> */
.L_x_525:


//--------------------- .text._ZN5spral5ssids20cu_multinode_dgemm_nIdEEvP15node_solve_dataIT_ES3_i --------------------------
	.section	.text._ZN5spral5ssids20cu_multinode_dgemm_nIdEEvP15node_solve_dataIT_ES3_i,"ax",@progbits
	.align	128
        .global         _ZN5spral5ssids20cu_multinode_dgemm_nIdEEvP15node_solve_dataIT_ES3_i
        .type           _ZN5spral5ssids20cu_multinode_dgemm_nIdEEvP15node_solve_dataIT_ES3_i,@function
        .size           _ZN5spral5ssids20cu_multinode_dgemm_nIdEEvP15node_solve_dataIT_ES3_i,(.L_x_526 - _ZN5spral5ssids20cu_multinode_dgemm_nIdEEvP15node_solve_dataIT_ES3_i)
        .other          _ZN5spral5ssids20cu_multinode_dgemm_nIdEEvP15node_solve_dataIT_ES3_i,@"STO_CUDA_ENTRY STV_DEFAULT"
_ZN5spral5ssids20cu_multinode_dgemm_nIdEEvP15node_solve_dataIT_ES3_i:
.text._ZN5spral5ssids20cu_multinode_dgemm_nIdEEvP15node_solve_dataIT_ES3_i:
[----:B------:R-:W-:Y:S01]  /*0000*/  LDC R1, c[0x0][0x37c] ;  /* 0x0000df00ff017b82 */ /* 0x000fe20000000800 */
[----:B------:R-:W0:Y:S01]  /*0010*/  S2R R0, SR_TID.X ;  /* 0x0000000000007919 */ /* 0x000e220000002100 */
[----:B------:R-:W0:Y:S06]  /*0020*/  LDCU UR4, c[0x0][0x360] ;  /* 0x00006c00ff0477ac */ /* 0x000e2c0008000800 */
[----:B------:R-:W1:Y:S01]  /*0030*/  LDC.64 R30, c[0x0][0x380] ;  /* 0x0000e000ff1e7b82 */ /* 0x000e620000000a00 */
[----:B------:R-:W-:Y:S01]  /*0040*/  BSSY.RECONVERGENT B0, `(.L_x_335) ;  /* 0x0000049000007945 */ /* 0x000fe20003800200 */
[----:B------:R-:W0:Y:S01]  /*0050*/  S2R R3, SR_TID.Y ;  /* 0x0000000000037919 */ /* 0x000e220000002200 */
[----:B------:R-:W2:Y:S01]  /*0060*/  LDCU.64 UR8, c[0x0][0x358] ;  /* 0x00006b00ff0877ac */ /* 0x000ea20008000a00 */
[----:B------:R-:W1:Y:S01]  /*0070*/  S2R R13, SR_CTAID.X ;  /* 0x00000000000d7919 */ /* 0x000e620000002500 */
[----:B0-----:R-:W-:-:S02]  /*0080*/  IMAD R2, R3, UR4, R0 ;  /* 0x0000000403027c24 */ /* 0x001fc4000f8e0200 */
[----:B-1----:R-:W-:-:S03]  /*0090*/  IMAD.WIDE.U32 R30, R13, 0x58, R30 ;  /* 0x000000580d1e7825 */ /* 0x002fc600078e001e */
[----:B------:R-:W-:-:S13]  /*00a0*/  ISETP.NE.AND P0, PT, R2, RZ, PT ;  /* 0x000000ff0200720c */ /* 0x000fda0003f05270 */
[----:B--2---:R-:W-:Y:S05]  /*00b0*/  @P0 BRA `(.L_x_336) ;  /* 0x0000000400040947 */ /* 0x004fea0003800000 */
[----:B------:R-:W2:Y:S04]  /*00c0*/  LDG.E.64 R4, desc[UR8][R30.64+0x30] ;  /* 0x000030081e047981 */ /* 0x000ea8000c1e1b00 */
[----:B------:R-:W3:Y:S04]  /*00d0*/  LDG.E.64 R6, desc[UR8][R30.64+0x38] ;  /* 0x000038081e067981 */ /* 0x000ee8000c1e1b00 */
[----:B------:R-:W4:Y:S04]  /*00e0*/  LDG.E.64 R8, desc[UR8][R30.64+0x20] ;  /* 0x000020081e087981 */ /* 0x000f28000c1e1b00 */
[----:B------:R-:W5:Y:S01]  /*00f0*/  LDG.E R10, desc[UR8][R30.64+0x28] ;  /* 0x000028081e0a7981 */ /* 0x000f62000c1e1900 */
[----:B------:R-:W0:Y:S01]  /*0100*/  S2UR UR5, SR_CgaCtaId ;  /* 0x00000000000579c3 */ /* 0x000e220000008800 */
[----:B------:R-:W-:-:S02]  /*0110*/  UMOV UR4, 0x400 ;  /* 0x0000040000047882 */ /* 0x000fc40000000000 */
[----:B0-----:R-:W-:Y:S01]  /*0120*/  ULEA UR4, UR5, UR4, 0x18 ;  /* 0x0000000405047291 */ /* 0x001fe2000f8ec0ff */
[----:B------:R-:W0:Y:S08]  /*0130*/  LDCU UR5, c[0x0][0x390] ;  /* 0x00007200ff0577ac */ /* 0x000e300008000800 */
[----:B--2---:R-:W-:Y:S04]  /*0140*/  STS [UR4+0x800], R4 ;  /* 0x00080004ff007988 */ /* 0x004fe80008000804 */
[----:B------:R-:W-:Y:S04]  /*0150*/  STS [UR4+0x808], R5 ;  /* 0x00080805ff007988 */ /* 0x000fe80008000804 */
[----:B---3--:R0:W-:Y:S04]  /*0160*/  STS [UR4+0x804], R6 ;  /* 0x00080406ff007988 */ /* 0x0081e80008000804 */
[----:B----4-:R-:W-:Y:S04]  /*0170*/  STS [UR4+0x80c], R8 ;  /* 0x00080c08ff007988 */ /* 0x010fe80008000804 */
[----:B------:R-:W-:Y:S01]  /*0180*/  STS [UR4+0x810], R9 ;  /* 0x00081009ff007988 */ /* 0x000fe20008000804 */
[----:B0-----:R-:W-:-:S03]  /*0190*/  VIADD R6, R13, UR5 ;  /* 0x000000050d067c36 */ /* 0x001fc60008000000 */
[----:B-----5:R-:W-:Y:S04]  /*01a0*/  STS [UR4+0x814], R10 ;  /* 0x0008140aff007988 */ /* 0x020fe80008000804 */
[----:B------:R-:W-:Y:S04]  /*01b0*/  STS [UR4+0x818], R7 ;  /* 0x00081807ff007988 */ /* 0x000fe80008000804 */
[----:B------:R-:W0:Y:S02]  /*01c0*/  LDS R11, [UR4+0x800] ;  /* 0x00080004ff0b7984 */ /* 0x000e240008000800 */
[----:B0-----:R-:W-:-:S05]  /*01d0*/  VIADD R11, R11, 0xffffffff ;  /* 0xffffffff0b0b7836 */ /* 0x001fca0000000000 */
[----:B------:R-:W-:-:S04]  /*01e0*/  SHF.R.S32.HI R12, RZ, 0x1f, R11 ;  /* 0x0000001fff0c7819 */ /* 0x000fc8000001140b */
[----:B------:R-:W-:-:S04]  /*01f0*/  LEA.HI R12, R12, R11, RZ, 0x5 ;  /* 0x0000000b0c0c7211 */ /* 0x000fc800078f28ff */
[----:B------:R-:W-:-:S05]  /*0200*/  LEA.HI.SX32 R12, R12, 0x1, 0x1b ;  /* 0x000000010c0c7811 */ /* 0x000fca00078fdaff */
[----:B------:R-:W-:Y:S04]  /*0210*/  STS [UR4+0x81c], R12 ;  /* 0x00081c0cff007988 */ /* 0x000fe80008000804 */
[----:B------:R-:W0:Y:S04]  /*0220*/  LDS R11, [UR4+0x818] ;  /* 0x00081804ff0b7984 */ /* 0x000e280008000800 */
[----:B------:R-:W1:Y:S01]  /*0230*/  LDS R8, [UR4+0x81c] ;  /* 0x00081c04ff087984 */ /* 0x000e620008000800 */
[----:B0-----:R-:W-:Y:S01]  /*0240*/  IMAD.IADD R11, R6, 0x1, -R11 ;  /* 0x00000001060b7824 */ /* 0x001fe200078e0a0b */
[----:B-1----:R-:W0:Y:S01]  /*0250*/  I2F.U32.RP R9, R8 ;  /* 0x0000000800097306 */ /* 0x002e220000209000 */
[----:B------:R-:W-:Y:S01]  /*0260*/  IMAD.MOV R7, RZ, RZ, -R8 ;  /* 0x000000ffff077224 */ /* 0x000fe200078e0a08 */
[----:B------:R-:W-:-:S06]  /*0270*/  ISETP.NE.U32.AND P2, PT, R8, RZ, PT ;  /* 0x000000ff0800720c */ /* 0x000fcc0003f45070 */
[----:B0-----:R-:W0:Y:S02]  /*0280*/  MUFU.RCP R9, R9 ;  /* 0x0000000900097308 */ /* 0x001e240000001000 */
[----:B0-----:R-:W-:-:S06]  /*0290*/  VIADD R4, R9, 0xffffffe ;  /* 0x0ffffffe09047836 */ /* 0x001fcc0000000000 */
[----:B------:R0:W1:Y:S02]  /*02a0*/  F2I.FTZ.U32.TRUNC.NTZ R5, R4 ;  /* 0x0000000400057305 */ /* 0x000064000021f000 */
[----:B0-----:R-:W-:Y:S02]  /*02b0*/  IMAD.MOV.U32 R4, RZ, RZ, RZ ;  /* 0x000000ffff047224 */ /* 0x001fe400078e00ff */
[----:B-1----:R-:W-:-:S04]  /*02c0*/  IMAD R7, R7, R5, RZ ;  /* 0x0000000507077224 */ /* 0x002fc800078e02ff */
[----:B------:R-:W-:-:S06]  /*02d0*/  IMAD.HI.U32 R10, R5, R7, R4 ;  /* 0x00000007050a7227 */ /* 0x000fcc00078e0004 */
[----:B------:R-:W-:-:S04]  /*02e0*/  IMAD.HI.U32 R10, R10, R11, RZ ;  /* 0x0000000b0a0a7227 */ /* 0x000fc800078e00ff */
[----:B------:R-:W-:-:S04]  /*02f0*/  IMAD.MOV R5, RZ, RZ, -R10 ;  /* 0x000000ffff057224 */ /* 0x000fc800078e0a0a */
[----:B------:R-:W-:-:S05]  /*0300*/  IMAD R11, R8, R5, R11 ;  /* 0x00000005080b7224 */ /* 0x000fca00078e020b */
[----:B------:R-:W-:-:S13]  /*0310*/  ISETP.GE.U32.AND P0, PT, R11, R8, PT ;  /* 0x000000080b00720c */ /* 0x000fda0003f06070 */
[----:B------:R-:W-:Y:S01]  /*0320*/  @P0 IMAD.IADD R11, R11, 0x1, -R8 ;  /* 0x000000010b0b0824 */ /* 0x000fe200078e0a08 */
[----:B------:R-:W-:-:S04]  /*0330*/  @P0 IADD3 R10, PT, PT, R10, 0x1, RZ ;  /* 0x000000010a0a0810 */ /* 0x000fc80007ffe0ff */
[----:B------:R-:W-:-:S13]  /*0340*/  ISETP.GE.U32.AND P1, PT, R11, R8, PT ;  /* 0x000000080b00720c */ /* 0x000fda0003f26070 */
[----:B------:R-:W-:Y:S01]  /*0350*/  @P1 VIADD R10, R10, 0x1 ;  /* 0x000000010a0a1836 */ /* 0x000fe20000000000 */
[----:B------:R-:W-:-:S05]  /*0360*/  @!P2 LOP3.LUT R10, RZ, R8, RZ, 0x33, !PT ;  /* 0x00000008ff0aa212 */ /* 0x000fca00078e33ff */
        /* <DEDUP_REMOVED lines=17> */
[----:B------:R-:W-:-:S05]  /*0480*/  @P0 IMAD.IADD R7, R7, 0x1, -R8 ;  /* 0x0000000107070824 */ /* 0x000fca00078e0a08 */
[----:B------:R-:W-:-:S13]  /*0490*/  ISETP.GE.U32.AND P0, PT, R7, R8, PT ;  /* 0x000000080700720c */ /* 0x000fda0003f06070 */
[----:B------:R-:W-:Y:S02]  /*04a0*/  @P0 IADD3 R7, PT, PT, -R8, R7, RZ ;  /* 0x0000000708070210 */ /* 0x000fe40007ffe1ff */
[----:B------:R-:W-:-:S05]  /*04b0*/  @!P1 LOP3.LUT R7, RZ, R8, RZ, 0x33, !PT ;  /* 0x00000008ff079212 */ /* 0x000fca00078e33ff */
[----:B------:R0:W-:Y:S02]  /*04c0*/  STS [UR4+0x81c], R7 ;  /* 0x00081c07ff007988 */ /* 0x0001e40008000804 */
.L_x_336:
[----:B------:R-:W-:Y:S05]  /*04d0*/  BSYNC.RECONVERGENT B0 ;  /* 0x0000000000007941 */ /* 0x000fea0003800200 */
.L_x_335:
[----:B------:R-:W1:Y:S08]  /*04e0*/  S2UR UR5, SR_CgaCtaId ;  /* 0x00000000000579c3 */ /* 0x000e700000008800 */
[----:B------:R-:W-:Y:S06]  /*04f0*/  BAR.SYNC.DEFER_BLOCKING 0x0 ;  /* 0x0000000000007b1d */ /* 0x000fec0000010000 */
[----:B------:R-:W-:-:S02]  /*0500*/  UMOV UR4, 0x400 ;  /* 0x0000040000047882 */ /* 0x000fc40000000000 */
[----:B-1----:R-:W-:-:S09]  /*0510*/  ULEA UR5, UR5, UR4, 0x18 ;  /* 0x0000000405057291 */ /* 0x002fd2000f8ec0ff */
[----:B------:R-:W-:Y:S04]  /*0520*/  LDS R4, [UR5+0x820] ;  /* 0x00082005ff047984 */ /* 0x000fe80008000800 */
[----:B------:R-:W1:Y:S02]  /*0530*/  LDS R5, [UR5+0x804] ;  /* 0x00080405ff057984 */ /* 0x000e640008000800 */
[----:B-1----:R-:W-:-:S05]  /*0540*/  VIADD R5, R5, 0x1f ;  /* 0x0000001f05057836 */ /* 0x002fca0000000000 */
[----:B------:R-:W-:-:S04]  /*0550*/  SHF.R.S32.HI R6, RZ, 0x1f, R5 ;  /* 0x0000001fff067819 */ /* 0x000fc80000011405 */
[----:B------:R-:W-:-:S04]  /*0560*/  LEA.HI R6, R6, R5, RZ, 0x5 ;  /* 0x0000000506067211 */ /* 0x000fc800078f28ff */
[----:B------:R-:W-:-:S04]  /*0570*/  SHF.R.S32.HI R5, RZ, 0x5, R6 ;  /* 0x00000005ff057819 */ /* 0x000fc80000011406 */
[----:B------:R-:W-:-:S13]  /*0580*/  ISETP.GT.AND P0, PT, R4, R5, PT ;  /* 0x000000050400720c */ /* 0x000fda0003f04270 */
[----:B------:R-:W-:Y:S05]  /*0590*/  @P0 EXIT ;  /* 0x000000000000094d */ /* 0x000fea0003800000 */
[----:B------:R-:W1:Y:S01]  /*05a0*/  LDS R4, [UR5+0x808] ;  /* 0x00080805ff047984 */ /* 0x000e620008000800 */
        /* <DEDUP_REMOVED lines=15> */
[----:B0-----:R-:W-:Y:S02]  /*06a0*/  CS2R R6, SRZ ;  /* 0x0000000000067805 */ /* 0x001fe4000001ff00 */
[----:B-1----:R-:W-:-:S13]  /*06b0*/  ISETP.GT.AND P0, PT, R4, RZ, PT ;  /* 0x000000ff0400720c */ /* 0x002fda0003f04270 */
[----:B------:R-:W-:Y:S05]  /*06c0*/  @!P0 BRA `(.L_x_337) ;  /* 0x0000001400648947 */ /* 0x000fea0003800000 */
[----:B------:R-:W0:Y:S01]  /*06d0*/  S2UR UR6, SR_CgaCtaId ;  /* 0x00000000000679c3 */ /* 0x000e220000008800 */
[----:B------:R-:W-:Y:S01]  /*06e0*/  UMOV UR4, 0x400 ;  /* 0x0000040000047882 */ /* 0x000fe20000000000 */
[----:B------:R-:W-:Y:S01]  /*06f0*/  LOP3.LUT R5, R2, 0xf, RZ, 0xc0, !PT ;  /* 0x0000000f02057812 */ /* 0x000fe200078ec0ff */
[----:B------:R-:W-:Y:S01]  /*0700*/  UIADD3 UR4, UPT, UPT, UR4, 0x400, URZ ;  /* 0x0000040004047890 */ /* 0x000fe2000fffe0ff */
[----:B------:R-:W-:Y:S02]  /*0710*/  SHF.R.U32.HI R48, RZ, 0x4, R2 ;  /* 0x00000004ff307819 */ /* 0x000fe40000011602 */
[----:B------:R-:W-:Y:S02]  /*0720*/  CS2R R44, SRZ ;  /* 0x00000000002c7805 */ /* 0x000fe4000001ff00 */
[----:B------:R-:W-:Y:S02]  /*0730*/  LEA R49, R0, UR5, 0x3 ;  /* 0x0000000500317c11 */ /* 0x000fe4000f8e18ff */
[----:B------:R-:W-:-:S02]  /*0740*/  CS2R R34, SRZ ;  /* 0x0000000000227805 */ /* 0x000fc4000001ff00 */
[----:B------:R-:W-:Y:S01]  /*0750*/  CS2R R36, SRZ ;  /* 0x0000000000247805 */ /* 0x000fe2000001ff00 */
[----:B------:R-:W-:Y:S01]  /*0760*/  IMAD R50, R48, 0x20, R5 ;  /* 0x0000002030327824 */ /* 0x000fe200078e0205 */
        /* <DEDUP_REMOVED lines=14> */
[----:B0-----:R-:W-:-:S06]  /*0850*/  ULEA UR4, UR6, UR4, 0x18 ;  /* 0x0000000406047291 */ /* 0x001fcc000f8ec0ff */
[----:B------:R-:W-:Y:S01]  /*0860*/  LEA R4, R3, UR4, 0x5 ;  /* 0x0000000403047c11 */ /* 0x000fe2000f8e28ff */
[----:B------:R-:W-:-:S06]  /*0870*/  UMOV UR4, URZ ;  /* 0x000000ff00047c82 */ /* 0x000fcc0008000000 */
.L_x_354:
[----:B------:R-:W0:Y:S01]  /*0880*/  LDS R32, [UR5+0x81c] ;  /* 0x00081c05ff207984 */ /* 0x000e220008000800 */
[----:B------:R-:W-:Y:S04]  /*0890*/  BSSY.RECONVERGENT B0, `(.L_x_338) ;  /* 0x0000019000007945 */ /* 0x000fe80003800200 */
[----:B------:R-:W-:Y:S01]  /*08a0*/  BSSY.RELIABLE B1, `(.L_x_339) ;  /* 0x0000016000017945 */ /* 0x000fe20003800100 */
[----:B-1----:R-:W1:Y:S01]  /*08b0*/  LDS R33, [UR5+0x800] ;  /* 0x00080005ff217984 */ /* 0x002e620008000800 */
[----:B0-----:R-:W-:-:S05]  /*08c0*/  IMAD R32, R32, 0x20, R5 ;  /* 0x0000002020207824 */ /* 0x001fca00078e0205 */
[----:B-1----:R-:W-:-:S13]  /*08d0*/  ISETP.GE.AND P0, PT, R32, R33, PT ;  /* 0x000000212000720c */ /* 0x002fda0003f06270 */
[----:B--2---:R-:W-:Y:S05]  /*08e0*/  @P0 BRA `(.L_x_340) ;  /* 0x0000000000440947 */ /* 0x004fea0003800000 */
[----:B------:R-:W0:Y:S01]  /*08f0*/  S2R R33, SR_CgaCtaId ;  /* 0x0000000000217919 */ /* 0x000e220000008800 */
[----:B------:R-:W-:Y:S01]  /*0900*/  MOV R32, 0x400 ;  /* 0x0000040000207802 */ /* 0x000fe20000000f00 */
[----:B------:R-:W-:-:S03]  /*0910*/  VIADD R41, R48, UR4 ;  /* 0x0000000430297c36 */ /* 0x000fc60008000000 */
[----:B0-----:R-:W-:-:S05]  /*0920*/  LEA R40, R33, R32, 0x18 ;  /* 0x0000002021287211 */ /* 0x001fca00078ec0ff */
[----:B------:R-:W0:Y:S02]  /*0930*/  LDS R32, [R40+0x808] ;  /* 0x0008080028207984 */ /* 0x000e240000000800 */
[----:B0-----:R-:W-:-:S13]  /*0940*/  ISETP.GE.AND P0, PT, R41, R32, PT ;  /* 0x000000202900720c */ /* 0x001fda0003f06270 */
[----:B------:R-:W-:Y:S05]  /*0950*/  @!P0 BREAK.RELIABLE B1 ;  /* 0x0000000000018942 */ /* 0x000fea0003800100 */
[----:B------:R-:W-:Y:S05]  /*0960*/  @P0 BRA `(.L_x_340) ;  /* 0x0000000000240947 */ /* 0x000fea0003800000 */
[----:B------:R-:W2:Y:S04]  /*0970*/  LDG.E.64 R32, desc[UR8][R30.64] ;  /* 0x000000081e207981 */ /* 0x000ea8000c1e1b00 */
[----:B------:R-:W0:Y:S04]  /*0980*/  LDS R38, [R40+0x81c] ;  /* 0x00081c0028267984 */ /* 0x000e280000000800 */
[----:B------:R-:W1:Y:S01]  /*0990*/  LDS R39, [R40+0x80c] ;  /* 0x00080c0028277984 */ /* 0x000e620000000800 */
[----:B0-----:R-:W-:-:S04]  /*09a0*/  IMAD R38, R38, 0x20, R5 ;  /* 0x0000002026267824 */ /* 0x001fc800078e0205 */
[----:B-1----:R-:W-:-:S04]  /*09b0*/  IMAD R39, R41, R39, R38 ;  /* 0x0000002729277224 */ /* 0x002fc800078e0226 */
[----:B--2---:R-:W-:-:S06]  /*09c0*/  IMAD.WIDE R32, R39, 0x8, R32 ;  /* 0x0000000827207825 */ /* 0x004fcc00078e0220 */
[----:B------:R-:W2:Y:S04]  /*09d0*/  LDG.E.64 R32, desc[UR8][R32.64] ;  /* 0x0000000820207981 */ /* 0x000ea8000c1e1b00 */
[----:B--2---:R0:W-:Y:S01]  /*09e0*/  STS.64 [R50], R32 ;  /* 0x0000002032007388 */ /* 0x0041e20000000a00 */
[----:B------:R-:W-:Y:S05]  /*09f0*/  BRA `(.L_x_341) ;  /* 0x0000000000087947 */ /* 0x000fea0003800000 */
.L_x_340:
[----:B------:R-:W-:Y:S05]  /*0a00*/  BSYNC.RELIABLE B1 ;  /* 0x0000000000017941 */ /* 0x000fea0003800100 */
.L_x_339:
[----:B------:R1:W-:Y:S02]  /*0a10*/  STS.64 [R50], RZ ;  /* 0x000000ff32007388 */ /* 0x0003e40000000a00 */
.L_x_341:
[----:B------:R-:W-:Y:S05]  /*0a20*/  BSYNC.RECONVERGENT B0 ;  /* 0x0000000000007941 */ /* 0x000fea0003800200 */
.L_x_338:
[----:B------:R-:W-:Y:S05]  /*0a30*/  WARPSYNC.ALL ;  /* 0x0000000000007948 */ /* 0x000fea0003800000 */
[----:B------:R-:W2:Y:S01]  /*0a40*/  S2UR UR7, SR_CgaCtaId ;  /* 0x00000000000779c3 */ /* 0x000ea20000008800 */
[----:B------:R-:W-:Y:S01]  /*0a50*/  UMOV UR6, 0x400 ;  /* 0x0000040000067882 */ /* 0x000fe20000000000 */
[----:B------:R-:W-:Y:S04]  /*0a60*/  BSSY.RECONVERGENT B0, `(.L_x_342) ;  /* 0x000001e000007945 */ /* 0x000fe80003800200 */
[----:B------:R-:W-:Y:S01]  /*0a70*/  BSSY.RELIABLE B1, `(.L_x_343) ;  /* 0x000001b000017945 */ /* 0x000fe20003800100 */
[----:B--2---:R-:W-:-:S09]  /*0a80*/  ULEA UR5, UR7, UR6, 0x18 ;  /* 0x0000000607057291 */ /* 0x004fd2000f8ec0ff */
[----:B0-----:R-:W0:Y:S04]  /*0a90*/  LDS R32, [UR5+0x81c] ;  /* 0x00081c05ff207984 */ /* 0x001e280008000800 */
[----:B------:R-:W2:Y:S01]  /*0aa0*/  LDS R33, [UR5+0x800] ;  /* 0x00080005ff217984 */ /* 0x000ea20008000800 */
[----:B0-----:R-:W-:-:S04]  /*0ab0*/  IMAD R32, R32, 0x20, R5 ;  /* 0x0000002020207824 */ /* 0x001fc800078e0205 */
[----:B------:R-:W-:-:S05]  /*0ac0*/  VIADD R32, R32, 0x10 ;  /* 0x0000001020207836 */ /* 0x000fca0000000000 */
[----:B--2---:R-:W-:-:S13]  /*0ad0*/  ISETP.GE.AND P0, PT, R32, R33, PT ;  /* 0x000000212000720c */ /* 0x004fda0003f06270 */
[----:B------:R-:W-:Y:S05]  /*0ae0*/  @P0 BRA `(.L_x_344) ;  /* 0x00000000004c0947 */ /* 0x000fea0003800000 */
[----:B------:R-:W0:Y:S01]  /*0af0*/  LDS R32, [UR5+0x808] ;  /* 0x00080805ff207984 */ /* 0x000e220008000800 */
[----:B------:R-:W-:-:S04]  /*0b00*/  IADD3 R41, PT, PT, R48, UR4, RZ ;  /* 0x0000000430297c10 */ /* 0x000fc8000fffe0ff */
[----:B0-----:R-:W-:-:S13]  /*0b10*/  ISETP.GE.AND P0, PT, R41, R32, PT ;  /* 0x000000202900720c */ /* 0x001fda0003f06270 */
[----:B------:R-:W-:Y:S05]  /*0b20*/  @!P0 BREAK.RELIABLE B1 ;  /* 0x0000000000018942 */ /* 0x000fea0003800100 */
[----:B------:R-:W-:Y:S05]  /*0b30*/  @P0 BRA `(.L_x_344) ;  /* 0x0000000000380947 */ /* 0x000fea0003800000 */
[----:B------:R-:W2:Y:S04]  /*0b40*/  LDG.E.64 R32, desc[UR8][R30.64] ;  /* 0x000000081e207981 */ /* 0x000ea8000c1e1b00 */
[----:B------:R-:W0:Y:S04]  /*0b50*/  LDS R38, [UR5+0x81c] ;  /* 0x00081c05ff267984 */ /* 0x000e280008000800 */
[----:B------:R-:W3:Y:S01]  /*0b60*/  LDS R40, [UR5+0x80c] ;  /* 0x00080c05ff287984 */ /* 0x000ee20008000800 */
[----:B0-----:R-:W-:Y:S02]  /*0b70*/  IMAD.SHL.U32 R39, R38, 0x20, RZ ;  /* 0x0000002026277824 */ /* 0x001fe400078e00ff */
[----:B---3--:R-:W-:-:S03]  /*0b80*/  IMAD R40, R41, R40, RZ ;  /* 0x0000002829287224 */ /* 0x008fc600078e02ff */
[----:B------:R-:W-:Y:S02]  /*0b90*/  LOP3.LUT R41, R39, 0xf, R2, 0xf8, !PT ;  /* 0x0000000f27297812 */ /* 0x000fe400078ef802 */
[----:B------:R-:W-:Y:S02]  /*0ba0*/  SHF.R.S32.HI R39, RZ, 0x1f, R39 ;  /* 0x0000001fff277819 */ /* 0x000fe40000011427 */
[----:B------:R-:W-:-:S04]  /*0bb0*/  IADD3 R41, P0, PT, R40, R41, RZ ;  /* 0x0000002928297210 */ /* 0x000fc80007f1e0ff */
[----:B------:R-:W-:Y:S02]  /*0bc0*/  LEA.HI.X.SX32 R39, R40, R39, 0x1, P0 ;  /* 0x0000002728277211 */ /* 0x000fe400000f0eff */
[----:B--2---:R-:W-:-:S04]  /*0bd0*/  LEA R32, P0, R41, R32, 0x3 ;  /* 0x0000002029207211 */ /* 0x004fc800078018ff */
[----:B------:R-:W-:-:S06]  /*0be0*/  LEA.HI.X R33, R41, R33, R39, 0x3, P0 ;  /* 0x0000002129217211 */ /* 0x000fcc00000f1c27 */
[----:B------:R-:W2:Y:S04]  /*0bf0*/  LDG.E.64 R32, desc[UR8][R32.64+0x80] ;  /* 0x0000800820207981 */ /* 0x000ea8000c1e1b00 */
[----:B--2---:R0:W-:Y:S01]  /*0c00*/  STS.64 [R50+0x80], R32 ;  /* 0x0000802032007388 */ /* 0x0041e20000000a00 */
[----:B------:R-:W-:Y:S05]  /*0c10*/  BRA `(.L_x_345) ;  /* 0x0000000000087947 */ /* 0x000fea0003800000 */
.L_x_344:
[----:B------:R-:W-:Y:S05]  /*0c20*/  BSYNC.RELIABLE B1 ;  /* 0x0000000000017941 */ /* 0x000fea0003800100 */
.L_x_343:
[----:B------:R2:W-:Y:S02]  /*0c30*/  STS.64 [R50+0x80], RZ ;  /* 0x000080ff32007388 */ /* 0x0005e40000000a00 */
.L_x_345:
[----:B------:R-:W-:Y:S05]  /*0c40*/  BSYNC.RECONVERGENT B0 ;  /* 0x0000000000007941 */ /* 0x000fea0003800200 */
.L_x_342:
[----:B------:R-:W-:Y:S05]  /*0c50*/  WARPSYNC.ALL ;  /* 0x0000000000007948 */ /* 0x000fea0003800000 */
[----:B0-----:R-:W0:Y:S01]  /*0c60*/  LDS R33, [UR5+0x808] ;  /* 0x00080805ff217984 */ /* 0x001e220008000800 */
[----:B------:R-:W3:Y:S01]  /*0c70*/  LDCU UR10, c[0x0][0x360] ;  /* 0x00006c00ff0a77ac */ /* 0x000ee20008000800 */
[----:B------:R-:W-:Y:S01]  /*0c80*/  LOP3.LUT R39, R2, 0x3, RZ, 0xc0, !PT ;  /* 0x0000000302277812 */ /* 0x000fe200078ec0ff */
[----:B------:R-:W-:Y:S04]  /*0c90*/  BSSY.RECONVERGENT B0, `(.L_x_346) ;  /* 0x000001c000007945 */ /* 0x000fe80003800200 */
[----:B------:R-:W-:Y:S01]  /*0ca0*/  BSSY.RELIABLE B1, `(.L_x_347) ;  /* 0x0000019000017945 */ /* 0x000fe20003800100 */
[----:B------:R-:W-:Y:S01]  /*0cb0*/  UIADD3 UR6, UPT, UPT, UR6, 0x400, URZ ;  /* 0x0000040006067890 */ /* 0x000fe2000fffe0ff */
[----:B------:R-:W-:Y:S01]  /*0cc0*/  SHF.R.U32.HI R40, RZ, 0x2, R2 ;  /* 0x00000002ff287819 */ /* 0x000fe20000011602 */
[----:B------:R-:W-:-:S02]  /*0cd0*/  VIADD R38, R39, UR4 ;  /* 0x0000000427267c36 */ /* 0x000fc40008000000 */
[----:B------:R-:W-:Y:S01]  /*0ce0*/  ULEA UR6, UR7, UR6, 0x18 ;  /* 0x0000000607067291 */ /* 0x000fe2000f8ec0ff */
[----:B---3--:R-:W-:-:S05]  /*0cf0*/  IMAD R32, R3, UR10, R0 ;  /* 0x0000000a03207c24 */ /* 0x008fca000f8e0200 */
[----:B------:R-:W-:-:S04]  /*0d00*/  LOP3.LUT R32, R39, 0x3ffffc, R32, 0xf8, !PT ;  /* 0x003ffffc27207812 */ /* 0x000fc800078ef820 */
[----:B------:R-:W-:Y:S02]  /*0d10*/  LEA R39, R32, UR6, 0x3 ;  /* 0x0000000620277c11 */ /* 0x000fe4000f8e18ff */
[----:B0-----:R-:W-:-:S13]  /*0d20*/  ISETP.GE.AND P0, PT, R38, R33, PT ;  /* 0x000000212600720c */ /* 0x001fda0003f06270 */
[----:B------:R-:W-:Y:S05]  /*0d30*/  @P0 BRA `(.L_x_348) ;  /* 0x00000000003c0947 */ /* 0x000fea0003800000 */
[----:B------:R-:W0:Y:S04]  /*0d40*/  LDS R33, [UR5+0x820] ;  /* 0x00082005ff217984 */ /* 0x000e280008000800 */
[----:B------:R-:W3:Y:S01]  /*0d50*/  LDS R32, [UR5+0x804] ;  /* 0x00080405ff207984 */ /* 0x000ee20008000800 */
[----:B0-----:R-:W-:-:S05]  /*0d60*/  IMAD R33, R33, 0x20, R40 ;  /* 0x0000002021217824 */ /* 0x001fca00078e0228 */
[----:B---3--:R-:W-:-:S13]  /*0d70*/  ISETP.GE.AND P0, PT, R33, R32, PT ;  /* 0x000000202100720c */ /* 0x008fda0003f06270 */
[----:B------:R-:W-:Y:S05]  /*0d80*/  @!P0 BREAK.RELIABLE B1 ;  /* 0x0000000000018942 */ /* 0x000fea0003800100 */
[----:B------:R-:W-:Y:S05]  /*0d90*/  @P0 BRA `(.L_x_348) ;  /* 0x0000000000240947 */ /* 0x000fea0003800000 */
[----:B------:R-:W3:Y:S04]  /*0da0*/  LDG.E.64 R32, desc[UR8][R30.64+0x8] ;  /* 0x000008081e207981 */ /* 0x000ee8000c1e1b00 */
[----:B------:R-:W-:Y:S04]  /*0db0*/  LDS R41, [UR5+0x810] ;  /* 0x00081005ff297984 */ /* 0x000fe80008000800 */
[----:B------:R-:W0:Y:S02]  /*0dc0*/  LDS R43, [UR5+0x820] ;  /* 0x00082005ff2b7984 */ /* 0x000e240008000800 */
[----:B0-----:R-:W-:-:S04]  /*0dd0*/  IMAD R43, R43, 0x20, R40 ;  /* 0x000000202b2b7824 */ /* 0x001fc800078e0228 */
[----:B------:R-:W-:-:S04]  /*0de0*/  IMAD R41, R41, R43, R38 ;  /* 0x0000002b29297224 */ /* 0x000fc800078e0226 */
[----:B---3--:R-:W-:-:S06]  /*0df0*/  IMAD.WIDE R32, R41, 0x8, R32 ;  /* 0x0000000829207825 */ /* 0x008fcc00078e0220 */
[----:B------:R-:W3:Y:S04]  /*0e00*/  LDG.E.64 R32, desc[UR8][R32.64] ;  /* 0x0000000820207981 */ /* 0x000ee8000c1e1b00 */
[----:B---3--:R0:W-:Y:S01]  /*0e10*/  STS.64 [R39], R32 ;  /* 0x0000002027007388 */ /* 0x0081e20000000a00 */
[----:B------:R-:W-:Y:S05]  /*0e20*/  BRA `(.L_x_349) ;  /* 0x0000000000087947 */ /* 0x000fea0003800000 */
.L_x_348:
[----:B------:R-:W-:Y:S05]  /*0e30*/  BSYNC.RELIABLE B1 ;  /* 0x0000000000017941 */ /* 0x000fea0003800100 */
.L_x_347:
[----:B------:R3:W-:Y:S02]  /*0e40*/  STS.64 [R39], RZ ;  /* 0x000000ff27007388 */ /* 0x0007e40000000a00 */
.L_x_349:
[----:B------:R-:W-:Y:S05]  /*0e50*/  BSYNC.RECONVERGENT B0 ;  /* 0x0000000000007941 */ /* 0x000fea0003800200 */
.L_x_346:
[----:B------:R-:W-:Y:S05]  /*0e60*/  WARPSYNC.ALL ;  /* 0x0000000000007948 */ /* 0x000fea0003800000 */
[----:B0-----:R-:W0:Y:S01]  /*0e70*/  LDS R33, [UR5+0x808] ;  /* 0x00080805ff217984 */ /* 0x001e220008000800 */
[----:B------:R-:W-:Y:S04]  /*0e80*/  BSSY.RECONVERGENT B0, `(.L_x_350) ;  /* 0x0000016000007945 */ /* 0x000fe80003800200 */
[----:B------:R-:W-:Y:S01]  /*0e90*/  BSSY.RELIABLE B1, `(.L_x_351) ;  /* 0x0000013000017945 */ /* 0x000fe20003800100 */
[----:B0-----:R-:W-:-:S13]  /*0ea0*/  ISETP.GE.AND P0, PT, R38, R33, PT ;  /* 0x000000212600720c */ /* 0x001fda0003f06270 */
[----:B------:R-:W-:Y:S05]  /*0eb0*/  @P0 BRA `(.L_x_352) ;  /* 0x0000000000400947 */ /* 0x000fea0003800000 */
[----:B------:R-:W0:Y:S01]  /*0ec0*/  LDS R32, [UR5+0x820] ;  /* 0x00082005ff207984 */ /* 0x000e220008000800 */
[----:B------:R-:W-:-:S03]  /*0ed0*/  VIADD R41, R40, 0x10 ;  /* 0x0000001028297836 */ /* 0x000fc60000000000 */
[----:B------:R-:W4:Y:S01]  /*0ee0*/  LDS R33, [UR5+0x804] ;  /* 0x00080405ff217984 */ /* 0x000f220008000800 */
[----:B0-----:R-:W-:-:S05]  /*0ef0*/  IMAD R32, R32, 0x20, R41 ;  /* 0x0000002020207824 */ /* 0x001fca00078e0229 */
[----:B----4-:R-:W-:-:S13]  /*0f00*/  ISETP.GE.AND P0, PT, R32, R33, PT ;  /* 0x000000212000720c */ /* 0x010fda0003f06270 */
[----:B------:R-:W-:Y:S05]  /*0f10*/  @!P0 BREAK.RELIABLE B1 ;  /* 0x0000000000018942 */ /* 0x000fea0003800100 */
[----:B------:R-:W-:Y:S05]  /*0f20*/  @P0 BRA `(.L_x_352) ;  /* 0x0000000000240947 */ /* 0x000fea0003800000 */
[----:B------:R-:W4:Y:S04]  /*0f30*/  LDG.E.64 R32, desc[UR8][R30.64+0x8] ;  /* 0x000008081e207981 */ /* 0x000f28000c1e1b00 */
[----:B------:R-:W-:Y:S04]  /*0f40*/  LDS R43, [UR5+0x810] ;  /* 0x00081005ff2b7984 */ /* 0x000fe80008000800 */
[----:B------:R-:W0:Y:S02]  /*0f50*/  LDS R40, [UR5+0x820] ;  /* 0x00082005ff287984 */ /* 0x000e240008000800 */
[----:B0-----:R-:W-:-:S04]  /*0f60*/  IMAD R40, R40, 0x20, R41 ;  /* 0x0000002028287824 */ /* 0x001fc800078e0229 */
[----:B------:R-:W-:-:S04]  /*0f70*/  IMAD R43, R43, R40, R38 ;  /* 0x000000282b2b7224 */ /* 0x000fc800078e0226 */
[----:B----4-:R-:W-:-:S06]  /*0f80*/  IMAD.WIDE R32, R43, 0x8, R32 ;  /* 0x000000082b207825 */ /* 0x010fcc00078e0220 */
[----:B------:R-:W4:Y:S04]  /*0f90*/  LDG.E.64 R32, desc[UR8][R32.64] ;  /* 0x0000000820207981 */ /* 0x000f28000c1e1b00 */
[----:B----4-:R0:W-:Y:S01]  /*0fa0*/  STS.64 [R39+0x200], R32 ;  /* 0x0002002027007388 */ /* 0x0101e20000000a00 */
[----:B------:R-:W-:Y:S05]  /*0fb0*/  BRA `(.L_x_353) ;  /* 0x0000000000087947 */ /* 0x000fea0003800000 */
.L_x_352:
[----:B------:R-:W-:Y:S05]  /*0fc0*/  BSYNC.RELIABLE B1 ;  /* 0x0000000000017941 */ /* 0x000fea0003800100 */
.L_x_351:
[----:B------:R4:W-:Y:S02]  /*0fd0*/  STS.64 [R39+0x200], RZ ;  /* 0x000200ff27007388 */ /* 0x0009e40000000a00 */
.L_x_353:
[----:B------:R-:W-:Y:S05]  /*0fe0*/  BSYNC.RECONVERGENT B0 ;  /* 0x0000000000007941 */ /* 0x000fea0003800200 */
.L_x_350:
[----:B------:R-:W-:Y:S05]  /*0ff0*/  WARPSYNC.ALL ;  /* 0x0000000000007948 */ /* 0x000fea0003800000 */
[----:B------:R-:W-:Y:S01]  /*1000*/  BAR.SYNC.DEFER_BLOCKING 0x0 ;  /* 0x0000000000007b1d */ /* 0x000fe20000010000 */
[----:B------:R-:W-:-:S05]  /*1010*/  UIADD3 UR4, UPT, UPT, UR4, 0x4, URZ ;  /* 0x0000000404047890 */ /* 0x000fca000fffe0ff */
[----:B0--34-:R-:W-:Y:S04]  /*1020*/  LDS.64 R38, [R49] ;  /* 0x0000000031267984 */ /* 0x019fe80000000a00 */
[----:B------:R-:W0:Y:S04]  /*1030*/  LDS.64 R32, [R4] ;  /* 0x0000000004207984 */ /* 0x000e280000000a00 */
[----:B------:R-:W-:Y:S04]  /*1040*/  LDS.64 R40, [R49+0x40] ;  /* 0x0000400031287984 */ /* 0x000fe80000000a00 */
[----:B------:R-:W3:Y:S01]  /*1050*/  LDS.64 R42, [R4] ;  /* 0x00000000042a7984 */ /* 0x000ee20000000a00 */
[----:B0-----:R-:W-:-:S03]  /*1060*/  DFMA R6, R38, R32, R6 ;  /* 0x000000202606722b */ /* 0x001fc60000000006 */
[----:B------:R-:W-:Y:S04]  /*1070*/  LDS.64 R38, [R49+0x80] ;  /* 0x0000800031267984 */ /* 0x000fe80000000a00 */
[----:B------:R-:W0:Y:S01]  /*1080*/  LDS.64 R32, [R4] ;  /* 0x0000000004207984 */ /* 0x000e220000000a00 */
[----:B---3--:R-:W-:Y:S02]  /*1090*/  DFMA R42, R40, R42, R8 ;  /* 0x0000002a282a722b */ /* 0x008fe40000000008 */
[----:B0-----:R-:W-:Y:S01]  /*10a0*/  DFMA R8, R38, R32, R10 ;  /* 0x000000202608722b */ /* 0x001fe2000000000a */
[----:B------:R-:W-:Y:S04]  /*10b0*/  LDS.64 R38, [R49+0xc0] ;  /* 0x0000c00031267984 */ /* 0x000fe80000000a00 */
[----:B------:R-:W0:Y:S04]  /*10c0*/  LDS.64 R40, [R4] ;  /* 0x0000000004287984 */ /* 0x000e280000000a00 */
[----:B------:R-:W-:Y:S04]  /*10d0*/  LDS.64 R32, [R49+0x100] ;  /* 0x0001000031207984 */ /* 0x000fe80000000a00 */
[----:B------:R-:W3:Y:S01]  /*10e0*/  LDS.64 R10, [R4+0x8] ;  /* 0x00000800040a7984 */ /* 0x000ee20000000a00 */
[----:B0-----:R-:W-:-:S03]  /*10f0*/  DFMA R40, R38, R40, R12 ;  /* 0x000000282628722b */ /* 0x001fc6000000000c */
[----:B------:R-:W-:Y:S01]  /*1100*/  LDS.64 R38, [R49+0x140] ;  /* 0x0001400031267984 */ /* 0x000fe20000000a00 */
[----:B---3--:R-:W-:-:S03]  /*1110*/  DFMA R12, R32, R10, R6 ;  /* 0x0000000a200c722b */ /* 0x008fc60000000006 */
[----:B------:R-:W0:Y:S04]  /*1120*/  LDS.64 R32, [R4+0x8] ;  /* 0x0000080004207984 */ /* 0x000e280000000a00 */
[----:B------:R-:W-:Y:S04]  /*1130*/  LDS.64 R10, [R49+0x180] ;  /* 0x00018000310a7984 */ /* 0x000fe80000000a00 */
[----:B------:R-:W3:Y:S01]  /*1140*/  LDS.64 R6, [R4+0x8] ;  /* 0x0000080004067984 */ /* 0x000ee20000000a00 */
[----:B0-----:R-:W-:-:S03]  /*1150*/  DFMA R42, R38, R32, R42 ;  /* 0x00000020262a722b */ /* 0x001fc6000000002a */
[----:B------:R-:W-:Y:S04]  /*1160*/  LDS.64 R32, [R49+0x1c0] ;  /* 0x0001c00031207984 */ /* 0x000fe80000000a00 */
[----:B------:R-:W0:Y:S01]  /*1170*/  LDS.64 R38, [R4+0x8] ;  /* 0x0000080004267984 */ /* 0x000e220000000a00 */
[----:B---3--:R-:W-:-:S03]  /*1180*/  DFMA R8, R10, R6, R8 ;  /* 0x000000060a08722b */ /* 0x008fc60000000008 */
[----:B------:R-:W-:Y:S04]  /*1190*/  LDS.64 R10, [R49+0x200] ;  /* 0x00020000310a7984 */ /* 0x000fe80000000a00 */
[----:B------:R-:W3:Y:S01]  /*11a0*/  LDS.64 R6, [R4+0x10] ;  /* 0x0000100004067984 */ /* 0x000ee20000000a00 */
[----:B0-----:R-:W-:Y:S02]  /*11b0*/  DFMA R38, R32, R38, R40 ;  /* 0x000000262026722b */ /* 0x001fe40000000028 */
[----:B---3--:R-:W-:Y:S01]  /*11c0*/  DFMA R10, R10, R6, R12 ;  /* 0x000000060a0a722b */ /* 0x008fe2000000000c */
[----:B------:R-:W-:Y:S04]  /*11d0*/  LDS.64 R12, [R49+0x240] ;  /* 0x00024000310c7984 */ /* 0x000fe80000000a00 */
        /* <DEDUP_REMOVED lines=16> */
[----:B------:R-:W-:Y:S01]  /*12e0*/  LDS.64 R40, [R49+0x3c0] ;  /* 0x0003c00031287984 */ /* 0x000fe20000000a00 */
[----:B---3--:R-:W-:-:S03]  /*12f0*/  DFMA R10, R10, R12, R32 ;  /* 0x0000000c0a0a722b */ /* 0x008fc60000000020 */
[----:B------:R-:W0:Y:S04]  /*1300*/  LDS.64 R12, [R4+0x18] ;  /* 0x00001800040c7984 */ /* 0x000e280000000a00 */
[----:B------:R-:W-:Y:S04]  /*1310*/  LDS.64 R38, [R49] ;  /* 0x0000000031267984 */ /* 0x000fe80000000a00 */
        /* <DEDUP_REMOVED lines=133> */
[----:B0-----:R-:W-:-:S02]  /*1b70*/  DFMA R32, R40, R42, R32 ;  /* 0x0000002a2820722b */ /* 0x001fc40000000020 */
        /* <DEDUP_REMOVED lines=8> */
[----:B------:R-:W0:Y:S01]  /*1c00*/  LDS.64 R44, [R4+0x318] ;  /* 0x00031800042c7984 */ /* 0x000e220000000a00 */
[----:B------:R-:W-:Y:S06]  /*1c10*/  BAR.SYNC.DEFER_BLOCKING 0x0 ;  /* 0x0000000000007b1d */ /* 0x000fec0000010000 */
[----:B------:R-:W3:Y:S01]  /*1c20*/  LDS R40, [UR5+0x808] ;  /* 0x00080805ff287984 */ /* 0x000ee20008000800 */
[----:B0-----:R-:W-:Y:S01]  /*1c30*/  DFMA R44, R38, R44, R32 ;  /* 0x0000002c262c722b */ /* 0x001fe20000000020 */
[----:B---3--:R-:W-:-:S13]  /*1c40*/  ISETP.LE.AND P0, PT, R40, UR4, PT ;  /* 0x0000000428007c0c */ /* 0x008fda000bf03270 */
[----:B------:R-:W-:Y:S05]  /*1c50*/  @!P0 BRA `(.L_x_354) ;  /* 0xffffffec00088947 */ /* 0x000fea000383ffff */
.L_x_337:
[----:B------:R-:W0:Y:S01]  /*1c60*/  LDS R5, [UR5+0x81c] ;  /* 0x00081c05ff057984 */ /* 0x000e220008000800 */
[----:B------:R-:W-:Y:S03]  /*1c70*/  BSSY.RECONVERGENT B0, `(.L_x_355) ;  /* 0x0000011000007945 */ /* 0x000fe60003800200 */
[----:B------:R-:W-:Y:S04]  /*1c80*/  LDS R4, [UR5+0x820] ;  /* 0x00082005ff047984 */ /* 0x000fe80008000800 */
[----:B------:R-:W3:Y:S01]  /*1c90*/  LDS R33, [UR5+0x800] ;  /* 0x00080005ff217984 */ /* 0x000ee20008000800 */
[----:B0-----:R-:W-:-:S04]  /*1ca0*/  LEA R2, R5, R0, 0x5 ;  /* 0x0000000005027211 */ /* 0x001fc800078e28ff */
[----:B---3--:R-:W-:Y:S01]  /*1cb0*/  ISETP.GE.AND P0, PT, R2, R33, PT ;  /* 0x000000210200720c */ /* 0x008fe20003f06270 */
[----:B------:R-:W-:-:S12]  /*1cc0*/  IMAD R33, R4, 0x20, R3 ;  /* 0x0000002004217824 */ /* 0x000fd800078e0203 */
[----:B------:R-:W-:Y:S05]  /*1cd0*/  @P0 BRA `(.L_x_356) ;  /* 0x0000000000280947 */ /* 0x000fea0003800000 */
[----:B------:R-:W0:Y:S02]  /*1ce0*/  LDS R4, [UR5+0x804] ;  /* 0x00080405ff047984 */ /* 0x000e240008000800 */
[----:B0-----:R-:W-:-:S13]  /*1cf0*/  ISETP.GE.AND P0, PT, R33, R4, PT ;  /* 0x000000042100720c */ /* 0x001fda0003f06270 */
[----:B------:R-:W-:Y:S05]  /*1d00*/  @P0 BRA `(.L_x_356) ;  /* 0x00000000001c0947 */ /* 0x000fea0003800000 */
[----:B------:R-:W3:Y:S01]  /*1d10*/  LDG.E.64 R4, desc[UR8][R30.64+0x10] ;  /* 0x000010081e047981 */ /* 0x000ee2000c1e1b00 */
[----:B------:R-:W0:Y:S03]  /*1d20*/  LDCU.64 UR6, c[0x0][0x388] ;  /* 0x00007100ff0677ac */ /* 0x000e260008000a00 */
[----:B------:R-:W4:Y:S01]  /*1d30*/  LDS R32, [UR5+0x814] ;  /* 0x00081405ff207984 */ /* 0x000f220008000800 */
[----:B0-----:R-:W-:Y:S01]  /*1d40*/  DMUL R6, R6, UR6 ;  /* 0x0000000606067c28 */ /* 0x001fe20008000000 */
[----:B----4-:R-:W-:-:S04]  /*1d50*/  IMAD R33, R33, R32, R2 ;  /* 0x0000002021217224 */ /* 0x010fc800078e0202 */
[----:B---3--:R-:W-:-:S05]  /*1d60*/  IMAD.WIDE R4, R33, 0x8, R4 ;  /* 0x0000000821047825 */ /* 0x008fca00078e0204 */
[----:B------:R0:W-:Y:S02]  /*1d70*/  STG.E.64 desc[UR8][R4.64], R6 ;  /* 0x0000000604007986 */ /* 0x0001e4000c101b08 */
.L_x_356:
[----:B------:R-:W-:Y:S05]  /*1d80*/  BSYNC.RECONVERGENT B0 ;  /* 0x0000000000007941 */ /* 0x000fea0003800200 */
.L_x_355:
[----:B0-----:R-:W0:Y:S01]  /*1d90*/  LDS R5, [UR5+0x81c] ;  /* 0x00081c05ff057984 */ /* 0x001e220008000800 */
[----:B------:R-:W-:Y:S01]  /*1da0*/  VIADD R2, R0, 0x8 ;  /* 0x0000000800027836 */ /* 0x000fe20000000000 */
[----:B------:R-:W-:Y:S02]  /*1db0*/  BSSY.RECONVERGENT B0, `(.L_x_357) ;  /* 0x0000011000007945 */ /* 0x000fe40003800200 */
[----:B------:R-:W-:Y:S04]  /*1dc0*/  LDS R4, [UR5+0x820] ;  /* 0x00082005ff047984 */ /* 0x000fe80008000800 */
[----:B------:R-:W3:Y:S01]  /*1dd0*/  LDS R7, [UR5+0x800] ;  /* 0x00080005ff077984 */ /* 0x000ee20008000800 */
[----:B0-----:R-:W-:-:S05]  /*1de0*/  IMAD R6, R5, 0x20, R2 ;  /* 0x0000002005067824 */ /* 0x001fca00078e0202 */
        /* <DEDUP_REMOVED lines=13> */
.L_x_358:
[----:B------:R-:W-:Y:S05]  /*1ec0*/  BSYNC.RECONVERGENT B0 ;  /* 0x0000000000007941 */ /* 0x000fea0003800200 */
.L_x_357:
        /* <DEDUP_REMOVED lines=19> */
.L_x_360:
[----:B------:R-:W-:Y:S05]  /*2000*/  BSYNC.RECONVERGENT B0 ;  /* 0x0000000000007941 */ /* 0x000fea0003800200 */
.L_x_359:
[----:B0-----:R-:W0:Y:S01]  /*2010*/  LDS R6, [UR5+0x81c] ;  /* 0x00081c05ff067984 */ /* 0x001e220008000800 */
[----:B------:R-:W-:Y:S01]  /*2020*/  IADD3 R5, PT, PT, R0, 0x18, RZ ;  /* 0x0000001800057810 */ /* 0x000fe20007ffe0ff */
[----:B------:R-:W-:Y:S02]  /*2030*/  BSSY.RECONVERGENT B0, `(.L_x_361) ;  /* 0x0000011000007945 */ /* 0x000fe40003800200 */
[----:B------:R-:W3:Y:S04]  /*2040*/  LDS R10, [UR5+0x820] ;  /* 0x00082005ff0a7984 */ /* 0x000ee80008000800 */
[----:B------:R-:W4:Y:S01]  /*2050*/  LDS R7, [UR5+0x800] ;  /* 0x00080005ff077984 */ /* 0x000f220008000800 */
[----:B0-----:R-:W-:Y:S02]  /*2060*/  IMAD R8, R6, 0x20, R5 ;  /* 0x0000002006087824 */ /* 0x001fe400078e0205 */
[----:B---3--:R-:W-:-:S03]  /*2070*/  IMAD R9, R10, 0x20, R3 ;  /* 0x000000200a097824 */ /* 0x008fc600078e0203 */
[----:B----4-:R-:W-:-:S13]  /*2080*/  ISETP.GE.AND P0, PT, R8, R7, PT ;  /* 0x000000070800720c */ /* 0x010fda0003f06270 */
        /* <DEDUP_REMOVED lines=11> */
.L_x_362:
[----:B------:R-:W-:Y:S05]  /*2140*/  BSYNC.RECONVERGENT B0 ;  /* 0x0000000000007941 */ /* 0x000fea0003800200 */
.L_x_361:
[----:B0-----:R-:W0:Y:S01]  /*2150*/  LDS R7, [UR5+0x81c] ;  /* 0x00081c05ff077984 */ /* 0x001e220008000800 */
[----:B------:R-:W-:Y:S03]  /*2160*/  BSSY.RECONVERGENT B0, `(.L_x_363) ;  /* 0x0000012000007945 */ /* 0x000fe60003800200 */
[----:B------:R-:W-:Y:S04]  /*2170*/  LDS R9, [UR5+0x820] ;  /* 0x00082005ff097984 */ /* 0x000fe80008000800 */
[----:B------:R-:W3:Y:S01]  /*2180*/  LDS R6, [UR5+0x800] ;  /* 0x00080005ff067984 */ /* 0x000ee20008000800 */
[----:B0-----:R-:W-:-:S05]  /*2190*/  IMAD R7, R7, 0x20, R0 ;  /* 0x0000002007077824 */ /* 0x001fca00078e0200 */
[----:B---3--:R-:W-:Y:S01]  /*21a0*/  ISETP.GE.AND P0, PT, R7, R6, PT ;  /* 0x000000060700720c */ /* 0x008fe20003f06270 */
[----:B------:R-:W-:-:S04]  /*21b0*/  VIADD R6, R3, 0x8 ;  /* 0x0000000803067836 */ /* 0x000fc80000000000 */
[----:B------:R-:W-:-:S08]  /*21c0*/  IMAD R10, R9, 0x20, R6 ;  /* 0x00000020090a7824 */ /* 0x000fd000078e0206 */
        /* <DEDUP_REMOVED lines=11> */
.L_x_364:
[----:B------:R-:W-:Y:S05]  /*2280*/  BSYNC.RECONVERGENT B0 ;  /* 0x0000000000007941 */ /* 0x000fea0003800200 */
.L_x_363:
[----:B------:R-:W3:Y:S01]  /*2290*/  LDS R7, [UR5+0x81c] ;  /* 0x00081c05ff077984 */ /* 0x000ee20008000800 */
[----:B------:R-:W-:Y:S03]  /*22a0*/  BSSY.RECONVERGENT B0, `(.L_x_365) ;  /* 0x0000011000007945 */ /* 0x000fe60003800200 */
[----:B0-----:R-:W0:Y:S04]  /*22b0*/  LDS R9, [UR5+0x820] ;  /* 0x00082005ff097984 */ /* 0x001e280008000800 */
[----:B------:R-:W4:Y:S01]  /*22c0*/  LDS R8, [UR5+0x800] ;  /* 0x00080005ff087984 */ /* 0x000f220008000800 */
[----:B---3--:R-:W-:Y:S02]  /*22d0*/  IMAD R7, R7, 0x20, R2 ;  /* 0x0000002007077824 */ /* 0x008fe400078e0202 */
[----:B0-----:R-:W-:-:S03]  /*22e0*/  IMAD R10, R9, 0x20, R6 ;  /* 0x00000020090a7824 */ /* 0x001fc600078e0206 */
        /* <DEDUP_REMOVED lines=12> */
.L_x_366:
[----:B------:R-:W-:Y:S05]  /*23b0*/  BSYNC.RECONVERGENT B0 ;  /* 0x0000000000007941 */ /* 0x000fea0003800200 */
.L_x_365:
[----:B------:R-:W3:Y:S01]  /*23c0*/  LDS R7, [UR5+0x81c] ;  /* 0x00081c05ff077984 */ /* 0x000ee20008000800 */
[----:B------:R-:W-:Y:S03]  /*23d0*/  BSSY.RECONVERGENT B0, `(.L_x_367) ;  /* 0x0000011000007945 */ /* 0x000fe60003800200 */
[----:B0-----:R-:W0:Y:S04]  /*23e0*/  LDS R9, [UR5+0x820] ;  /* 0x00082005ff097984 */ /* 0x001e280008000800 */
[----:B------:R-:W4:Y:S01]  /*23f0*/  LDS R8, [UR5+0x800] ;  /* 0x00080005ff087984 */ /* 0x000f220008000800 */
[----:B---3--:R-:W-:Y:S01]  /*2400*/  LEA R7, R7, R4, 0x5 ;  /* 0x0000000407077211 */ /* 0x008fe200078e28ff */
        /* <DEDUP_REMOVED lines=13> */
.L_x_368:
[----:B------:R-:W-:Y:S05]  /*24e0*/  BSYNC.RECONVERGENT B0 ;  /* 0x0000000000007941 */ /* 0x000fea0003800200 */
.L_x_367:
[----:B0-----:R-:W0:Y:S01]  /*24f0*/  LDS R8, [UR5+0x81c] ;  /* 0x00081c05ff087984 */ /* 0x001e220008000800 */
[----:B------:R-:W-:Y:S03]  /*2500*/  BSSY.RECONVERGENT B0, `(.L_x_369) ;  /* 0x0000011000007945 */ /* 0x000fe60003800200 */
        /* <DEDUP_REMOVED lines=16> */
.L_x_370:
[----:B------:R-:W-:Y:S05]  /*2610*/  BSYNC.RECONVERGENT B0 ;  /* 0x0000000000007941 */ /* 0x000fea0003800200 */
.L_x_369:
        /* <DEDUP_REMOVED lines=19> */
.L_x_372:
[----:B------:R-:W-:Y:S05]  /*2750*/  BSYNC.RECONVERGENT B0 ;  /* 0x0000000000007941 */ /* 0x000fea0003800200 */
.L_x_371:
[----:B------:R-:W3:Y:S01]  /*2760*/  LDS R7, [UR5+0x81c] ;  /* 0x00081c05ff077984 */ /* 0x000ee20008000800 */
[----:B------:R-:W-:Y:S03]  /*2770*/  BSSY.RECONVERGENT B0, `(.L_x_373) ;  /* 0x0000011000007945 */ /* 0x000fe60003800200 */
[----:B0-----:R-:W0:Y:S04]  /*2780*/  LDS R9, [UR5+0x820] ;  /* 0x00082005ff097984 */ /* 0x001e280008000800 */
[----:B------:R-:W4:Y:S01]  /*2790*/  LDS R8, [UR5+0x800] ;  /* 0x00080005ff087984 */ /* 0x000f220008000800 */
[----:B---3--:R-:W-:Y:S01]  /*27a0*/  IMAD R7, R7, 0x20, R2 ;  /* 0x0000002007077824 */ /* 0x008fe200078e0202 */
[----:B0-----:R-:W-:-:S04]  /*27b0*/  LEA R10, R9, R6, 0x5 ;  /* 0x00000006090a7211 */ /* 0x001fc800078e28ff */
        /* <DEDUP_REMOVED lines=12> */
.L_x_374:
[----:B------:R-:W-:Y:S05]  /*2880*/  BSYNC.RECONVERGENT B0 ;  /* 0x0000000000007941 */ /* 0x000fea0003800200 */
.L_x_373:
        /* <DEDUP_REMOVED lines=18> */
.L_x_376:
[----:B------:R-:W-:Y:S05]  /*29b0*/  BSYNC.RECONVERGENT B0 ;  /* 0x0000000000007941 */ /* 0x000fea0003800200 */
.L_x_375:
        /* <DEDUP_REMOVED lines=18> */
.L_x_378:
[----:B------:R-:W-:Y:S05]  /*2ae0*/  BSYNC.RECONVERGENT B0 ;  /* 0x0000000000007941 */ /* 0x000fea0003800200 */
.L_x_377:
        /* <DEDUP_REMOVED lines=19> */
.L_x_380:
[----:B------:R-:W-:Y:S05]  /*2c20*/  BSYNC.RECONVERGENT B0 ;  /* 0x0000000000007941 */ /* 0x000fea0003800200 */
.L_x_379:
[----:B0-----:R-:W0:Y:S01]  /*2c30*/  LDS R7, [UR5+0x81c] ;  /* 0x00081c05ff077984 */ /* 0x001e220008000800 */
        /* <DEDUP_REMOVED lines=17> */
.L_x_382:
[----:B------:R-:W-:Y:S05]  /*2d50*/  BSYNC.RECONVERGENT B0 ;  /* 0x0000000000007941 */ /* 0x000fea0003800200 */
.L_x_381:
        /* <DEDUP_REMOVED lines=18> */
.L_x_384:
[----:B------:R-:W-:Y:S05]  /*2e80*/  BSYNC.RECONVERGENT B0 ;  /* 0x0000000000007941 */ /* 0x000fea0003800200 */
.L_x_383:
[----:B------:R-:W3:Y:S04]  /*2e90*/  LDS R0, [UR5+0x81c] ;  /* 0x00081c05ff007984 */ /* 0x000ee80008000800 */
[----:B------:R-:W-:Y:S04]  /*2ea0*/  LDS R2, [UR5+0x820] ;  /* 0x00082005ff027984 */ /* 0x000fe80008000800 */
[----:B0-----:R-:W0:Y:S01]  /*2eb0*/  LDS R7, [UR5+0x800] ;  /* 0x00080005ff077984 */ /* 0x001e220008000800 */
[----:B---3--:R-:W-:-:S05]  /*2ec0*/  IMAD R0, R0, 0x20, R5 ;  /* 0x0000002000007824 */ /* 0x008fca00078e0205 */
[----:B0-----:R-:W-:-:S13]  /*2ed0*/  ISETP.GE.AND P0, PT, R0, R7, PT ;  /* 0x000000070000720c */ /* 0x001fda0003f06270 */
[----:B------:R-:W-:Y:S05]  /*2ee0*/  @P0 EXIT ;  /* 0x000000000000094d */ /* 0x000fea0003800000 */
[----:B------:R-:W0:Y:S01]  /*2ef0*/  LDS R4, [UR5+0x804] ;  /* 0x00080405ff047984 */ /* 0x000e220008000800 */
[----:B------:R-:W-:-:S05]  /*2f00*/  IMAD R3, R2, 0x20, R3 ;  /* 0x0000002002037824 */ /* 0x000fca00078e0203 */
[----:B0-----:R-:W-:-:S13]  /*2f10*/  ISETP.GE.AND P0, PT, R3, R4, PT ;  /* 0x000000040300720c */ /* 0x001fda0003f06270 */
[----:B------:R-:W-:Y:S05]  /*2f20*/  @P0 EXIT ;  /* 0x000000000000094d */ /* 0x000fea0003800000 */
[----:B------:R-:W3:Y:S01]  /*2f30*/  LDG.E.64 R30, desc[UR8][R30.64+0x10] ;  /* 0x000010081e1e7981 */ /* 0x000ee2000c1e1b00 */
[----:B------:R-:W0:Y:S03]  /*2f40*/  LDCU.64 UR6, c[0x0][0x388] ;  /* 0x00007100ff0677ac */ /* 0x000e260008000a00 */
[----:B------:R-:W4:Y:S01]  /*2f50*/  LDS R2, [UR5+0x814] ;  /* 0x00081405ff027984 */ /* 0x000f220008000800 */
[----:B0-----:R-:W-:Y:S01]  /*2f60*/  DMUL R44, R44, UR6 ;  /* 0x000000062c2c7c28 */ /* 0x001fe20008000000 */
[----:B----4-:R-:W-:-:S04]  /*2f70*/  IMAD R3, R3, R2, R0 ;  /* 0x0000000203037224 */ /* 0x010fc800078e0200 */
[----:B---3--:R-:W-:-:S05]  /*2f80*/  IMAD.WIDE R2, R3, 0x8, R30 ;  /* 0x0000000803027825 */ /* 0x008fca00078e021e */
[----:B------:R-:W-:Y:S01]  /*2f90*/  STG.E.64 desc[UR8][R2.64], R44 ;  /* 0x0000002c02007986 */ /* 0x000fe2000c101b08 */
[----:B------:R-:W-:Y:S05]  /*2fa0*/  EXIT ;  /* 0x000000000000794d */ /* 0x000fea0003800000 */
.L_x_385:
        /* <DEDUP_REMOVED lines=13> */
.L_x_526:


//--------------------- .text._ZN5spral5ssids10cu_apply_dIdEEviiPT_S3_iS3_iPKi --------------------------
	.section	.text._ZN5spral5ssids10cu_apply_dIdEEviiPT_S3_iS3_iPKi,"ax",@progbits
	.align	128
        .global         _ZN5spral5ssids10cu_apply_dIdEEviiPT_S3_iS3_iPKi
        .type           _ZN5spral5ssids10cu_apply_dIdEEviiPT_S3_iS3_iPKi,@function
        .size           _ZN5spral5ssids10cu_apply_dIdEEviiPT_S3_iS3_iPKi,(.L_x_527 - _ZN5spral5ssids10cu_apply_dIdEEviiPT_S3_iS3_iPKi)
        .other          _ZN5spral5ssids10cu_apply_dIdEEviiPT_S3_iS3_iPKi,@"STO_CUDA_ENTRY STV_DEFAULT"
_ZN5spral5ssids10cu_apply_dIdEEviiPT_S3_iS3_iPKi:
.text._ZN5spral5ssids10cu_apply_dIdEEviiPT_S3_iS3_iPKi:
        /* <DEDUP_REMOVED lines=21> */
.L_x_389:
[----:B------:R-:W0:Y:S01]  /*0150*/  LDCU UR4, c[0x0][0x384] ;  /* 0x00007080ff0477ac */ /* 0x000e220008000800 */
[----:B------:R-:W-:Y:S01]  /*0160*/  BSSY.RECONVERGENT B0, `(.L_x_386) ;  /* 0x000002a000007945 */ /* 0x000fe20003800200 */
[----:B0-----:R-:W-:-:S13]  /*0170*/  ISETP.GE.AND P0, PT, R2, UR4, PT ;  /* 0x0000000402007c0c */ /* 0x001fda000bf06270 */
[----:B------:R-:W-:Y:S05]  /*0180*/  @P0 BRA `(.L_x_387) ;  /* 0x00000000009c0947 */ /* 0x000fea0003800000 */
[----:B------:R-:W0:Y:S08]  /*0190*/  LDC.64 R6, c[0x0][0x3b0] ;  /* 0x0000ec00ff067b82 */ /* 0x000e300000000a00 */
[----:B------:R-:W1:Y:S08]  /*01a0*/  LDC.64 R10, c[0x0][0x388] ;  /* 0x0000e200ff0a7b82 */ /* 0x000e700000000a00 */
[----:B------:R-:W2:Y:S01]  /*01b0*/  LDC.64 R8, c[0x0][0x3a0] ;  /* 0x0000e800ff087b82 */ /* 0x000ea20000000a00 */
[----:B0-----:R-:W-:-:S05]  /*01c0*/  IMAD.WIDE R6, R0, 0x4, R6 ;  /* 0x0000000400067825 */ /* 0x001fca00078e0206 */
[----:B------:R-:W3:Y:S01]  /*01d0*/  LDG.E R4, desc[UR8][R6.64] ;  /* 0x0000000806047981 */ /* 0x000ee2000c1e1900 */
[----:B------:R-:W-:Y:S02]  /*01e0*/  IMAD.SHL.U32 R13, R0, 0x2, RZ ;  /* 0x00000002000d7824 */ /* 0x000fe400078e00ff */
[----:B------:R-:W-:Y:S02]  /*01f0*/  IMAD.MOV.U32 R25, RZ, RZ, R2 ;  /* 0x000000ffff197224 */ /* 0x000fe400078e0002 */
[----:B-1----:R-:W-:Y:S01]  /*0200*/  IMAD.WIDE R10, R13, 0x8, R10 ;  /* 0x000000080d0a7825 */ /* 0x002fe200078e020a */
[----:B--23--:R-:W-:-:S07]  /*0210*/  SHF.R.S32.HI R24, RZ, 0x1f, R4 ;  /* 0x0000001fff187819 */ /* 0x00cfce0000011404 */
.L_x_388:
[----:B------:R-:W2:Y:S04]  /*0220*/  LDG.E.64 R16, desc[UR8][R10.64] ;  /* 0x000000080a107981 */ /* 0x000ea8000c1e1b00 */
[----:B------:R-:W3:Y:S01]  /*0230*/  LDG.E.64 R14, desc[UR8][R10.64+0x10] ;  /* 0x000010080a0e7981 */ /* 0x000ee2000c1e1b00 */
[----:B------:R-:W-:Y:S01]  /*0240*/  IMAD R19, R25, UR7, RZ ;  /* 0x0000000719137c24 */ /* 0x000fe2000f8e02ff */
[----:B--2---:R-:W-:Y:S02]  /*0250*/  DSETP.NEU.AND P1, PT, R16, RZ, PT ;  /* 0x000000ff1000722a */ /* 0x004fe40003f2d000 */
[----:B---3--:R-:W-:-:S12]  /*0260*/  DSETP.NEU.AND P0, PT, R14, RZ, PT ;  /* 0x000000ff0e00722a */ /* 0x008fd80003f0d000 */
[----:B------:R-:W2:Y:S01]  /*0270*/  @P1 LDG.E R18, desc[UR8][R6.64+-0x4] ;  /* 0xfffffc0806121981 */ /* 0x000ea2000c1e1900 */
[----:B------:R-:W-:Y:S01]  /*0280*/  IADD3 R13, P2, PT, R4, R19, RZ ;  /* 0x00000013040d7210 */ /* 0x000fe20007f5e0ff */
[----:B------:R-:W0:Y:S02]  /*0290*/  @P1 LDC.64 R22, c[0x0][0x390] ;  /* 0x0000e400ff161b82 */ /* 0x000e240000000a00 */
[----:B------:R-:W3:Y:S01]  /*02a0*/  @P0 LDG.E R27, desc[UR8][R6.64+0x4] ;  /* 0x00000408061b0981 */ /* 0x000ee2000c1e1900 */
[----:B------:R-:W-:Y:S02]  /*02b0*/  LEA.HI.X.SX32 R20, R19, R24, 0x1, P2 ;  /* 0x0000001813147211 */ /* 0x000fe400010f0eff */
[----:B------:R-:W-:-:S04]  /*02c0*/  LEA R12, P2, R13, UR10, 0x3 ;  /* 0x0000000a0d0c7c11 */ /* 0x000fc8000f8418ff */
[----:B------:R-:W-:Y:S02]  /*02d0*/  LEA.HI.X R13, R13, UR11, R20, 0x3, P2 ;  /* 0x0000000b0d0d7c11 */ /* 0x000fe400090f1c14 */
[----:B------:R-:W1:Y:S04]  /*02e0*/  @P0 LDC.64 R20, c[0x0][0x390] ;  /* 0x0000e400ff140b82 */ /* 0x000e680000000a00 */
[----:B------:R-:W4:Y:S01]  /*02f0*/  LDG.E.64 R12, desc[UR8][R12.64+-0x8] ;  /* 0xfffff8080c0c7981 */ /* 0x000f22000c1e1b00 */
[C---:B--2---:R-:W-:Y:S02]  /*0300*/  @P1 IADD3 R29, PT, PT, R19.reuse, -0x1, R18 ;  /* 0xffffffff131d1810 */ /* 0x044fe40007ffe012 */
[----:B---3--:R-:W-:-:S03]  /*0310*/  @P0 IADD3 R27, PT, PT, R19, -0x1, R27 ;  /* 0xffffffff131b0810 */ /* 0x008fc60007ffe01b */
[----:B0-----:R-:W-:Y:S01]  /*0320*/  @P1 IMAD.WIDE R22, R29, 0x8, R22 ;  /* 0x000000081d161825 */ /* 0x001fe200078e0216 */
[----:B------:R-:W4:Y:S03]  /*0330*/  LDG.E.64 R18, desc[UR8][R10.64+0x8] ;  /* 0x000008080a127981 */ /* 0x000f26000c1e1b00 */
[----:B-1----:R-:W-:Y:S02]  /*0340*/  @P0 IMAD.WIDE R20, R27, 0x8, R20 ;  /* 0x000000081b140825 */ /* 0x002fe400078e0214 */
[----:B------:R-:W2:Y:S04]  /*0350*/  @P1 LDG.E.64 R22, desc[UR8][R22.64] ;  /* 0x0000000816161981 */ /* 0x000ea8000c1e1b00 */
[----:B------:R-:W3:Y:S01]  /*0360*/  @P0 LDG.E.64 R20, desc[UR8][R20.64] ;  /* 0x0000000814140981 */ /* 0x000ee2000c1e1b00 */
[----:B----4-:R-:W-:-:S08]  /*0370*/  DMUL R18, R18, R12 ;  /* 0x0000000c12127228 */ /* 0x010fd00000000000 */
[----:B--2---:R-:W-:Y:S01]  /*0380*/  @P1 DFMA R18, R16, R22, R18 ;  /* 0x000000161012122b */ /* 0x004fe20000000012 */
[----:B------:R-:W-:-:S07]  /*0390*/  IMAD R17, R25, UR12, R0 ;  /* 0x0000000c19117c24 */ /* 0x000fce000f8e0200 */
[----:B---3--:R-:W-:Y:S01]  /*03a0*/  @P0 DFMA R18, R14, R20, R18 ;  /* 0x000000140e12022b */ /* 0x008fe20000000012 */
[----:B------:R-:W-:Y:S01]  /*03b0*/  IMAD.WIDE R14, R17, 0x8, R8 ;  /* 0x00000008110e7825 */ /* 0x000fe200078e0208 */
[----:B------:R-:W-:-:S05]  /*03c0*/  IADD3 R25, PT, PT, R3, R25, RZ ;  /* 0x0000001903197210 */ /* 0x000fca0007ffe0ff */
[----:B------:R0:W-:Y:S01]  /*03d0*/  STG.E.64 desc[UR8][R14.64], R18 ;  /* 0x000000120e007986 */ /* 0x0001e2000c101b08 */
[----:B------:R-:W-:-:S13]  /*03e0*/  ISETP.GE.AND P0, PT, R25, UR13, PT ;  /* 0x0000000d19007c0c */ /* 0x000fda000bf06270 */
[----:B0-----:R-:W-:Y:S05]  /*03f0*/  @!P0 BRA `(.L_x_388) ;  /* 0xfffffffc00888947 */ /* 0x001fea000383ffff */
.L_x_387:
[----:B------:R-:W-:Y:S05]  /*0400*/  BSYNC.RECONVERGENT B0 ;  /* 0x0000000000007941 */ /* 0x000fea0003800200 */
.L_x_386:
[----:B------:R-:W0:Y:S01]  /*0410*/  LDCU UR4, c[0x0][0x380] ;  /* 0x00007000ff0477ac */ /* 0x000e220008000800 */
[----:B------:R-:W-:-:S04]  /*0420*/  IADD3 R0, PT, PT, R5, R0, RZ ;  /* 0x0000000005007210 */ /* 0x000fc80007ffe0ff */
[----:B0-----:R-:W-:-:S13]  /*0430*/  ISETP.GE.AND P0, PT, R0, UR4, PT ;  /* 0x0000000400007c0c */ /* 0x001fda000bf06270 */
[----:B------:R-:W-:Y:S05]  /*0440*/  @!P0 BRA `(.L_x_389) ;  /* 0xfffffffc00408947 */ /* 0x000fea000383ffff */
[----:B------:R-:W-:Y:S05]  /*0450*/  EXIT ;  /* 0x000000000000794d */ /* 0x000fea0003800000 */
.L_x_390:
        /* <DEDUP_REMOVED lines=10> */
.L_x_527:


//--------------------- .text._ZN5spral5ssids12cu_gather_dxIdEEviiPT_S3_iS3_iPKiS5_ --------------------------
	.section	.text._ZN5spral5ssids12cu_gather_dxIdEEviiPT_S3_iS3_iPKiS5_,"ax",@progbits
	.align	128
        .global         _ZN5spral5ssids12cu_gather_dxIdEEviiPT_S3_iS3_iPKiS5_
        .type           _ZN5spral5ssids12cu_gather_dxIdEEviiPT_S3_iS3_iPKiS5_,@function
        .size           _ZN5spral5ssids12cu_gather_dxIdEEviiPT_S3_iS3_iPKiS5_,(.L_x_528 - _ZN5spral5ssids12cu_gather_dxIdEEviiPT_S3_iS3_iPKiS5_)
        .other          _ZN5spral5ssids12cu_gather_dxIdEEviiPT_S3_iS3_iPKiS5_,@"STO_CUDA_ENTRY STV_DEFAULT"
_ZN5spral5ssids12cu_gather_dxIdEEviiPT_S3_iS3_iPKiS5_:
.text._ZN5spral5ssids12cu_gather_dxIdEEviiPT_S3_iS3_iPKiS5_:
        /* <DEDUP_REMOVED lines=17> */
[----:B------:R-:W0:Y:S01]  /*0110*/  LDCU UR12, c[0x0][0x3a8] ;  /* 0x00007500ff0c77ac */ /* 0x000e220008000800 */
[----:B------:R-:W0:Y:S01]  /*0120*/  LDCU UR15, c[0x0][0x3a8] ;  /* 0x00007500ff0f77ac */ /* 0x000e220008000800 */
[----:B----4-:R-:W-:-:S02]  /*0130*/  IMAD R5, R5, UR6, RZ ;  /* 0x0000000605057c24 */ /* 0x010fc4000f8e02ff */
[C---:B0-----:R-:W-:Y:S01]  /*0140*/  IMAD R2, R3.reuse, UR4, R2 ;  /* 0x0000000403027c24 */ /* 0x041fe2000f8e0202 */
[----:B------:R-:W0:Y:S01]  /*0150*/  LDCU.64 UR10, c[0x0][0x390] ;  /* 0x00007200ff0a77ac */ /* 0x000e220008000a00 */
[----:B---3--:R-:W-:Y:S01]  /*0160*/  IMAD R3, R3, UR5, RZ ;  /* 0x0000000503037c24 */ /* 0x008fe2000f8e02ff */
[----:B-12---:R-:W3:Y:S06]  /*0170*/  LDCU.64 UR16, c[0x0][0x390] ;  /* 0x00007200ff1077ac */ /* 0x006eec0008000a00 */
.L_x_398:
[----:B--2---:R-:W1:Y:S08]  /*0180*/  LDC.64 R8, c[0x0][0x3b0] ;  /* 0x0000ec00ff087b82 */ /* 0x004e700000000a00 */
[----:B------:R-:W2:Y:S01]  /*0190*/  LDC.64 R6, c[0x0][0x3b8] ;  /* 0x0000ee00ff067b82 */ /* 0x000ea20000000a00 */
[----:B-1----:R-:W-:-:S05]  /*01a0*/  IMAD.WIDE R8, R0, 0x4, R8 ;  /* 0x0000000400087825 */ /* 0x002fca00078e0208 */
[----:B------:R-:W4:Y:S01]  /*01b0*/  LDG.E R13, desc[UR8][R8.64] ;  /* 0x00000008080d7981 */ /* 0x000f22000c1e1900 */
[----:B--2---:R-:W-:-:S05]  /*01c0*/  IMAD.WIDE R6, R0, 0x4, R6 ;  /* 0x0000000400067825 */ /* 0x004fca00078e0206 */
[----:B------:R-:W2:Y:S01]  /*01d0*/  LDG.E R4, desc[UR8][R6.64] ;  /* 0x0000000806047981 */ /* 0x000ea2000c1e1900 */
[----:B------:R-:W-:Y:S01]  /*01e0*/  BSSY.RECONVERGENT B0, `(.L_x_391) ;  /* 0x000003e000007945 */ /* 0x000fe20003800200 */
[----:B----4-:R-:W-:Y:S02]  /*01f0*/  ISETP.NE.AND P0, PT, R13, RZ, PT ;  /* 0x000000ff0d00720c */ /* 0x010fe40003f05270 */
[----:B--2---:R-:W-:-:S11]  /*0200*/  SHF.R.S32.HI R24, RZ, 0x1f, R4 ;  /* 0x0000001fff187819 */ /* 0x004fd60000011404 */
[----:B------:R-:W-:Y:S05]  /*0210*/  @!P0 BRA `(.L_x_392) ;  /* 0x0000000000a48947 */ /* 0x000fea0003800000 */
[----:B------:R-:W1:Y:S01]  /*0220*/  LDCU UR4, c[0x0][0x384] ;  /* 0x00007080ff0477ac */ /* 0x000e620008000800 */
[----:B------:R-:W-:Y:S01]  /*0230*/  BSSY.RECONVERGENT B1, `(.L_x_393) ;  /* 0x0000026000017945 */ /* 0x000fe20003800200 */
[----:B-1----:R-:W-:-:S13]  /*0240*/  ISETP.GE.AND P0, PT, R2, UR4, PT ;  /* 0x0000000402007c0c */ /* 0x002fda000bf06270 */
[----:B------:R-:W-:Y:S05]  /*0250*/  @P0 BRA `(.L_x_394) ;  /* 0x00000000008c0947 */ /* 0x000fea0003800000 */
[----:B------:R-:W1:Y:S01]  /*0260*/  LDC.64 R10, c[0x0][0x388] ;  /* 0x0000e200ff0a7b82 */ /* 0x000e620000000a00 */
[----:B------:R-:W-:Y:S01]  /*0270*/  LEA R13, R13, 0xffffffff, 0x1 ;  /* 0xffffffff0d0d7811 */ /* 0x000fe200078e08ff */
[----:B------:R-:W-:-:S06]  /*0280*/  IMAD.MOV.U32 R25, RZ, RZ, R2 ;  /* 0x000000ffff197224 */ /* 0x000fcc00078e0002 */
[----:B------:R-:W2:Y:S01]  /*0290*/  LDC.64 R8, c[0x0][0x3a0] ;  /* 0x0000e800ff087b82 */ /* 0x000ea20000000a00 */
[----:B-1----:R-:W-:-:S07]  /*02a0*/  IMAD.WIDE R10, R13, 0x8, R10 ;  /* 0x000000080d0a7825 */ /* 0x002fce00078e020a */
.L_x_395:
[----:B------:R-:W4:Y:S04]  /*02b0*/  LDG.E.64 R16, desc[UR8][R10.64+-0x8] ;  /* 0xfffff8080a107981 */ /* 0x000f28000c1e1b00 */
[----:B------:R-:W5:Y:S01]  /*02c0*/  LDG.E.64 R14, desc[UR8][R10.64+0x8] ;  /* 0x000008080a0e7981 */ /* 0x000f62000c1e1b00 */
[----:B------:R-:W-:Y:S01]  /*02d0*/  IMAD R19, R25, UR7, RZ ;  /* 0x0000000719137c24 */ /* 0x000fe2000f8e02ff */
[----:B----4-:R-:W-:Y:S02]  /*02e0*/  DSETP.NEU.AND P1, PT, R16, RZ, PT ;  /* 0x000000ff1000722a */ /* 0x010fe40003f2d000 */
[----:B-----5:R-:W-:-:S12]  /*02f0*/  DSETP.NEU.AND P0, PT, R14, RZ, PT ;  /* 0x000000ff0e00722a */ /* 0x020fd80003f0d000 */
[----:B------:R-:W4:Y:S01]  /*0300*/  @P1 LDG.E R18, desc[UR8][R6.64+-0x4] ;  /* 0xfffffc0806121981 */ /* 0x000f22000c1e1900 */
[----:B------:R-:W-:Y:S01]  /*0310*/  IADD3 R13, P2, PT, R4, R19, RZ ;  /* 0x00000013040d7210 */ /* 0x000fe20007f5e0ff */
[----:B------:R-:W1:Y:S02]  /*0320*/  @P1 LDC.64 R22, c[0x0][0x390] ;  /* 0x0000e400ff161b82 */ /* 0x000e640000000a00 */
[----:B------:R-:W5:Y:S01]  /*0330*/  @P0 LDG.E R27, desc[UR8][R6.64+0x4] ;  /* 0x00000408061b0981 */ /* 0x000f62000c1e1900 */
[----:B------:R-:W-:Y:S02]  /*0340*/  LEA.HI.X.SX32 R20, R19, R24, 0x1, P2 ;  /* 0x0000001813147211 */ /* 0x000fe400010f0eff */
[----:B0-----:R-:W-:-:S04]  /*0350*/  LEA R12, P2, R13, UR10, 0x3 ;  /* 0x0000000a0d0c7c11 */ /* 0x001fc8000f8418ff */
[----:B------:R-:W-:Y:S02]  /*0360*/  LEA.HI.X R13, R13, UR11, R20, 0x3, P2 ;  /* 0x0000000b0d0d7c11 */ /* 0x000fe400090f1c14 */
[----:B------:R-:W0:Y:S04]  /*0370*/  @P0 LDC.64 R20, c[0x0][0x390] ;  /* 0x0000e400ff140b82 */ /* 0x000e280000000a00 */
[----:B------:R-:W3:Y:S01]  /*0380*/  LDG.E.64 R12, desc[UR8][R12.64+-0x8] ;  /* 0xfffff8080c0c7981 */ /* 0x000ee2000c1e1b00 */
[C---:B----4-:R-:W-:Y:S02]  /*0390*/  @P1 IADD3 R29, PT, PT, R19.reuse, -0x1, R18 ;  /* 0xffffffff131d1810 */ /* 0x050fe40007ffe012 */
[----:B-----5:R-:W-:-:S03]  /*03a0*/  @P0 IADD3 R27, PT, PT, R19, -0x1, R27 ;  /* 0xffffffff131b0810 */ /* 0x020fc60007ffe01b */
[----:B-1----:R-:W-:Y:S01]  /*03b0*/  @P1 IMAD.WIDE R22, R29, 0x8, R22 ;  /* 0x000000081d161825 */ /* 0x002fe200078e0216 */
[----:B------:R-:W3:Y:S03]  /*03c0*/  LDG.E.64 R18, desc[UR8][R10.64] ;  /* 0x000000080a127981 */ /* 0x000ee6000c1e1b00 */
[----:B0-----:R-:W-:Y:S02]  /*03d0*/  @P0 IMAD.WIDE R20, R27, 0x8, R20 ;  /* 0x000000081b140825 */ /* 0x001fe400078e0214 */
[----:B------:R-:W4:Y:S04]  /*03e0*/  @P1 LDG.E.64 R22, desc[UR8][R22.64] ;  /* 0x0000000816161981 */ /* 0x000f28000c1e1b00 */
[----:B------:R-:W5:Y:S01]  /*03f0*/  @P0 LDG.E.64 R20, desc[UR8][R20.64] ;  /* 0x0000000814140981 */ /* 0x000f62000c1e1b00 */
[----:B---3--:R-:W-:-:S08]  /*0400*/  DMUL R18, R18, R12 ;  /* 0x0000000c12127228 */ /* 0x008fd00000000000 */
[----:B----4-:R-:W-:Y:S01]  /*0410*/  @P1 DFMA R18, R16, R22, R18 ;  /* 0x000000161012122b */ /* 0x010fe20000000012 */
[----:B------:R-:W-:-:S07]  /*0420*/  IMAD R17, R25, UR12, R0 ;  /* 0x0000000c19117c24 */ /* 0x000fce000f8e0200 */
[----:B-----5:R-:W-:Y:S01]  /*0430*/  @P0 DFMA R18, R14, R20, R18 ;  /* 0x000000140e12022b */ /* 0x020fe20000000012 */
[----:B--2---:R-:W-:-:S04]  /*0440*/  IMAD.WIDE R14, R17, 0x8, R8 ;  /* 0x00000008110e7825 */ /* 0x004fc800078e0208 */
[----:B------:R-:W-:Y:S02]  /*0450*/  IMAD.IADD R25, R3, 0x1, R25 ;  /* 0x0000000103197824 */ /* 0x000fe400078e0219 */
[----:B------:R1:W-:Y:S03]  /*0460*/  STG.E.64 desc[UR8][R14.64], R18 ;  /* 0x000000120e007986 */ /* 0x0003e6000c101b08 */
[----:B------:R-:W-:-:S13]  /*0470*/  ISETP.GE.AND P0, PT, R25, UR13, PT ;  /* 0x0000000d19007c0c */ /* 0x000fda000bf06270 */
[----:B-1----:R-:W-:Y:S05]  /*0480*/  @!P0 BRA `(.L_x_395) ;  /* 0xfffffffc00888947 */ /* 0x002fea000383ffff */
.L_x_394:
[----:B0--3--:R-:W-:Y:S05]  /*0490*/  BSYNC.RECONVERGENT B1 ;  /* 0x0000000000017941 */ /* 0x009fea0003800200 */
.L_x_393:
[----:B------:R-:W-:Y:S05]  /*04a0*/  BRA `(.L_x_396) ;  /* 0x0000000000447947 */ /* 0x000fea0003800000 */
.L_x_392:
[----:B------:R-:W1:Y:S02]  /*04b0*/  LDC R13, c[0x0][0x384] ;  /* 0x0000e100ff0d7b82 */ /* 0x000e640000000800 */
[----:B-1----:R-:W-:-:S13]  /*04c0*/  ISETP.GE.AND P0, PT, R2, R13, PT ;  /* 0x0000000d0200720c */ /* 0x002fda0003f06270 */
[----:B------:R-:W-:Y:S05]  /*04d0*/  @P0 BRA `(.L_x_396) ;  /* 0x0000000000380947 */ /* 0x000fea0003800000 */
[----:B------:R-:W1:Y:S01]  /*04e0*/  LDC.64 R6, c[0x0][0x3a0] ;  /* 0x0000e800ff067b82 */ /* 0x000e620000000a00 */
[----:B------:R-:W-:-:S07]  /*04f0*/  MOV R12, R2 ;  /* 0x00000002000c7202 */ /* 0x000fce0000000f00 */
.L_x_397:
[----:B--2---:R-:W-:-:S05]  /*0500*/  IMAD R9, R12, UR14, RZ ;  /* 0x0000000e0c097c24 */ /* 0x004fca000f8e02ff */
[----:B------:R-:W-:-:S04]  /*0510*/  IADD3 R10, P0, PT, R4, R9, RZ ;  /* 0x00000009040a7210 */ /* 0x000fc80007f1e0ff */
[----:B------:R-:W-:Y:S02]  /*0520*/  LEA.HI.X.SX32 R9, R9, R24, 0x1, P0 ;  /* 0x0000001809097211 */ /* 0x000fe400000f0eff */
[----:B---3--:R-:W-:-:S04]  /*0530*/  LEA R8, P0, R10, UR16, 0x3 ;  /* 0x000000100a087c11 */ /* 0x008fc8000f8018ff */
[----:B------:R-:W-:-:S06]  /*0540*/  LEA.HI.X R9, R10, UR17, R9, 0x3, P0 ;  /* 0x000000110a097c11 */ /* 0x000fcc00080f1c09 */
[----:B------:R-:W2:Y:S01]  /*0550*/  LDG.E.64 R8, desc[UR8][R8.64+-0x8] ;  /* 0xfffff80808087981 */ /* 0x000ea2000c1e1b00 */
[----:B------:R-:W-:Y:S02]  /*0560*/  IMAD R11, R12, UR15, R0 ;  /* 0x0000000f0c0b7c24 */ /* 0x000fe4000f8e0200 */
[----:B------:R-:W-:Y:S02]  /*0570*/  IMAD.IADD R12, R3, 0x1, R12 ;  /* 0x00000001030c7824 */ /* 0x000fe400078e020c */
[----:B-1----:R-:W-:-:S03]  /*0580*/  IMAD.WIDE R10, R11, 0x8, R6 ;  /* 0x000000080b0a7825 */ /* 0x002fc600078e0206 */
[----:B------:R-:W-:Y:S02]  /*0590*/  ISETP.GE.AND P0, PT, R12, R13, PT ;  /* 0x0000000d0c00720c */ /* 0x000fe40003f06270 */
[----:B--2---:R2:W-:Y:S11]  /*05a0*/  STG.E.64 desc[UR8][R10.64], R8 ;  /* 0x000000080a007986 */ /* 0x0045f6000c101b08 */
[----:B------:R-:W-:Y:S05]  /*05b0*/  @!P0 BRA `(.L_x_397) ;  /* 0xfffffffc00d08947 */ /* 0x000fea000383ffff */
.L_x_396:
[----:B0--3--:R-:W-:Y:S05]  /*05c0*/  BSYNC.RECONVERGENT B0 ;  /* 0x0000000000007941 */ /* 0x009fea0003800200 */
.L_x_391:
[----:B------:R-:W0:Y:S01]  /*05d0*/  LDCU UR4, c[0x0][0x380] ;  /* 0x00007000ff0477ac */ /* 0x000e220008000800 */
[----:B------:R-:W-:-:S04]  /*05e0*/  IADD3 R0, PT, PT, R5, R0, RZ ;  /* 0x0000000005007210 */ /* 0x000fc80007ffe0ff */
[----:B0-----:R-:W-:-:S13]  /*05f0*/  ISETP.GE.AND P0, PT, R0, UR4, PT ;  /* 0x0000000400007c0c */ /* 0x001fda000bf06270 */
[----:B------:R-:W-:Y:S05]  /*0600*/  @!P0 BRA `(.L_x_398) ;  /* 0xfffffff800dc8947 */ /* 0x000fea000383ffff */
[----:B------:R-:W-:Y:S05]  /*0610*/  EXIT ;  /* 0x000000000000794d */ /* 0x000fea0003800000 */
.L_x_399:
        /* <DEDUP_REMOVED lines=14> */
.L_x_528:


//--------------------- .text._ZN5spral5ssids14cu_gather_diagIdEEviPT_S3_Pl --------------------------
	.section	.text._ZN5spral5ssids14cu_gather_diagIdEEviPT_S3_Pl,"ax",@progbits
	.align	128
        .global         _ZN5spral5ssids14cu_gather_diagIdEEviPT_S3_Pl
        .type           _ZN5spral5ssids14cu_gather_diagIdEEviPT_S3_Pl,@function
        .size           _ZN5spral5ssids14cu_gather_diagIdEEviPT_S3_Pl,(.L_x_529 - _ZN5spral5ssids14cu_gather_diagIdEEviPT_S3_Pl)
        .other          _ZN5spral5ssids14cu_gather_diagIdEEviPT_S3_Pl,@"STO_CUDA_ENTRY STV_DEFAULT"
_ZN5spral5ssids14cu_gather_diagIdEEviPT_S3_Pl:
.text._ZN5spral5ssids14cu_gather_diagIdEEviPT_S3_Pl:
[----:B------:R-:W-:Y:S01]  /*0000*/  LDC R1, c[0x0][0x37c] ;  /* 0x0000df00ff017b82 */ /* 0x000fe20000000800 */
[----:B------:R-:W0:Y:S07]  /*0010*/  S2R R2, SR_TID.X ;  /* 0x0000000000027919 */ /* 0x000e2e0000002100 */
[----:B------:R-:W0:Y:S01]  /*0020*/  S2UR UR6, SR_CTAID.X ;  /* 0x00000000000679c3 */ /* 0x000e220000002500 */
[----:B------:R-:W1:Y:S01]  /*0030*/  LDCU UR8, c[0x0][0x380] ;  /* 0x00007000ff0877ac */ /* 0x000e620008000800 */
[----:B------:R-:W-:Y:S01]  /*0040*/  BSSY.RECONVERGENT B0, `(.L_x_400) ;  /* 0x0000019000007945 */ /* 0x000fe20003800200 */
[----:B------:R-:W2:Y:S05]  /*0050*/  LDCU.64 UR4, c[0x0][0x358] ;  /* 0x00006b00ff0477ac */ /* 0x000eaa0008000a00 */
[----:B------:R-:W3:Y:S01]  /*0060*/  LDC R17, c[0x0][0x360] ;  /* 0x0000d800ff117b82 */ /* 0x000ee20000000800 */
[----:B------:R-:W4:Y:S01]  /*0070*/  LDCU.64 UR10, c[0x0][0x388] ;  /* 0x00007100ff0a77ac */ /* 0x000f220008000a00 */
[----:B0-----:R-:W-:Y:S01]  /*0080*/  LOP3.LUT P0, RZ, R2, UR6, RZ, 0xfc, !PT ;  /* 0x0000000602ff7c12 */ /* 0x001fe2000f80fcff */
[----:B---3--:R-:W-:-:S05]  /*0090*/  IMAD R0, R17, UR6, R2 ;  /* 0x0000000611007c24 */ /* 0x008fca000f8e0202 */
[----:B-1----:R-:W-:-:S13]  /*00a0*/  ISETP.GE.AND P1, PT, R0, UR8, PT ;  /* 0x0000000800007c0c */ /* 0x002fda000bf26270 */
[----:B--2-4-:R-:W-:Y:S05]  /*00b0*/  @P1 BRA `(.L_x_401) ;  /* 0x0000000000441947 */ /* 0x014fea0003800000 */
[----:B------:R-:W0:Y:S01]  /*00c0*/  LDC.64 R14, c[0x0][0x390] ;  /* 0x0000e400ff0e7b82 */ /* 0x000e220000000a00 */
[----:B------:R-:W1:Y:S07]  /*00d0*/  LDCU UR7, c[0x0][0x370] ;  /* 0x00006e00ff0777ac */ /* 0x000e6e0008000800 */
[----:B------:R-:W2:Y:S01]  /*00e0*/  LDC.64 R12, c[0x0][0x398] ;  /* 0x0000e600ff0c7b82 */ /* 0x000ea20000000a00 */
[----:B-1----:R-:W-:-:S07]  /*00f0*/  IMAD R17, R17, UR7, RZ ;  /* 0x0000000711117c24 */ /* 0x002fce000f8e02ff */
.L_x_402:
[----:B--2---:R-:W-:-:S06]  /*0100*/  IMAD.WIDE R2, R0, 0x8, R12 ;  /* 0x0000000800027825 */ /* 0x004fcc00078e020c */
[----:B------:R-:W2:Y:S02]  /*0110*/  LDG.E.64 R2, desc[UR4][R2.64] ;  /* 0x0000000402027981 */ /* 0x000ea4000c1e1b00 */
[----:B--2---:R-:W-:-:S04]  /*0120*/  LEA R4, P1, R2, UR10, 0x3 ;  /* 0x0000000a02047c11 */ /* 0x004fc8000f8218ff */
[----:B------:R-:W-:-:S05]  /*0130*/  LEA.HI.X R5, R2, UR11, R3, 0x3, P1 ;  /* 0x0000000b02057c11 */ /* 0x000fca00088f1c03 */
[----:B-1----:R-:W2:Y:S01]  /*0140*/  LDG.E.64 R6, desc[UR4][R4.64+-0x8] ;  /* 0xfffff80404067981 */ /* 0x002ea2000c1e1b00 */
[----:B------:R-:W-:-:S04]  /*0150*/  IMAD.SHL.U32 R9, R0, 0x2, RZ ;  /* 0x0000000200097824 */ /* 0x000fc800078e00ff */
[----:B0-----:R-:W-:-:S05]  /*0160*/  IMAD.WIDE R8, R9, 0x8, R14 ;  /* 0x0000000809087825 */ /* 0x001fca00078e020e */
[----:B--2---:R1:W-:Y:S04]  /*0170*/  STG.E.64 desc[UR4][R8.64], R6 ;  /* 0x0000000608007986 */ /* 0x0043e8000c101b04 */
[----:B------:R-:W2:Y:S01]  /*0180*/  LDG.E.64 R10, desc[UR4][R4.64] ;  /* 0x00000004040a7981 */ /* 0x000ea2000c1e1b00 */
[----:B------:R-:W-:-:S04]  /*0190*/  IADD3 R0, PT, PT, R17, R0, RZ ;  /* 0x0000000011007210 */ /* 0x000fc80007ffe0ff */
[----:B------:R-:W-:Y:S01]  /*01a0*/  ISETP.GE.AND P1, PT, R0, UR8, PT ;  /* 0x0000000800007c0c */ /* 0x000fe2000bf26270 */
[----:B--2---:R1:W-:-:S12]  /*01b0*/  STG.E.64 desc[UR4][R8.64+0x8], R10 ;  /* 0x0000080a08007986 */ /* 0x0043d8000c101b04 */
[----:B------:R-:W-:Y:S05]  /*01c0*/  @!P1 BRA `(.L_x_402) ;  /* 0xfffffffc00cc9947 */ /* 0x000fea000383ffff */
.L_x_401:
[----:B------:R-:W-:Y:S05]  /*01d0*/  BSYNC.RECONVERGENT B0 ;  /* 0x0000000000007941 */ /* 0x000fea0003800200 */
.L_x_400:
[----:B------:R-:W-:Y:S05]  /*01e0*/  @P0 EXIT ;  /* 0x000000000000094d */ /* 0x000fea0003800000 */
[----:B------:R-:W0:Y:S02]  /*01f0*/  LDC.64 R2, c[0x0][0x390] ;  /* 0x0000e400ff027b82 */ /* 0x000e240000000a00 */
[----:B0-----:R-:W-:Y:S01]  /*0200*/  STG.E.64 desc[UR4][R2.64+-0x8], RZ ;  /* 0xfffff8ff02007986 */ /* 0x001fe2000c101b04 */
[----:B------:R-:W-:Y:S05]  /*0210*/  EXIT ;  /* 0x000000000000794d */ /* 0x000fea0003800000 */
.L_x_403:
        /* <DEDUP_REMOVED lines=14> */
.L_x_529:


//--------------------- .text._ZN5spral5ssids9cu_gatherIdEEviiPT_iS3_iPi --------------------------
	.section	.text._ZN5spral5ssids9cu_gatherIdEEviiPT_iS3_iPi,"ax",@progbits
	.align	128
        .global         _ZN5spral5ssids9cu_gatherIdEEviiPT_iS3_iPi
        .type           _ZN5spral5ssids9cu_gatherIdEEviiPT_iS3_iPi,@function
        .size           _ZN5spral5ssids9cu_gatherIdEEviiPT_iS3_iPi,(.L_x_530 - _ZN5spral5ssids9cu_gatherIdEEviiPT_iS3_iPi)
        .other          _ZN5spral5ssids9cu_gatherIdEEviiPT_iS3_iPi,@"STO_CUDA_ENTRY STV_DEFAULT"
_ZN5spral5ssids9cu_gatherIdEEviiPT_iS3_iPi:
.text._ZN5spral5ssids9cu_gatherIdEEviiPT_iS3_iPi:
        /* <DEDUP_REMOVED lines=20> */
.L_x_407:
        /* <DEDUP_REMOVED lines=10> */
.L_x_406:
[----:B0-----:R-:W-:-:S05]  /*01e0*/  IMAD R4, R10, UR7, RZ ;  /* 0x000000070a047c24 */ /* 0x001fca000f8e02ff */
[----:B------:R-:W-:-:S04]  /*01f0*/  IADD3 R5, P0, PT, R15, R4, RZ ;  /* 0x000000040f057210 */ /* 0x000fc80007f1e0ff */
[----:B------:R-:W-:Y:S02]  /*0200*/  LEA.HI.X.SX32 R6, R4, R17, 0x1, P0 ;  /* 0x0000001104067211 */ /* 0x000fe400000f0eff */
[----:B------:R-:W-:-:S04]  /*0210*/  LEA R4, P0, R5, UR10, 0x3 ;  /* 0x0000000a05047c11 */ /* 0x000fc8000f8018ff */
[----:B------:R-:W-:-:S06]  /*0220*/  LEA.HI.X R5, R5, UR11, R6, 0x3, P0 ;  /* 0x0000000b05057c11 */ /* 0x000fcc00080f1c06 */
[----:B------:R-:W2:Y:S01]  /*0230*/  LDG.E.64 R4, desc[UR8][R4.64+-0x8] ;  /* 0xfffff80804047981 */ /* 0x000ea2000c1e1b00 */
[----:B------:R-:W-:Y:S01]  /*0240*/  IMAD R7, R10, UR12, R0 ;  /* 0x0000000c0a077c24 */ /* 0x000fe2000f8e0200 */
[----:B------:R-:W-:-:S03]  /*0250*/  IADD3 R10, PT, PT, R9, R10, RZ ;  /* 0x0000000a090a7210 */ /* 0x000fc60007ffe0ff */
[----:B------:R-:W-:Y:S01]  /*0260*/  IMAD.WIDE R6, R7, 0x8, R2 ;  /* 0x0000000807067825 */ /* 0x000fe200078e0202 */
[----:B------:R-:W-:-:S04]  /*0270*/  ISETP.GE.AND P0, PT, R10, R13, PT ;  /* 0x0000000d0a00720c */ /* 0x000fc80003f06270 */
[----:B--2---:R0:W-:Y:S09]  /*0280*/  STG.E.64 desc[UR8][R6.64], R4 ;  /* 0x0000000406007986 */ /* 0x0041f2000c101b08 */
[----:B------:R-:W-:Y:S05]  /*0290*/  @!P0 BRA `(.L_x_406) ;  /* 0xfffffffc00d08947 */ /* 0x000fea000383ffff */
.L_x_405:
[----:B------:R-:W-:Y:S05]  /*02a0*/  BSYNC.RECONVERGENT B0 ;  /* 0x0000000000007941 */ /* 0x000fea0003800200 */
.L_x_404:
[----:B------:R-:W1:Y:S01]  /*02b0*/  LDCU UR4, c[0x0][0x380] ;  /* 0x00007000ff0477ac */ /* 0x000e620008000800 */
[----:B------:R-:W-:-:S05]  /*02c0*/  IMAD.IADD R0, R11, 0x1, R0 ;  /* 0x000000010b007824 */ /* 0x000fca00078e0200 */
[----:B-1----:R-:W-:-:S13]  /*02d0*/  ISETP.GE.AND P0, PT, R0, UR4, PT ;  /* 0x0000000400007c0c */ /* 0x002fda000bf06270 */
[----:B------:R-:W-:Y:S05]  /*02e0*/  @!P0 BRA `(.L_x_407) ;  /* 0xfffffffc00948947 */ /* 0x000fea000383ffff */
[----:B------:R-:W-:Y:S05]  /*02f0*/  EXIT ;  /* 0x000000000000794d */ /* 0x000fea0003800000 */
.L_x_408:
        /* <DEDUP_REMOVED lines=16> */
.L_x_530:


//--------------------- .text._ZN5spral5ssids19cu_multi_l_inv_copyIdEEvPNS0_10l_inv_dataIT_EEi --------------------------
	.section	.text._ZN5spral5ssids19cu_multi_l_inv_copyIdEEvPNS0_10l_inv_dataIT_EEi,"ax",@progbits
	.align	128
        .global         _ZN5spral5ssids19cu_multi_l_inv_copyIdEEvPNS0_10l_inv_dataIT_EEi
        .type           _ZN5spral5ssids19cu_multi_l_inv_copyIdEEvPNS0_10l_inv_dataIT_EEi,@function
        .size           _ZN5spral5ssids19cu_multi_l_inv_copyIdEEvPNS0_10l_inv_dataIT_EEi,(.L_x_531 - _ZN5spral5ssids19cu_multi_l_inv_copyIdEEvPNS0_10l_inv_dataIT_EEi)
        .other          _ZN5spral5ssids19cu_multi_l_inv_copyIdEEvPNS0_10l_inv_dataIT_EEi,@"STO_CUDA_ENTRY STV_DEFAULT"
_ZN5spral5ssids19cu_multi_l_inv_copyIdEEvPNS0_10l_inv_dataIT_EEi:
.text._ZN5spral5ssids19cu_multi_l_inv_copyIdEEvPNS0_10l_inv_dataIT_EEi:
[----:B------:R-:W-:Y:S01]  /*0000*/  LDC R1, c[0x0][0x37c] ;  /* 0x0000df00ff017b82 */ /* 0x000fe20000000800 */
[----:B------:R-:W0:Y:S07]  /*0010*/  S2R R5, SR_CTAID.X ;  /* 0x0000000000057919 */ /* 0x000e2e0000002500 */
[----:B------:R-:W0:Y:S01]  /*0020*/  LDC.64 R2, c[0x0][0x380] ;  /* 0x0000e000ff027b82 */ /* 0x000e220000000a00 */
[----:B------:R-:W1:Y:S01]  /*0030*/  LDCU.64 UR6, c[0x0][0x358] ;  /* 0x00006b00ff0677ac */ /* 0x000e620008000a00 */
[----:B0-----:R-:W-:-:S05]  /*0040*/  IMAD.WIDE.U32 R2, R5, 0x28, R2 ;  /* 0x0000002805027825 */ /* 0x001fca00078e0002 */
[----:B-1----:R-:W2:Y:S01]  /*0050*/  LDG.E.64 R4, desc[UR6][R2.64+0x18] ;  /* 0x0000180602047981 */ /* 0x002ea2000c1e1b00 */
[----:B------:R-:W0:Y:S01]  /*0060*/  LDCU UR4, c[0x0][0x360] ;  /* 0x00006c00ff0477ac */ /* 0x000e220008000800 */
[----:B------:R-:W2:Y:S01]  /*0070*/  S2R R0, SR_TID.Y ;  /* 0x0000000000007919 */ /* 0x000ea20000002200 */
[----:B------:R-:W2:Y:S01]  /*0080*/  LDCU UR5, c[0x0][0x364] ;  /* 0x00006c80ff0577ac */ /* 0x000ea20008000800 */
[----:B------:R-:W0:Y:S01]  /*0090*/  S2R R6, SR_TID.X ;  /* 0x0000000000067919 */ /* 0x000e220000002100 */
[----:B--2---:R-:W-:Y:S02]  /*00a0*/  IMAD R5, R5, UR5, R0 ;  /* 0x0000000505057c24 */ /* 0x004fe4000f8e0200 */
[----:B------:R-:W-:Y:S02]  /*00b0*/  IMAD R0, R4, R4, RZ ;  /* 0x0000000404007224 */ /* 0x000fe400078e02ff */
[----:B0-----:R-:W-:-:S05]  /*00c0*/  IMAD R15, R5, UR4, R6 ;  /* 0x00000004050f7c24 */ /* 0x001fca000f8e0206 */
[----:B------:R-:W-:-:S13]  /*00d0*/  ISETP.GE.AND P0, PT, R15, R0, PT ;  /* 0x000000000f00720c */ /* 0x000fda0003f06270 */
[----:B------:R-:W-:Y:S05]  /*00e0*/  @P0 EXIT ;  /* 0x000000000000094d */ /* 0x000fea0003800000 */
[----:B------:R-:W2:Y:S04]  /*00f0*/  LDG.E R14, desc[UR6][R2.64+0x20] ;  /* 0x00002006020e7981 */ /* 0x000ea8000c1e1900 */
[----:B------:R0:W5:Y:S01]  /*0100*/  LDG.E.64 R6, desc[UR6][R2.64+0x10] ;  /* 0x0000100602067981 */ /* 0x000162000c1e1b00 */
[----:B------:R-:W-:Y:S01]  /*0110*/  IABS R5, R4 ;  /* 0x0000000400057213 */ /* 0x000fe20000000000 */
[----:B------:R-:W-:Y:S01]  /*0120*/  HFMA2 R12, -RZ, RZ, 0, 0 ;  /* 0x00000000ff0c7431 */ /* 0x000fe200000001ff */
[----:B------:R-:W-:Y:S01]  /*0130*/  UIMAD UR4, UR4, UR5, URZ ;  /* 0x00000005040472a4 */ /* 0x000fe2000f8e02ff */
[----:B------:R-:W-:Y:S01]  /*0140*/  ISETP.NE.AND P0, PT, R4, RZ, PT ;  /* 0x000000ff0400720c */ /* 0x000fe20003f05270 */
[----:B------:R-:W1:Y:S08]  /*0150*/  I2F.RP R8, R5 ;  /* 0x0000000500087306 */ /* 0x000e700000209400 */
[----:B-1----:R-:W1:Y:S02]  /*0160*/  MUFU.RCP R8, R8 ;  /* 0x0000000800087308 */ /* 0x002e640000001000 */
[----:B-1----:R-:W-:-:S06]  /*0170*/  IADD3 R9, PT, PT, R8, 0xffffffe, RZ ;  /* 0x0ffffffe08097810 */ /* 0x002fcc0007ffe0ff */
[----:B------:R-:W1:Y:S02]  /*0180*/  F2I.FTZ.U32.TRUNC.NTZ R13, R9 ;  /* 0x00000009000d7305 */ /* 0x000e64000021f000 */
[----:B-1----:R-:W-:-:S04]  /*0190*/  IMAD.MOV R10, RZ, RZ, -R13 ;  /* 0x000000ffff0a7224 */ /* 0x002fc800078e0a0d */
[----:B------:R-:W-:-:S04]  /*01a0*/  IMAD R11, R10, R5, RZ ;  /* 0x000000050a0b7224 */ /* 0x000fc800078e02ff */
[----:B------:R-:W-:Y:S01]  /*01b0*/  IMAD.HI.U32 R12, R13, R11, R12 ;  /* 0x0000000b0d0c7227 */ /* 0x000fe200078e000c */
[----:B------:R-:W-:-:S03]  /*01c0*/  LOP3.LUT R13, RZ, R4, RZ, 0x33, !PT ;  /* 0x00000004ff0d7212 */ /* 0x000fc600078e33ff */
[----:B0-2---:R-:W-:-:S07]  /*01d0*/  IMAD R14, R14, UR4, RZ ;  /* 0x000000040e0e7c24 */ /* 0x005fce000f8e02ff */
.L_x_409:
[----:B0-----:R-:W2:Y:S01]  /*01e0*/  LDG.E.64 R8, desc[UR6][R2.64+0x8] ;  /* 0x0000080602087981 */ /* 0x001ea2000c1e1b00 */
[----:B------:R-:W-:Y:S02]  /*01f0*/  IABS R10, R4 ;  /* 0x00000004000a7213 */ /* 0x000fe40000000000 */
[----:B------:R-:W-:-:S03]  /*0200*/  IABS R11, R15 ;  /* 0x0000000f000b7213 */ /* 0x000fc60000000000 */
[----:B------:R-:W-:Y:S02]  /*0210*/  IMAD.MOV R16, RZ, RZ, -R10 ;  /* 0x000000ffff107224 */ /* 0x000fe400078e0a0a */
[----:B------:R-:W-:-:S04]  /*0220*/  IMAD.HI.U32 R10, R12, R11, RZ ;  /* 0x0000000b0c0a7227 */ /* 0x000fc800078e00ff */
[----:B------:R-:W-:Y:S01]  /*0230*/  IMAD R16, R10, R16, R11 ;  /* 0x000000100a107224 */ /* 0x000fe200078e020b */
[----:B------:R-:W-:-:S04]  /*0240*/  IABS R11, R4 ;  /* 0x00000004000b7213 */ /* 0x000fc80000000000 */
[----:B------:R-:W-:-:S13]  /*0250*/  ISETP.GT.U32.AND P2, PT, R5, R16, PT ;  /* 0x000000100500720c */ /* 0x000fda0003f44070 */
[----:B------:R-:W-:Y:S01]  /*0260*/  @!P2 IADD3 R16, PT, PT, R16, -R11, RZ ;  /* 0x8000000b1010a210 */ /* 0x000fe20007ffe0ff */
[----:B------:R-:W-:Y:S01]  /*0270*/  @!P2 VIADD R10, R10, 0x1 ;  /* 0x000000010a0aa836 */ /* 0x000fe20000000000 */
[----:B------:R-:W-:Y:S02]  /*0280*/  LOP3.LUT R11, R15, R4, RZ, 0x3c, !PT ;  /* 0x000000040f0b7212 */ /* 0x000fe400078e3cff */
[----:B------:R-:W-:Y:S02]  /*0290*/  ISETP.GE.U32.AND P1, PT, R16, R5, PT ;  /* 0x000000051000720c */ /* 0x000fe40003f26070 */
[----:B------:R-:W-:-:S11]  /*02a0*/  ISETP.GE.AND P3, PT, R11, RZ, PT ;  /* 0x000000ff0b00720c */ /* 0x000fd60003f66270 */
[----:B------:R-:W-:-:S05]  /*02b0*/  @P1 IADD3 R10, PT, PT, R10, 0x1, RZ ;  /* 0x000000010a0a1810 */ /* 0x000fca0007ffe0ff */
[----:B------:R-:W-:-:S05]  /*02c0*/  @!P3 IMAD.MOV R10, RZ, RZ, -R10 ;  /* 0x000000ffff0ab224 */ /* 0x000fca00078e0a0a */
[----:B------:R-:W-:Y:S02]  /*02d0*/  SEL R16, R13, R10, !P0 ;  /* 0x0000000a0d107207 */ /* 0x000fe40004000000 */
[----:B------:R-:W3:Y:S02]  /*02e0*/  LDG.E.64 R10, desc[UR6][R2.64] ;  /* 0x00000006020a7981 */ /* 0x000ee4000c1e1b00 */
[----:B------:R-:W-:-:S05]  /*02f0*/  IADD3 R17, PT, PT, -R16, RZ, RZ ;  /* 0x000000ff10117210 */ /* 0x000fca0007ffe1ff */
[----:B------:R-:W-:-:S04]  /*0300*/  IMAD R17, R4, R17, R15 ;  /* 0x0000001104117224 */ /* 0x000fc800078e020f */
[----:B-----5:R-:W-:-:S04]  /*0310*/  IMAD R19, R7, R16, R17 ;  /* 0x0000001007137224 */ /* 0x020fc800078e0211 */
[----:B--2---:R-:W-:-:S06]  /*0320*/  IMAD.WIDE R8, R19, 0x8, R8 ;  /* 0x0000000813087825 */ /* 0x004fcc00078e0208 */
[----:B------:R-:W2:Y:S01]  /*0330*/  LDG.E.64 R8, desc[UR6][R8.64] ;  /* 0x0000000608087981 */ /* 0x000ea2000c1e1b00 */
[----:B------:R-:W-:Y:S01]  /*0340*/  IMAD R17, R6, R16, R17 ;  /* 0x0000001006117224 */ /* 0x000fe200078e0211 */
[----:B------:R-:W-:-:S04]  /*0350*/  IADD3 R15, PT, PT, R14, R15, RZ ;  /* 0x0000000f0e0f7210 */ /* 0x000fc80007ffe0ff */
[----:B------:R-:W-:Y:S01]  /*0360*/  ISETP.GE.AND P1, PT, R15, R0, PT ;  /* 0x000000000f00720c */ /* 0x000fe20003f26270 */
[----:B---3--:R-:W-:-:S05]  /*0370*/  IMAD.WIDE R10, R17, 0x8, R10 ;  /* 0x00000008110a7825 */ /* 0x008fca00078e020a */
[----:B--2---:R0:W-:Y:S07]  /*0380*/  STG.E.64 desc[UR6][R10.64], R8 ;  /* 0x000000080a007986 */ /* 0x0041ee000c101b06 */
[----:B------:R-:W-:Y:S05]  /*0390*/  @!P1 BRA `(.L_x_409) ;  /* 0xfffffffc00909947 */ /* 0x000fea000383ffff */
[----:B------:R-:W-:Y:S05]  /*03a0*/  EXIT ;  /* 0x000000000000794d */ /* 0x000fea0003800000 */
.L_x_410:
        /* <DEDUP_REMOVED lines=13> */
.L_x_531:


//--------------------- .text._ZN5spral5ssids14cu_multi_l_invIdEEvPNS0_10l_inv_dataIT_EEii --------------------------
	.section	.text._ZN5spral5ssids14cu_multi_l_invIdEEvPNS0_10l_inv_dataIT_EEii,"ax",@progbits
	.align	128
        .global         _ZN5spral5ssids14cu_multi_l_invIdEEvPNS0_10l_inv_dataIT_EEii
        .type           _ZN5spral5ssids14cu_multi_l_invIdEEvPNS0_10l_inv_dataIT_EEii,@function
        .size           _ZN5spral5ssids14cu_multi_l_invIdEEvPNS0_10l_inv_dataIT_EEii,(.L_x_532 - _ZN5spral5ssids14cu_multi_l_invIdEEvPNS0_10l_inv_dataIT_EEii)
        .other          _ZN5spral5ssids14cu_multi_l_invIdEEvPNS0_10l_inv_dataIT_EEii,@"STO_CUDA_ENTRY STV_DEFAULT"
_ZN5spral5ssids14cu_multi_l_invIdEEvPNS0_10l_inv_dataIT_EEii:
.text._ZN5spral5ssids14cu_multi_l_invIdEEvPNS0_10l_inv_dataIT_EEii:
        /* <DEDUP_REMOVED lines=10> */
[----:B------:R-:W0:Y:S08]  /*00a0*/  LDC.64 R14, c[0x0][0x380] ;  /* 0x0000e000ff0e7b82 */ /* 0x000e300000000a00 */
[----:B------:R-:W1:Y:S01]  /*00b0*/  LDC R17, c[0x0][0x388] ;  /* 0x0000e200ff117b82 */ /* 0x000e620000000800 */
[----:B0-----:R-:W-:-:S05]  /*00c0*/  IMAD.WIDE.U32 R14, R5, 0x28, R14 ;  /* 0x00000028050e7825 */ /* 0x001fca00078e000e */
[----:B------:R-:W2:Y:S04]  /*00d0*/  LDG.E.64 R10, desc[UR8][R14.64+0x18] ;  /* 0x000018080e0a7981 */ /* 0x000ea8000c1e1b00 */
[----:B------:R-:W3:Y:S04]  /*00e0*/  LDG.E.64 R8, desc[UR8][R14.64+0x10] ;  /* 0x000010080e087981 */ /* 0x000ee8000c1e1b00 */
[----:B------:R-:W4:Y:S04]  /*00f0*/  LDG.E.64 R4, desc[UR8][R14.64] ;  /* 0x000000080e047981 */ /* 0x000f28000c1e1b00 */
[----:B------:R0:W5:Y:S01]  /*0100*/  LDG.E.64 R12, desc[UR8][R14.64+0x8] ;  /* 0x000008080e0c7981 */ /* 0x000162000c1e1b00 */
[----:B------:R-:W0:Y:S01]  /*0110*/  S2UR UR5, SR_CgaCtaId ;  /* 0x00000000000579c3 */ /* 0x000e220000008800 */
[----:B-1----:R-:W-:Y:S01]  /*0120*/  IABS R7, R17 ;  /* 0x0000001100077213 */ /* 0x002fe20000000000 */
[----:B------:R-:W-:-:S03]  /*0130*/  UMOV UR4, 0x400 ;  /* 0x0000040000047882 */ /* 0x000fc60000000000 */
[----:B------:R-:W1:Y:S08]  /*0140*/  I2F.RP R2, R7 ;  /* 0x0000000700027306 */ /* 0x000e700000209400 */
[----:B-1----:R-:W1:Y:S01]  /*0150*/  MUFU.RCP R2, R2 ;  /* 0x0000000200027308 */ /* 0x002e620000001000 */
[----:B0-----:R-:W-:Y:S01]  /*0160*/  ULEA UR4, UR5, UR4, 0x18 ;  /* 0x0000000405047291 */ /* 0x001fe2000f8ec0ff */
[----:B------:R-:W0:Y:S01]  /*0170*/  LDCU UR5, c[0x0][0x38c] ;  /* 0x00007180ff0577ac */ /* 0x000e220008000800 */
[----:B-1----:R-:W-:-:S05]  /*0180*/  VIADD R14, R2, 0xffffffe ;  /* 0x0ffffffe020e7836 */ /* 0x002fca0000000000 */
[----:B------:R1:W0:Y:S02]  /*0190*/  F2I.FTZ.U32.TRUNC.NTZ R15, R14 ;  /* 0x0000000e000f7305 */ /* 0x000224000021f000 */
[----:B-1----:R-:W-:Y:S02]  /*01a0*/  IMAD.MOV.U32 R14, RZ, RZ, RZ ;  /* 0x000000ffff0e7224 */ /* 0x002fe400078e00ff */
[----:B0-----:R-:W-:-:S04]  /*01b0*/  IMAD.MOV R16, RZ, RZ, -R15 ;  /* 0x000000ffff107224 */ /* 0x001fc800078e0a0f */
[----:B------:R-:W-:-:S04]  /*01c0*/  IMAD R19, R16, R7, RZ ;  /* 0x0000000710137224 */ /* 0x000fc800078e02ff */
[----:B------:R-:W-:Y:S01]  /*01d0*/  IMAD.HI.U32 R15, R15, R19, R14 ;  /* 0x000000130f0f7227 */ /* 0x000fe200078e000e */
[----:B--2---:R-:W-:Y:S04]  /*01e0*/  STS [UR4+0x810], R10 ;  /* 0x0008100aff007988 */ /* 0x004fe80008000804 */
[----:B------:R-:W0:Y:S02]  /*01f0*/  LDS R0, [UR4+0x810] ;  /* 0x00081004ff007984 */ /* 0x000e240008000800 */
[----:B0-----:R-:W-:-:S04]  /*0200*/  IADD3 R0, PT, PT, R0, -0x1, R17 ;  /* 0xffffffff00007810 */ /* 0x001fc80007ffe011 */
[----:B------:R-:W-:Y:S02]  /*0210*/  IABS R2, R0 ;  /* 0x0000000000027213 */ /* 0x000fe40000000000 */
[----:B------:R-:W-:-:S03]  /*0220*/  LOP3.LUT R0, R0, R17, RZ, 0x3c, !PT ;  /* 0x0000001100007212 */ /* 0x000fc600078e3cff */
[----:B------:R-:W-:Y:S01]  /*0230*/  IMAD.HI.U32 R15, R15, R2, RZ ;  /* 0x000000020f0f7227 */ /* 0x000fe200078e00ff */
[----:B------:R-:W-:-:S03]  /*0240*/  ISETP.GE.AND P1, PT, R0, RZ, PT ;  /* 0x000000ff0000720c */ /* 0x000fc60003f26270 */
[----:B------:R-:W-:-:S04]  /*0250*/  IMAD.MOV R10, RZ, RZ, -R15 ;  /* 0x000000ffff0a7224 */ /* 0x000fc800078e0a0f */
[----:B------:R-:W-:-:S05]  /*0260*/  IMAD R2, R7, R10, R2 ;  /* 0x0000000a07027224 */ /* 0x000fca00078e0202 */
[----:B------:R-:W-:-:S13]  /*0270*/  ISETP.GT.U32.AND P2, PT, R7, R2, PT ;  /* 0x000000020700720c */ /* 0x000fda0003f44070 */
[----:B------:R-:W-:Y:S01]  /*0280*/  @!P2 IMAD.IADD R2, R2, 0x1, -R7 ;  /* 0x000000010202a824 */ /* 0x000fe200078e0a07 */
[----:B------:R-:W-:Y:S02]  /*0290*/  @!P2 IADD3 R15, PT, PT, R15, 0x1, RZ ;  /* 0x000000010f0fa810 */ /* 0x000fe40007ffe0ff */
[----:B------:R-:W-:Y:S02]  /*02a0*/  ISETP.NE.AND P2, PT, R17, RZ, PT ;  /* 0x000000ff1100720c */ /* 0x000fe40003f45270 */
[----:B------:R-:W-:-:S13]  /*02b0*/  ISETP.GE.U32.AND P0, PT, R2, R7, PT ;  /* 0x000000070200720c */ /* 0x000fda0003f06070 */
[----:B------:R-:W-:-:S04]  /*02c0*/  @P0 VIADD R15, R15, 0x1 ;  /* 0x000000010f0f0836 */ /* 0x000fc80000000000 */
[----:B------:R-:W-:Y:S01]  /*02d0*/  @!P1 IMAD.MOV R15, RZ, RZ, -R15 ;  /* 0x000000ffff0f9224 */ /* 0x000fe200078e0a0f */
[----:B------:R-:W-:-:S05]  /*02e0*/  @!P2 LOP3.LUT R15, RZ, R17, RZ, 0x33, !PT ;  /* 0x00000011ff0fa212 */ /* 0x000fca00078e33ff */
[----:B------:R-:W-:-:S04]  /*02f0*/  VIADD R15, R15, -UR5 ;  /* 0x800000050f0f7c36 */ /* 0x000fc80008000000 */
[----:B------:R-:W-:-:S05]  /*0300*/  IMAD R15, R15, R17, RZ ;  /* 0x000000110f0f7224 */ /* 0x000fca00078e02ff */
[----:B------:R-:W-:Y:S04]  /*0310*/  STS [UR4+0x814], R15 ;  /* 0x0008140fff007988 */ /* 0x000fe80008000804 */
[----:B------:R-:W-:Y:S04]  /*0320*/  LDS R0, [UR4+0x814] ;  /* 0x00081404ff007984 */ /* 0x000fe80008000800 */
[----:B------:R-:W0:Y:S02]  /*0330*/  LDS R7, [UR4+0x810] ;  /* 0x00081004ff077984 */ /* 0x000e240008000800 */
[----:B0-----:R-:W-:-:S05]  /*0340*/  IMAD.IADD R0, R7, 0x1, -R0 ;  /* 0x0000000107007824 */ /* 0x001fca00078e0a00 */
[----:B------:R-:W-:Y:S04]  /*0350*/  STS [UR4+0x810], R0 ;  /* 0x00081000ff007988 */ /* 0x000fe80008000804 */
[----:B------:R-:W0:Y:S02]  /*0360*/  LDS R2, [UR4+0x810] ;  /* 0x00081004ff027984 */ /* 0x000e240008000800 */
[----:B0-----:R-:W-:-:S05]  /*0370*/  VIMNMX R2, PT, PT, R2, R17, PT ;  /* 0x0000001102027248 */ /* 0x001fca0003fe0100 */
[----:B------:R-:W-:Y:S04]  /*0380*/  STS [UR4+0x818], R2 ;  /* 0x00081802ff007988 */ /* 0x000fe80008000804 */
[----:B---3--:R-:W-:Y:S04]  /*0390*/  STS [UR4+0x81c], R8 ;  /* 0x00081c08ff007988 */ /* 0x008fe80008000804 */
[----:B------:R-:W-:Y:S04]  /*03a0*/  STS [UR4+0x820], R9 ;  /* 0x00082009ff007988 */ /* 0x000fe80008000804 */
[----:B----4-:R-:W-:Y:S04]  /*03b0*/  STS.64 [UR4+0x800], R4 ;  /* 0x00080004ff007988 */ /* 0x010fe80008000a04 */
[----:B-----5:R-:W-:Y:S04]  /*03c0*/  STS.64 [UR4+0x808], R12 ;  /* 0x0008080cff007988 */ /* 0x020fe80008000a04 */
        /* <DEDUP_REMOVED lines=9> */
[----:B0-----:R-:W-:Y:S02]  /*0460*/  IABS R0, R2 ;  /* 0x0000000200007213 */ /* 0x001fe40000000000 */
[----:B-1----:R-:W-:-:S02]  /*0470*/  IABS R9, R7 ;  /* 0x0000000700097213 */ /* 0x002fc40000000000 */
[----:B------:R-:W-:Y:S02]  /*0480*/  LOP3.LUT R2, R2, R7, RZ, 0x3c, !PT ;  /* 0x0000000702027212 */ /* 0x000fe400078e3cff */
[----:B------:R-:W0:Y:S02]  /*0490*/  I2F.RP R8, R9 ;  /* 0x0000000900087306 */ /* 0x000e240000209400 */
[----:B------:R-:W-:-:S06]  /*04a0*/  ISETP.GE.AND P1, PT, R2, RZ, PT ;  /* 0x000000ff0200720c */ /* 0x000fcc0003f26270 */
[----:B0-----:R-:W0:Y:S02]  /*04b0*/  MUFU.RCP R8, R8 ;  /* 0x0000000800087308 */ /* 0x001e240000001000 */
[----:B0-----:R-:W-:-:S06]  /*04c0*/  IADD3 R4, PT, PT, R8, 0xffffffe, RZ ;  /* 0x0ffffffe08047810 */ /* 0x001fcc0007ffe0ff */
[----:B------:R0:W1:Y:S02]  /*04d0*/  F2I.FTZ.U32.TRUNC.NTZ R5, R4 ;  /* 0x0000000400057305 */ /* 0x000064000021f000 */
[----:B0-----:R-:W-:Y:S02]  /*04e0*/  IMAD.MOV.U32 R4, RZ, RZ, RZ ;  /* 0x000000ffff047224 */ /* 0x001fe400078e00ff */
[----:B-1----:R-:W-:-:S04]  /*04f0*/  IMAD.MOV R10, RZ, RZ, -R5 ;  /* 0x000000ffff0a7224 */ /* 0x002fc800078e0a05 */
[----:B------:R-:W-:Y:S01]  /*0500*/  IMAD R11, R10, R9, RZ ;  /* 0x000000090a0b7224 */ /* 0x000fe200078e02ff */
[----:B------:R-:W-:-:S03]  /*0510*/  IABS R10, R7 ;  /* 0x00000007000a7213 */ /* 0x000fc60000000000 */
[----:B------:R-:W-:-:S04]  /*0520*/  IMAD.HI.U32 R5, R5, R11, R4 ;  /* 0x0000000b05057227 */ /* 0x000fc800078e0004 */
[----:B------:R-:W-:Y:S02]  /*0530*/  IMAD.MOV R8, RZ, RZ, -R10 ;  /* 0x000000ffff087224 */ /* 0x000fe400078e0a0a */
[----:B------:R-:W-:-:S04]  /*0540*/  IMAD.HI.U32 R5, R5, R0, RZ ;  /* 0x0000000005057227 */ /* 0x000fc800078e00ff */
[----:B------:R-:W-:-:S05]  /*0550*/  IMAD R0, R5, R8, R0 ;  /* 0x0000000805007224 */ /* 0x000fca00078e0200 */
[----:B------:R-:W-:-:S13]  /*0560*/  ISETP.GT.U32.AND P2, PT, R9, R0, PT ;  /* 0x000000000900720c */ /* 0x000fda0003f44070 */
[----:B------:R-:W-:Y:S02]  /*0570*/  @!P2 IMAD.IADD R0, R0, 0x1, -R9 ;  /* 0x000000010000a824 */ /* 0x000fe400078e0a09 */
[----:B------:R-:W-:Y:S01]  /*0580*/  @!P2 VIADD R5, R5, 0x1 ;  /* 0x000000010505a836 */ /* 0x000fe20000000000 */
[----:B------:R-:W-:Y:S02]  /*0590*/  ISETP.NE.AND P2, PT, R7, RZ, PT ;  /* 0x000000ff0700720c */ /* 0x000fe40003f45270 */
[----:B------:R-:W-:-:S13]  /*05a0*/  ISETP.GE.U32.AND P0, PT, R0, R9, PT ;  /* 0x000000090000720c */ /* 0x000fda0003f06070 */
[----:B------:R-:W-:-:S05]  /*05b0*/  @P0 IADD3 R5, PT, PT, R5, 0x1, RZ ;  /* 0x0000000105050810 */ /* 0x000fca0007ffe0ff */
[----:B------:R-:W-:Y:S01]  /*05c0*/  @!P1 IMAD.MOV R5, RZ, RZ, -R5 ;  /* 0x000000ffff059224 */ /* 0x000fe200078e0a05 */
[----:B------:R-:W-:-:S05]  /*05d0*/  @!P2 LOP3.LUT R5, RZ, R7, RZ, 0x33, !PT ;  /* 0x00000007ff05a212 */ /* 0x000fca00078e33ff */
[----:B------:R-:W-:Y:S04]  /*05e0*/  STS [UR4+0x82c], R5 ;  /* 0x00082c05ff007988 */ /* 0x000fe80008000804 */
[----:B------:R-:W0:Y:S04]  /*05f0*/  LDS R0, [UR4+0x824] ;  /* 0x00082404ff007984 */ /* 0x000e280008000800 */
[----:B------:R-:W1:Y:S01]  /*0600*/  LDS R2, [UR4+0x828] ;  /* 0x00082804ff027984 */ /* 0x000e620008000800 */
[----:B0-----:R-:W-:Y:S02]  /*0610*/  IABS R10, R0 ;  /* 0x00000000000a7213 */ /* 0x001fe40000000000 */
[----:B------:R-:W-:-:S02]  /*0620*/  ISETP.GE.AND P2, PT, R0, RZ, PT ;  /* 0x000000ff0000720c */ /* 0x000fc40003f46270 */
[-C--:B-1----:R-:W-:Y:S02]  /*0630*/  IABS R8, R2.reuse ;  /* 0x0000000200087213 */ /* 0x082fe40000000000 */
[----:B------:R-:W-:Y:S02]  /*0640*/  IABS R11, R2 ;  /* 0x00000002000b7213 */ /* 0x000fe40000000000 */
[----:B------:R-:W0:Y:S08]  /*0650*/  I2F.RP R7, R8 ;  /* 0x0000000800077306 */ /* 0x000e300000209400 */
[----:B0-----:R-:W0:Y:S02]  /*0660*/  MUFU.RCP R7, R7 ;  /* 0x0000000700077308 */ /* 0x001e240000001000 */
[----:B0-----:R-:W-:-:S02]  /*0670*/  VIADD R4, R7, 0xffffffe ;  /* 0x0ffffffe07047836 */ /* 0x001fc40000000000 */
[----:B------:R-:W-:-:S04]  /*0680*/  IMAD.MOV R7, RZ, RZ, -R11 ;  /* 0x000000ffff077224 */ /* 0x000fc800078e0a0b */
[----:B------:R0:W1:Y:S02]  /*0690*/  F2I.FTZ.U32.TRUNC.NTZ R5, R4 ;  /* 0x0000000400057305 */ /* 0x000064000021f000 */
[----:B0-----:R-:W-:Y:S02]  /*06a0*/  IMAD.MOV.U32 R4, RZ, RZ, RZ ;  /* 0x000000ffff047224 */ /* 0x001fe400078e00ff */
[----:B-1----:R-:W-:-:S04]  /*06b0*/  IMAD.MOV R9, RZ, RZ, -R5 ;  /* 0x000000ffff097224 */ /* 0x002fc800078e0a05 */
[----:B------:R-:W-:-:S04]  /*06c0*/  IMAD R9, R9, R8, RZ ;  /* 0x0000000809097224 */ /* 0x000fc800078e02ff */
[----:B------:R-:W-:-:S06]  /*06d0*/  IMAD.HI.U32 R5, R5, R9, R4 ;  /* 0x0000000905057227 */ /* 0x000fcc00078e0004 */
[----:B------:R-:W-:-:S04]  /*06e0*/  IMAD.HI.U32 R5, R5, R10, RZ ;  /* 0x0000000a05057227 */ /* 0x000fc800078e00ff */
[----:B------:R-:W-:-:S05]  /*06f0*/  IMAD R5, R5, R7, R10 ;  /* 0x0000000705057224 */ /* 0x000fca00078e020a */
[----:B------:R-:W-:-:S13]  /*0700*/  ISETP.GT.U32.AND P0, PT, R8, R5, PT ;  /* 0x000000050800720c */ /* 0x000fda0003f04070 */
[----:B------:R-:W-:Y:S02]  /*0710*/  @!P0 IADD3 R5, PT, PT, R5, -R8, RZ ;  /* 0x8000000805058210 */ /* 0x000fe40007ffe0ff */
[----:B------:R-:W-:Y:S02]  /*0720*/  ISETP.NE.AND P0, PT, R2, RZ, PT ;  /* 0x000000ff0200720c */ /* 0x000fe40003f05270 */
[----:B------:R-:W-:-:S13]  /*0730*/  ISETP.GT.U32.AND P1, PT, R8, R5, PT ;  /* 0x000000050800720c */ /* 0x000fda0003f24070 */
[----:B------:R-:W-:-:S04]  /*0740*/  @!P1 IMAD.IADD R5, R5, 0x1, -R8 ;  /* 0x0000000105059824 */ /* 0x000fc800078e0a08 */
[----:B------:R-:W-:Y:S01]  /*0750*/  @!P2 IMAD.MOV R5, RZ, RZ, -R5 ;  /* 0x000000ffff05a224 */ /* 0x000fe200078e0a05 */
[----:B------:R-:W-:-:S05]  /*0760*/  @!P0 LOP3.LUT R5, RZ, R2, RZ, 0x33, !PT ;  /* 0x00000002ff058212 */ /* 0x000fca00078e33ff */
[----:B------:R0:W-:Y:S02]  /*0770*/  STS [UR4+0x828], R5 ;  /* 0x00082805ff007988 */ /* 0x0001e40008000804 */
.L_x_412:
[----:B------:R-:W-:Y:S05]  /*0780*/  BSYNC.RECONVERGENT B0 ;  /* 0x0000000000007941 */ /* 0x000fea0003800200 */
.L_x_411:
[----:B------:R-:W1:Y:S08]  /*0790*/  S2UR UR5, SR_CgaCtaId ;  /* 0x00000000000579c3 */ /* 0x000e700000008800 */
[----:B------:R-:W-:Y:S06]  /*07a0*/  BAR.SYNC.DEFER_BLOCKING 0x0 ;  /* 0x0000000000007b1d */ /* 0x000fec0000010000 */
[----:B------:R-:W-:-:S02]  /*07b0*/  UMOV UR4, 0x400 ;  /* 0x0000040000047882 */ /* 0x000fc40000000000 */
[----:B-1----:R-:W-:-:S09]  /*07c0*/  ULEA UR6, UR5, UR4, 0x18 ;  /* 0x0000000405067291 */ /* 0x002fd2000f8ec0ff */
[----:B------:R-:W1:Y:S02]  /*07d0*/  LDS R0, [UR6+0x814] ;  /* 0x00081406ff007984 */ /* 0x000e640008000800 */
[----:B-1----:R-:W-:-:S13]  /*07e0*/  ISETP.GE.AND P0, PT, R0, 0x1, PT ;  /* 0x000000010000780c */ /* 0x002fda0003f06270 */
[----:B------:R-:W-:Y:S05]  /*07f0*/  @!P0 EXIT ;  /* 0x000000000000894d */ /* 0x000fea0003800000 */
[----:B------:R-:W-:Y:S04]  /*0800*/  LDS R0, [UR6+0x82c] ;  /* 0x00082c06ff007984 */ /* 0x000fe80008000800 */
[----:B------:R-:W1:Y:S02]  /*0810*/  LDS R2, [UR6+0x814] ;  /* 0x00081406ff027984 */ /* 0x000e640008000800 */
[----:B-1----:R-:W-:-:S05]  /*0820*/  VIADD R2, R2, 0x1f ;  /* 0x0000001f02027836 */ /* 0x002fca0000000000 */
[----:B0-----:R-:W-:-:S04]  /*0830*/  SHF.R.S32.HI R5, RZ, 0x1f, R2 ;  /* 0x0000001fff057819 */ /* 0x001fc80000011402 */
[----:B------:R-:W-:-:S04]  /*0840*/  LEA.HI R5, R5, R2, RZ, 0x5 ;  /* 0x0000000205057211 */ /* 0x000fc800078f28ff */
[----:B------:R-:W-:-:S04]  /*0850*/  SHF.R.S32.HI R5, RZ, 0x5, R5 ;  /* 0x00000005ff057819 */ /* 0x000fc80000011405 */
[----:B------:R-:W-:-:S13]  /*0860*/  ISETP.GT.AND P0, PT, R0, R5, PT ;  /* 0x000000050000720c */ /* 0x000fda0003f04270 */
        /* <DEDUP_REMOVED lines=20> */
[----:B------:R-:W-:Y:S01]  /*09b0*/  IMAD.SHL.U32 R7, R6, 0x8, RZ ;  /* 0x0000000806077824 */ /* 0x000fe200078e00ff */
[----:B------:R-:W-:Y:S01]  /*09c0*/  UIADD3 UR4, UPT, UPT, UR4, 0x400, URZ ;  /* 0x0000040004047890 */ /* 0x000fe2000fffe0ff */
[----:B------:R-:W-:Y:S02]  /*09d0*/  LEA R2, R3, UR6, 0x3 ;  /* 0x0000000603027c11 */ /* 0x000fe4000f8e18ff */
[----:B------:R-:W-:Y:S02]  /*09e0*/  CS2R R38, SRZ ;  /* 0x0000000000267805 */ /* 0x000fe4000001ff00 */
[----:B------:R-:W-:Y:S01]  /*09f0*/  SHF.R.U32.HI R3, RZ, 0x4, R6 ;  /* 0x00000004ff037819 */ /* 0x000fe20000011606 */
[----:B------:R-:W-:Y:S01]  /*0a00*/  ULEA UR5, UR5, UR4, 0x18 ;  /* 0x0000000405057291 */ /* 0x000fe2000f8ec0ff */
[----:B------:R-:W-:Y:S02]  /*0a10*/  LOP3.LUT R0, R7, 0x78, RZ, 0xc0, !PT ;  /* 0x0000007807007812 */ /* 0x000fe400078ec0ff */
[----:B------:R-:W-:-:S02]  /*0a20*/  CS2R R36, SRZ ;  /* 0x0000000000247805 */ /* 0x000fc4000001ff00 */
[C---:B------:R-:W-:Y:S02]  /*0a30*/  LOP3.LUT R4, R6.reuse, 0xf, RZ, 0xc0, !PT ;  /* 0x0000000f06047812 */ /* 0x040fe400078ec0ff */
[----:B------:R-:W-:Y:S02]  /*0a40*/  CS2R R46, SRZ ;  /* 0x00000000002e7805 */ /* 0x000fe4000001ff00 */
[----:B------:R-:W-:Y:S02]  /*0a50*/  LEA R0, R3, R0, 0x8 ;  /* 0x0000000003007211 */ /* 0x000fe400078e40ff */
[----:B------:R-:W-:Y:S02]  /*0a60*/  CS2R R32, SRZ ;  /* 0x0000000000207805 */ /* 0x000fe4000001ff00 */
[----:B------:R-:W-:Y:S02]  /*0a70*/  LOP3.LUT R5, R6, 0x3, RZ, 0xc0, !PT ;  /* 0x0000000306057812 */ /* 0x000fe400078ec0ff */
[----:B------:R-:W-:-:S02]  /*0a80*/  CS2R R30, SRZ ;  /* 0x00000000001e7805 */ /* 0x000fc4000001ff00 */
[----:B------:R-:W-:Y:S02]  /*0a90*/  SHF.R.U32.HI R6, RZ, 0x2, R6 ;  /* 0x00000002ff067819 */ /* 0x000fe40000011606 */
        /* <DEDUP_REMOVED lines=11> */
[----:B------:R-:W-:Y:S01]  /*0b50*/  LOP3.LUT R7, R7, 0x1fffff8, RZ, 0xc0, !PT ;  /* 0x01fffff807077812 */ /* 0x000fe200078ec0ff */
[----:B------:R-:W-:Y:S01]  /*0b60*/  VIADD R0, R0, UR6 ;  /* 0x0000000600007c36 */ /* 0x000fe20008000000 */
[----:B------:R-:W-:Y:S01]  /*0b70*/  LEA R48, R48, UR5, 0x5 ;  /* 0x0000000530307c11 */ /* 0x000fe2000f8e28ff */
[----:B------:R-:W-:-:S06]  /*0b80*/  UMOV UR4, URZ ;  /* 0x000000ff00047c82 */ /* 0x000fcc0008000000 */
.L_x_430:
[----:B------:R-:W0:Y:S01]  /*0b90*/  LDS R35, [UR6+0x828] ;  /* 0x00082806ff237984 */ /* 0x000e220008000800 */
[----:B------:R-:W-:Y:S04]  /*0ba0*/  BSSY.RECONVERGENT B0, `(.L_x_414) ;  /* 0x000001d000007945 */ /* 0x000fe80003800200 */
[----:B------:R-:W-:Y:S01]  /*0bb0*/  BSSY.RELIABLE B1, `(.L_x_415) ;  /* 0x000001a000017945 */ /* 0x000fe20003800100 */
[----:B-1----:R-:W1:Y:S01]  /*0bc0*/  LDS R34, [UR6+0x810] ;  /* 0x00081006ff227984 */ /* 0x002e620008000800 */
[----:B0-----:R-:W-:-:S05]  /*0bd0*/  IMAD R35, R35, 0x20, R4 ;  /* 0x0000002023237824 */ /* 0x001fca00078e0204 */
[----:B-1----:R-:W-:-:S13]  /*0be0*/  ISETP.GE.AND P0, PT, R35, R34, PT ;  /* 0x000000222300720c */ /* 0x002fda0003f06270 */
[----:B--2-4-:R-:W-:Y:S05]  /*0bf0*/  @P0 BRA `(.L_x_416) ;  /* 0x0000000000540947 */ /* 0x014fea0003800000 */
        /* <DEDUP_REMOVED lines=8> */
[----:B------:R-:W-:Y:S04]  /*0c80*/  LDS.64 R34, [R45+0x808] ;  /* 0x000808002d227984 */ /* 0x000fe80000000a00 */
[----:B------:R-:W0:Y:S04]  /*0c90*/  LDS R41, [R45+0x814] ;  /* 0x000814002d297984 */ /* 0x000e280000000800 */
[----:B------:R-:W1:Y:S04]  /*0ca0*/  LDS R40, [R45+0x828] ;  /* 0x000828002d287984 */ /* 0x000e680000000800 */
[----:B------:R-:W-:Y:S04]  /*0cb0*/  LDS R42, [R45+0x820] ;  /* 0x000820002d2a7984 */ /* 0x000fe80000000800 */
[----:B------:R-:W2:Y:S01]  /*0cc0*/  LDS R43, [R45+0x814] ;  /* 0x000814002d2b7984 */ /* 0x000ea20000000800 */
[----:B0-----:R-:W-:-:S05]  /*0cd0*/  IMAD.IADD R41, R4, 0x1, R41 ;  /* 0x0000000104297824 */ /* 0x001fca00078e0229 */
[----:B-1----:R-:W-:Y:S01]  /*0ce0*/  LEA R40, R40, R41, 0x5 ;  /* 0x0000002928287211 */ /* 0x002fe200078e28ff */
[----:B--2---:R-:W-:-:S04]  /*0cf0*/  IMAD.IADD R43, R44, 0x1, R43 ;  /* 0x000000012c2b7824 */ /* 0x004fc800078e022b */
[----:B------:R-:W-:-:S04]  /*0d00*/  IMAD R43, R42, R43, R40 ;  /* 0x0000002b2a2b7224 */ /* 0x000fc800078e0228 */
[----:B------:R-:W-:-:S06]  /*0d10*/  IMAD.WIDE R34, R43, 0x8, R34 ;  /* 0x000000082b227825 */ /* 0x000fcc00078e0222 */
[----:B------:R-:W2:Y:S04]  /*0d20*/  LDG.E.64 R34, desc[UR8][R34.64] ;  /* 0x0000000822227981 */ /* 0x000ea8000c1e1b00 */
[----:B--2---:R1:W-:Y:S01]  /*0d30*/  STS.64 [R0], R34 ;  /* 0x0000002200007388 */ /* 0x0043e20000000a00 */
[----:B------:R-:W-:Y:S05]  /*0d40*/  BRA `(.L_x_417) ;  /* 0x0000000000087947 */ /* 0x000fea0003800000 */
.L_x_416:
[----:B------:R-:W-:Y:S05]  /*0d50*/  BSYNC.RELIABLE B1 ;  /* 0x0000000000017941 */ /* 0x000fea0003800100 */
.L_x_415:
[----:B------:R0:W-:Y:S02]  /*0d60*/  STS.64 [R0], RZ ;  /* 0x000000ff00007388 */ /* 0x0001e40000000a00 */
.L_x_417:
[----:B------:R-:W-:Y:S05]  /*0d70*/  BSYNC.RECONVERGENT B0 ;  /* 0x0000000000007941 */ /* 0x000fea0003800200 */
.L_x_414:
[----:B------:R-:W-:Y:S05]  /*0d80*/  WARPSYNC.ALL ;  /* 0x0000000000007948 */ /* 0x000fea0003800000 */
[----:B------:R-:W2:Y:S01]  /*0d90*/  S2UR UR7, SR_CgaCtaId ;  /* 0x00000000000779c3 */ /* 0x000ea20000008800 */
[----:B------:R-:W-:Y:S01]  /*0da0*/  UMOV UR6, 0x400 ;  /* 0x0000040000067882 */ /* 0x000fe20000000000 */
[----:B------:R-:W-:Y:S01]  /*0db0*/  LOP3.LUT R41, R4, 0x10, RZ, 0xfc, !PT ;  /* 0x0000001004297812 */ /* 0x000fe200078efcff */
[----:B------:R-:W-:Y:S04]  /*0dc0*/  BSSY.RECONVERGENT B0, `(.L_x_418) ;  /* 0x000001c000007945 */ /* 0x000fe80003800200 */
[----:B------:R-:W-:Y:S01]  /*0dd0*/  BSSY.RELIABLE B1, `(.L_x_419) ;  /* 0x0000019000017945 */ /* 0x000fe20003800100 */
[----:B--2---:R-:W-:-:S09]  /*0de0*/  ULEA UR6, UR7, UR6, 0x18 ;  /* 0x0000000607067291 */ /* 0x004fd2000f8ec0ff */
[----:B-1----:R-:W1:Y:S04]  /*0df0*/  LDS R34, [UR6+0x828] ;  /* 0x00082806ff227984 */ /* 0x002e680008000800 */
[----:B------:R-:W2:Y:S01]  /*0e00*/  LDS R35, [UR6+0x810] ;  /* 0x00081006ff237984 */ /* 0x000ea20008000800 */
[----:B-1----:R-:W-:-:S05]  /*0e10*/  IMAD R34, R34, 0x20, R41 ;  /* 0x0000002022227824 */ /* 0x002fca00078e0229 */
[----:B--2---:R-:W-:-:S13]  /*0e20*/  ISETP.GE.AND P0, PT, R34, R35, PT ;  /* 0x000000232200720c */ /* 0x004fda0003f06270 */
[----:B------:R-:W-:Y:S05]  /*0e30*/  @P0 BRA `(.L_x_420) ;  /* 0x0000000000480947 */ /* 0x000fea0003800000 */
[----:B------:R-:W1:Y:S01]  /*0e40*/  LDS R34, [UR6+0x818] ;  /* 0x00081806ff227984 */ /* 0x000e620008000800 */
[----:B------:R-:W-:-:S05]  /*0e50*/  VIADD R45, R3, UR4 ;  /* 0x00000004032d7c36 */ /* 0x000fca0008000000 */
[----:B-1----:R-:W-:-:S13]  /*0e60*/  ISETP.GE.AND P0, PT, R45, R34, PT ;  /* 0x000000222d00720c */ /* 0x002fda0003f06270 */
[----:B------:R-:W-:Y:S05]  /*0e70*/  @!P0 BREAK.RELIABLE B1 ;  /* 0x0000000000018942 */ /* 0x000fea0003800100 */
[----:B------:R-:W-:Y:S05]  /*0e80*/  @P0 BRA `(.L_x_420) ;  /* 0x0000000000340947 */ /* 0x000fea0003800000 */
[----:B------:R-:W-:Y:S04]  /*0e90*/  LDS.64 R34, [UR6+0x808] ;  /* 0x00080806ff227984 */ /* 0x000fe80008000a00 */
[----:B------:R-:W1:Y:S04]  /*0ea0*/  LDS R40, [UR6+0x814] ;  /* 0x00081406ff287984 */ /* 0x000e680008000800 */
[----:B------:R-:W2:Y:S04]  /*0eb0*/  LDS R42, [UR6+0x828] ;  /* 0x00082806ff2a7984 */ /* 0x000ea80008000800 */
[----:B------:R-:W-:Y:S04]  /*0ec0*/  LDS R43, [UR6+0x820] ;  /* 0x00082006ff2b7984 */ /* 0x000fe80008000800 */
[----:B------:R-:W3:Y:S01]  /*0ed0*/  LDS R44, [UR6+0x814] ;  /* 0x00081406ff2c7984 */ /* 0x000ee20008000800 */
[----:B-1----:R-:W-:-:S05]  /*0ee0*/  IMAD.IADD R41, R41, 0x1, R40 ;  /* 0x0000000129297824 */ /* 0x002fca00078e0228 */
[----:B--2---:R-:W-:Y:S01]  /*0ef0*/  LEA R41, R42, R41, 0x5 ;  /* 0x000000292a297211 */ /* 0x004fe200078e28ff */
[----:B---3--:R-:W-:-:S04]  /*0f00*/  IMAD.IADD R44, R45, 0x1, R44 ;  /* 0x000000012d2c7824 */ /* 0x008fc800078e022c */
[----:B------:R-:W-:-:S04]  /*0f10*/  IMAD R41, R43, R44, R41 ;  /* 0x0000002c2b297224 */ /* 0x000fc800078e0229 */
[----:B------:R-:W-:-:S06]  /*0f20*/  IMAD.WIDE R34, R41, 0x8, R34 ;  /* 0x0000000829227825 */ /* 0x000fcc00078e0222 */
[----:B------:R-:W2:Y:S04]  /*0f30*/  LDG.E.64 R34, desc[UR8][R34.64] ;  /* 0x0000000822227981 */ /* 0x000ea8000c1e1b00 */
[----:B--2---:R2:W-:Y:S01]  /*0f40*/  STS.64 [R0+0x80], R34 ;  /* 0x0000802200007388 */ /* 0x0045e20000000a00 */
[----:B------:R-:W-:Y:S05]  /*0f50*/  BRA `(.L_x_421) ;  /* 0x0000000000087947 */ /* 0x000fea0003800000 */
.L_x_420:
[----:B------:R-:W-:Y:S05]  /*0f60*/  BSYNC.RELIABLE B1 ;  /* 0x0000000000017941 */ /* 0x000fea0003800100 */
.L_x_419:
[----:B------:R1:W-:Y:S02]  /*0f70*/  STS.64 [R0+0x80], RZ ;  /* 0x000080ff00007388 */ /* 0x0003e40000000a00 */
.L_x_421:
[----:B------:R-:W-:Y:S05]  /*0f80*/  BSYNC.RECONVERGENT B0 ;  /* 0x0000000000007941 */ /* 0x000fea0003800200 */
.L_x_418:
[----:B------:R-:W-:Y:S05]  /*0f90*/  WARPSYNC.ALL ;  /* 0x0000000000007948 */ /* 0x000fea0003800000 */
[----:B--2---:R-:W2:Y:S01]  /*0fa0*/  LDS R35, [UR6+0x818] ;  /* 0x00081806ff237984 */ /* 0x004ea20008000800 */
[----:B------:R-:W-:Y:S01]  /*0fb0*/  VIADD R34, R5, UR4 ;  /* 0x0000000405227c36 */ /* 0x000fe20008000000 */
        /* <DEDUP_REMOVED lines=9> */
[----:B------:R-:W-:Y:S05]  /*1050*/  @P0 BRA `(.L_x_424) ;  /* 0x00000000002c0947 */ /* 0x000fea0003800000 */
[----:B------:R-:W-:Y:S04]  /*1060*/  LDS.64 R40, [UR6+0x800] ;  /* 0x00080006ff287984 */ /* 0x000fe80008000a00 */
[----:B------:R-:W2:Y:S04]  /*1070*/  LDS R35, [UR6+0x814] ;  /* 0x00081406ff237984 */ /* 0x000ea80008000800 */
[----:B------:R-:W-:Y:S04]  /*1080*/  LDS R42, [UR6+0x81c] ;  /* 0x00081c06ff2a7984 */ /* 0x000fe80008000800 */
[----:B------:R-:W3:Y:S01]  /*1090*/  LDS R43, [UR6+0x82c] ;  /* 0x00082c06ff2b7984 */ /* 0x000ee20008000800 */
[----:B--2---:R-:W-:Y:S01]  /*10a0*/  IMAD.IADD R35, R34, 0x1, R35 ;  /* 0x0000000122237824 */ /* 0x004fe200078e0223 */
[----:B---3--:R-:W-:-:S05]  /*10b0*/  LEA R43, R43, R6, 0x5 ;  /* 0x000000062b2b7211 */ /* 0x008fca00078e28ff */
[----:B------:R-:W-:-:S04]  /*10c0*/  IMAD R35, R42, R43, R35 ;  /* 0x0000002b2a237224 */ /* 0x000fc800078e0223 */
[----:B------:R-:W-:-:S06]  /*10d0*/  IMAD.WIDE R40, R35, 0x8, R40 ;  /* 0x0000000823287825 */ /* 0x000fcc00078e0228 */
[----:B------:R-:W2:Y:S04]  /*10e0*/  LDG.E.64 R40, desc[UR8][R40.64] ;  /* 0x0000000828287981 */ /* 0x000ea8000c1e1b00 */
[----:B--2---:R3:W-:Y:S01]  /*10f0*/  STS.64 [R7+UR5], R40 ;  /* 0x0000002807007988 */ /* 0x0047e20008000a05 */
[----:B------:R-:W-:Y:S05]  /*1100*/  BRA `(.L_x_425) ;  /* 0x0000000000087947 */ /* 0x000fea0003800000 */
.L_x_424:
[----:B------:R-:W-:Y:S05]  /*1110*/  BSYNC.RELIABLE B1 ;  /* 0x0000000000017941 */ /* 0x000fea0003800100 */
.L_x_423:
[----:B------:R2:W-:Y:S02]  /*1120*/  STS.64 [R7+UR5], RZ ;  /* 0x000000ff07007988 */ /* 0x0005e40008000a05 */
.L_x_425:
[----:B------:R-:W-:Y:S05]  /*1130*/  BSYNC.RECONVERGENT B0 ;  /* 0x0000000000007941 */ /* 0x000fea0003800200 */
.L_x_422:
[----:B------:R-:W-:Y:S05]  /*1140*/  WARPSYNC.ALL ;  /* 0x0000000000007948 */ /* 0x000fea0003800000 */
[----:B------:R-:W4:Y:S01]  /*1150*/  LDS R35, [UR6+0x818] ;  /* 0x00081806ff237984 */ /* 0x000f220008000800 */
[----:B------:R-:W-:Y:S04]  /*1160*/  BSSY.RECONVERGENT B0, `(.L_x_426) ;  /* 0x0000018000007945 */ /* 0x000fe80003800200 */
[----:B------:R-:W-:Y:S01]  /*1170*/  BSSY.RELIABLE B1, `(.L_x_427) ;  /* 0x0000015000017945 */ /* 0x000fe20003800100 */
[----:B----4-:R-:W-:-:S13]  /*1180*/  ISETP.GE.AND P0, PT, R34, R35, PT ;  /* 0x000000232200720c */ /* 0x010fda0003f06270 */
[----:B------:R-:W-:Y:S05]  /*1190*/  @P0 BRA `(.L_x_428) ;  /* 0x0000000000480947 */ /* 0x000fea0003800000 */
[----:B------:R-:W4:Y:S01]  /*11a0*/  LDS R35, [UR6+0x82c] ;  /* 0x00082c06ff237984 */ /* 0x000f220008000800 */
[----:B------:R-:W-:-:S03]  /*11b0*/  VIADD R44, R6, 0x10 ;  /* 0x00000010062c7836 */ /* 0x000fc60000000000 */
[----:B---3--:R-:W3:Y:S01]  /*11c0*/  LDS R40, [UR6+0x814] ;  /* 0x00081406ff287984 */ /* 0x008ee20008000800 */
[----:B----4-:R-:W-:-:S05]  /*11d0*/  IMAD R35, R35, 0x20, R44 ;  /* 0x0000002023237824 */ /* 0x010fca00078e022c */
[----:B---3--:R-:W-:-:S13]  /*11e0*/  ISETP.GE.AND P0, PT, R35, R40, PT ;  /* 0x000000282300720c */ /* 0x008fda0003f06270 */
[----:B------:R-:W-:Y:S05]  /*11f0*/  @!P0 BREAK.RELIABLE B1 ;  /* 0x0000000000018942 */ /* 0x000fea0003800100 */
[----:B------:R-:W-:Y:S05]  /*1200*/  @P0 BRA `(.L_x_428) ;  /* 0x00000000002c0947 */ /* 0x000fea0003800000 */
[----:B------:R-:W-:Y:S04]  /*1210*/  LDS.64 R40, [UR6+0x800] ;  /* 0x00080006ff287984 */ /* 0x000fe80008000a00 */
[----:B------:R-:W3:Y:S04]  /*1220*/  LDS R35, [UR6+0x814] ;  /* 0x00081406ff237984 */ /* 0x000ee80008000800 */
[----:B------:R-:W-:Y:S04]  /*1230*/  LDS R42, [UR6+0x81c] ;  /* 0x00081c06ff2a7984 */ /* 0x000fe80008000800 */
[----:B------:R-:W4:Y:S01]  /*1240*/  LDS R43, [UR6+0x82c] ;  /* 0x00082c06ff2b7984 */ /* 0x000f220008000800 */
[----:B---3--:R-:W-:-:S02]  /*1250*/  IMAD.IADD R35, R34, 0x1, R35 ;  /* 0x0000000122237824 */ /* 0x008fc400078e0223 */
[----:B----4-:R-:W-:-:S04]  /*1260*/  IMAD R43, R43, 0x20, R44 ;  /* 0x000000202b2b7824 */ /* 0x010fc800078e022c */
[----:B------:R-:W-:-:S04]  /*1270*/  IMAD R35, R42, R43, R35 ;  /* 0x0000002b2a237224 */ /* 0x000fc800078e0223 */
[----:B------:R-:W-:-:S06]  /*1280*/  IMAD.WIDE R40, R35, 0x8, R40 ;  /* 0x0000000823287825 */ /* 0x000fcc00078e0228 */
[----:B------:R-:W3:Y:S04]  /*1290*/  LDG.E.64 R40, desc[UR8][R40.64] ;  /* 0x0000000828287981 */ /* 0x000ee8000c1e1b00 */
[----:B---3--:R3:W-:Y:S01]  /*12a0*/  STS.64 [R7+UR5+0x200], R40 ;  /* 0x0002002807007988 */ /* 0x0087e20008000a05 */
[----:B------:R-:W-:Y:S05]  /*12b0*/  BRA `(.L_x_429) ;  /* 0x0000000000087947 */ /* 0x000fea0003800000 */
.L_x_428:
[----:B------:R-:W-:Y:S05]  /*12c0*/  BSYNC.RELIABLE B1 ;  /* 0x0000000000017941 */ /* 0x000fea0003800100 */
.L_x_427:
[----:B------:R4:W-:Y:S02]  /*12d0*/  STS.64 [R7+UR5+0x200], RZ ;  /* 0x000200ff07007988 */ /* 0x0009e40008000a05 */
.L_x_429:
[----:B------:R-:W-:Y:S05]  /*12e0*/  BSYNC.RECONVERGENT B0 ;  /* 0x0000000000007941 */ /* 0x000fea0003800200 */
.L_x_426:
[----:B------:R-:W-:Y:S05]  /*12f0*/  WARPSYNC.ALL ;  /* 0x0000000000007948 */ /* 0x000fea0003800000 */
[----:B------:R-:W-:Y:S01]  /*1300*/  BAR.SYNC.DEFER_BLOCKING 0x0 ;  /* 0x0000000000007b1d */ /* 0x000fe20000010000 */
[----:B------:R-:W-:-:S05]  /*1310*/  UIADD3 UR4, UPT, UPT, UR4, 0x4, URZ ;  /* 0x0000000404047890 */ /* 0x000fca000fffe0ff */
[----:B------:R-:W-:Y:S04]  /*1320*/  LDS.64 R42, [R2] ;  /* 0x00000000022a7984 */ /* 0x000fe80000000a00 */
[----:B------:R-:W5:Y:S04]  /*1330*/  LDS.64 R44, [R48] ;  /* 0x00000000302c7984 */ /* 0x000f680000000a00 */
[----:B---3--:R-:W-:Y:S04]  /*1340*/  LDS.64 R40, [R2+0x40] ;  /* 0x0000400002287984 */ /* 0x008fe80000000a00 */
[----:B------:R-:W3:Y:S01]  /*1350*/  LDS.64 R34, [R48] ;  /* 0x0000000030227984 */ /* 0x000ee20000000a00 */
[----:B-----5:R-:W-:-:S03]  /*1360*/  DFMA R44, R42, R44, R8 ;  /* 0x0000002c2a2c722b */ /* 0x020fc60000000008 */
[----:B------:R-:W-:Y:S01]  /*1370*/  LDS.64 R42, [R2+0x80] ;  /* 0x00008000022a7984 */ /* 0x000fe20000000a00 */
[----:B---3--:R-:W-:-:S03]  /*1380*/  DFMA R10, R40, R34, R10 ;  /* 0x00000022280a722b */ /* 0x008fc6000000000a */
[----:B------:R-:W3:Y:S04]  /*1390*/  LDS.64 R40, [R48] ;  /* 0x0000000030287984 */ /* 0x000ee80000000a00 */
[----:B------:R-:W-:Y:S04]  /*13a0*/  LDS.64 R34, [R2+0xc0] ;  /* 0x0000c00002227984 */ /* 0x000fe80000000a00 */
[----:B------:R-:W5:Y:S01]  /*13b0*/  LDS.64 R8, [R48] ;  /* 0x0000000030087984 */ /* 0x000f620000000a00 */
[----:B---3--:R-:W-:-:S03]  /*13c0*/  DFMA R40, R42, R40, R12 ;  /* 0x000000282a28722b */ /* 0x008fc6000000000c */
[----:B------:R-:W-:Y:S01]  /*13d0*/  LDS.64 R42, [R2+0x100] ;  /* 0x00010000022a7984 */ /* 0x000fe20000000a00 */
[----:B-----5:R-:W-:-:S03]  /*13e0*/  DFMA R14, R34, R8, R14 ;  /* 0x00000008220e722b */ /* 0x020fc6000000000e */
[----:B------:R-:W3:Y:S04]  /*13f0*/  LDS.64 R34, [R48+0x8] ;  /* 0x0000080030227984 */ /* 0x000ee80000000a00 */
[----:B------:R-:W-:Y:S04]  /*1400*/  LDS.64 R12, [R2+0x140] ;  /* 0x00014000020c7984 */ /* 0x000fe80000000a00 */
[----:B------:R-:W5:Y:S01]  /*1410*/  LDS.64 R8, [R48+0x8] ;  /* 0x0000080030087984 */ /* 0x000f620000000a00 */
[----:B---3--:R-:W-:-:S03]  /*1420*/  DFMA R44, R42, R34, R44 ;  /* 0x000000222a2c722b */ /* 0x008fc6000000002c */
[----:B------:R-:W-:Y:S04]  /*1430*/  LDS.64 R42, [R2+0x180] ;  /* 0x00018000022a7984 */ /* 0x000fe80000000a00 */
[----:B------:R-:W3:Y:S01]  /*1440*/  LDS.64 R34, [R48+0x8] ;  /* 0x0000080030227984 */ /* 0x000ee20000000a00 */
[----:B-----5:R-:W-:-:S03]  /*1450*/  DFMA R10, R12, R8, R10 ;  /* 0x000000080c0a722b */ /* 0x020fc6000000000a */
        /* <DEDUP_REMOVED lines=15> */
[----:B------:R-:W-:Y:S01]  /*1550*/  LDS.64 R40, [R2+0x300] ;  /* 0x0003000002287984 */ /* 0x000fe20000000a00 */
[----:B-----5:R-:W-:-:S03]  /*1560*/  DFMA R14, R8, R12, R14 ;  /* 0x0000000c080e722b */ /* 0x020fc6000000000e */
[----:B------:R-:W3:Y:S04]  /*1570*/  LDS.64 R8, [R48+0x18] ;  /* 0x0000180030087984 */ /* 0x000ee80000000a00 */
        /* <DEDUP_REMOVED lines=9> */
[----:B------:R-:W-:Y:S04]  /*1610*/  LDS.64 R42, [R2] ;  /* 0x00000000022a7984 */ /* 0x000fe80000000a00 */
        /* <DEDUP_REMOVED lines=100> */
[----:B---3--:R-:W-:Y:S02]  /*1c60*/  DFMA R44, R42, R44, R32 ;  /* 0x0000002c2a2c722b */ /* 0x008fe40000000020 */
[----:B-----5:R-:W-:Y:S01]  /*1c70*/  DFMA R34, R40, R34, R46 ;  /* 0x000000222822722b */ /* 0x020fe2000000002e */
[----:B------:R-:W-:Y:S04]  /*1c80*/  LDS.64 R46, [R2+0x80] ;  /* 0x00008000022e7984 */ /* 0x000fe80000000a00 */
        /* <DEDUP_REMOVED lines=33> */
[----:B---3--:R-:W-:-:S02]  /*1ea0*/  DFMA R32, R40, R42, R32 ;  /* 0x0000002a2820722b */ /* 0x008fc40000000020 */
[----:B-----5:R-:W-:Y:S01]  /*1eb0*/  DFMA R46, R44, R46, R34 ;  /* 0x0000002e2c2e722b */ /* 0x020fe20000000022 */
[----:B------:R-:W-:Y:S04]  /*1ec0*/  LDS.64 R44, [R2+0x380] ;  /* 0x00038000022c7984 */ /* 0x000fe80000000a00 */
[----:B------:R-:W3:Y:S04]  /*1ed0*/  LDS.64 R34, [R48+0x318] ;  /* 0x0003180030227984 */ /* 0x000ee80000000a00 */
[----:B------:R-:W-:Y:S04]  /*1ee0*/  LDS.64 R40, [R2+0x3c0] ;  /* 0x0003c00002287984 */ /* 0x000fe80000000a00 */
[----:B------:R-:W5:Y:S01]  /*1ef0*/  LDS.64 R42, [R48+0x318] ;  /* 0x00031800302a7984 */ /* 0x000f620000000a00 */
[----:B------:R-:W-:Y:S06]  /*1f00*/  BAR.SYNC.DEFER_BLOCKING 0x0 ;  /* 0x0000000000007b1d */ /* 0x000fec0000010000 */
[----:B------:R-:W0:Y:S01]  /*1f10*/  LDS R49, [UR6+0x818] ;  /* 0x00081806ff317984 */ /* 0x000e220008000800 */
[----:B---3--:R-:W-:-:S02]  /*1f20*/  DFMA R36, R44, R34, R36 ;  /* 0x000000222c24722b */ /* 0x008fc40000000024 */
[----:B-----5:R-:W-:Y:S01]  /*1f30*/  DFMA R38, R40, R42, R38 ;  /* 0x0000002a2826722b */ /* 0x020fe20000000026 */
[----:B0-----:R-:W-:-:S13]  /*1f40*/  ISETP.LE.AND P0, PT, R49, UR4, PT ;  /* 0x0000000431007c0c */ /* 0x001fda000bf03270 */
[----:B------:R-:W-:Y:S05]  /*1f50*/  @!P0 BRA `(.L_x_430) ;  /* 0xffffffec000c8947 */ /* 0x000fea000383ffff */
.L_x_413:
[----:B------:R-:W-:Y:S01]  /*1f60*/  LDS R3, [UR6+0x828] ;  /* 0x00082806ff037984 */ /* 0x000fe20008000800 */
[----:B------:R-:W-:Y:S03]  /*1f70*/  BSSY.RECONVERGENT B0, `(.L_x_431) ;  /* 0x0000015000007945 */ /* 0x000fe60003800200 */
[----:B------:R-:W0:Y:S04]  /*1f80*/  LDS R5, [UR6+0x82c] ;  /* 0x00082c06ff057984 */ /* 0x000e280008000800 */
[----:B--2-4-:R-:W2:Y:S01]  /*1f90*/  LDS R7, [UR6+0x814] ;  /* 0x00081406ff077984 */ /* 0x014ea20008000800 */
[----:B------:R-:W0:Y:S01]  /*1fa0*/  S2R R2, SR_TID.Y ;  /* 0x0000000000027919 */ /* 0x000e220000002200 */
[----:B-1----:R-:W1:Y:S01]  /*1fb0*/  S2R R0, SR_TID.X ;  /* 0x0000000000007919 */ /* 0x002e620000002100 */
[----:B0-----:R-:W-:-:S04]  /*1fc0*/  LEA R6, R5, R2, 0x5 ;  /* 0x0000000205067211 */ /* 0x001fc800078e28ff */
[----:B--2---:R-:W-:Y:S01]  /*1fd0*/  ISETP.GE.AND P0, PT, R6, R7, PT ;  /* 0x000000070600720c */ /* 0x004fe20003f06270 */
[----:B-1----:R-:W-:-:S12]  /*1fe0*/  IMAD R3, R3, 0x20, R0 ;  /* 0x0000002003037824 */ /* 0x002fd800078e0200 */
[----:B------:R-:W-:Y:S05]  /*1ff0*/  @P0 BRA `(.L_x_432) ;  /* 0x0000000000300947 */ /* 0x000fea0003800000 */
[----:B------:R-:W0:Y:S02]  /*2000*/  LDS R4, [UR6+0x810] ;  /* 0x00081006ff047984 */ /* 0x000e240008000800 */
[----:B0-----:R-:W-:-:S13]  /*2010*/  ISETP.GE.AND P0, PT, R3, R4, PT ;  /* 0x000000040300720c */ /* 0x001fda0003f06270 */
[----:B------:R-:W-:Y:S05]  /*2020*/  @P0 BRA `(.L_x_432) ;  /* 0x0000000000240947 */ /* 0x000fea0003800000 */
[----:B------:R-:W-:Y:S04]  /*2030*/  LDS.64 R4, [UR6+0x808] ;  /* 0x00080806ff047984 */ /* 0x000fe80008000a00 */
[----:B------:R-:W0:Y:S04]  /*2040*/  LDS R34, [UR6+0x814] ;  /* 0x00081406ff227984 */ /* 0x000e280008000800 */
[----:B------:R-:W1:Y:S01]  /*2050*/  LDS R7, [UR6+0x820] ;  /* 0x00082006ff077984 */ /* 0x000e620008000800 */
[----:B0-----:R-:W-:-:S04]  /*2060*/  IMAD.IADD R3, R3, 0x1, R34 ;  /* 0x0000000103037824 */ /* 0x001fc800078e0222 */
[----:B-1----:R-:W-:-:S04]  /*2070*/  IMAD R3, R6, R7, R3 ;  /* 0x0000000706037224 */ /* 0x002fc800078e0203 */
[----:B------:R-:W-:-:S05]  /*2080*/  IMAD.WIDE R4, R3, 0x8, R4 ;  /* 0x0000000803047825 */ /* 0x000fca00078e0204 */
[----:B------:R-:W2:Y:S02]  /*2090*/  LDG.E.64 R6, desc[UR8][R4.64] ;  /* 0x0000000804067981 */ /* 0x000ea4000c1e1b00 */
[----:B--2---:R-:W-:-:S07]  /*20a0*/  DADD R6, R6, -R8 ;  /* 0x0000000006067229 */ /* 0x004fce0000000808 */
[----:B------:R0:W-:Y:S04]  /*20b0*/  STG.E.64 desc[UR8][R4.64], R6 ;  /* 0x0000000604007986 */ /* 0x0001e8000c101b08 */
.L_x_432:
[----:B------:R-:W-:Y:S05]  /*20c0*/  BSYNC.RECONVERGENT B0 ;  /* 0x0000000000007941 */ /* 0x000fea0003800200 */
.L_x_431:
[----:B0-----:R-:W-:Y:S01]  /*20d0*/  LDS R4, [UR6+0x828] ;  /* 0x00082806ff047984 */ /* 0x001fe20008000800 */
[----:B------:R-:W-:Y:S03]  /*20e0*/  BSSY.RECONVERGENT B0, `(.L_x_433) ;  /* 0x0000014000007945 */ /* 0x000fe60003800200 */
[----:B------:R-:W0:Y:S04]  /*20f0*/  LDS R3, [UR6+0x82c] ;  /* 0x00082c06ff037984 */ /* 0x000e280008000800 */
[----:B------:R-:W1:Y:S01]  /*2100*/  LDS R6, [UR6+0x814] ;  /* 0x00081406ff067984 */ /* 0x000e620008000800 */
[----:B0-----:R-:W-:Y:S02]  /*2110*/  IMAD R7, R3, 0x20, R2 ;  /* 0x0000002003077824 */ /* 0x001fe400078e0202 */
[----:B------:R-:W-:-:S03]  /*2120*/  VIADD R3, R0, 0x8 ;  /* 0x0000000800037836 */ /* 0x000fc60000000000 */
[----:B-1----:R-:W-:Y:S02]  /*2130*/  ISETP.GE.AND P0, PT, R7, R6, PT ;  /* 0x000000060700720c */ /* 0x002fe40003f06270 */
[----:B------:R-:W-:-:S11]  /*2140*/  LEA R6, R4, R3, 0x5 ;  /* 0x0000000304067211 */ /* 0x000fd600078e28ff */
        /* <DEDUP_REMOVED lines=13> */
.L_x_434:
[----:B------:R-:W-:Y:S05]  /*2220*/  BSYNC.RECONVERGENT B0 ;  /* 0x0000000000007941 */ /* 0x000fea0003800200 */
.L_x_433:
[----:B0-----:R-:W0:Y:S01]  /*2230*/  LDS R5, [UR6+0x828] ;  /* 0x00082806ff057984 */ /* 0x001e220008000800 */
[----:B------:R-:W-:Y:S01]  /*2240*/  VIADD R4, R0, 0x10 ;  /* 0x0000001000047836 */ /* 0x000fe20000000000 */
[----:B------:R-:W-:Y:S02]  /*2250*/  BSSY.RECONVERGENT B0, `(.L_x_435) ;  /* 0x0000013000007945 */ /* 0x000fe40003800200 */
[----:B------:R-:W1:Y:S04]  /*2260*/  LDS R7, [UR6+0x82c] ;  /* 0x00082c06ff077984 */ /* 0x000e680008000800 */
[----:B------:R-:W2:Y:S01]  /*2270*/  LDS R9, [UR6+0x814] ;  /* 0x00081406ff097984 */ /* 0x000ea20008000800 */
[----:B0-----:R-:W-:Y:S02]  /*2280*/  IMAD R5, R5, 0x20, R4 ;  /* 0x0000002005057824 */ /* 0x001fe400078e0204 */
[----:B-1----:R-:W-:-:S05]  /*2290*/  IMAD R8, R7, 0x20, R2 ;  /* 0x0000002007087824 */ /* 0x002fca00078e0202 */
[----:B--2---:R-:W-:-:S13]  /*22a0*/  ISETP.GE.AND P0, PT, R8, R9, PT ;  /* 0x000000090800720c */ /* 0x004fda0003f06270 */
[----:B------:R-:W-:Y:S05]  /*22b0*/  @P0 BRA `(.L_x_436) ;  /* 0x0000000000300947 */ /* 0x000fea0003800000 */
[----:B------:R-:W0:Y:S02]  /*22c0*/  LDS R6, [UR6+0x810] ;  /* 0x00081006ff067984 */ /* 0x000e240008000800 */
[----:B0-----:R-:W-:-:S13]  /*22d0*/  ISETP.GE.AND P0, PT, R5, R6, PT ;  /* 0x000000060500720c */ /* 0x001fda0003f06270 */
[----:B------:R-:W-:Y:S05]  /*22e0*/  @P0 BRA `(.L_x_436) ;  /* 0x0000000000240947 */ /* 0x000fea0003800000 */
[----:B------:R-:W-:Y:S04]  /*22f0*/  LDS.64 R6, [UR6+0x808] ;  /* 0x00080806ff067984 */ /* 0x000fe80008000a00 */
[----:B------:R-:W0:Y:S04]  /*2300*/  LDS R10, [UR6+0x814] ;  /* 0x00081406ff0a7984 */ /* 0x000e280008000800 */
[----:B------:R-:W1:Y:S01]  /*2310*/  LDS R9, [UR6+0x820] ;  /* 0x00082006ff097984 */ /* 0x000e620008000800 */
[----:B0-----:R-:W-:-:S05]  /*2320*/  IADD3 R5, PT, PT, R5, R10, RZ ;  /* 0x0000000a05057210 */ /* 0x001fca0007ffe0ff */
[----:B-1----:R-:W-:-:S04]  /*2330*/  IMAD R5, R8, R9, R5 ;  /* 0x0000000908057224 */ /* 0x002fc800078e0205 */
[----:B------:R-:W-:-:S05]  /*2340*/  IMAD.WIDE R6, R5, 0x8, R6 ;  /* 0x0000000805067825 */ /* 0x000fca00078e0206 */
[----:B------:R-:W2:Y:S02]  /*2350*/  LDG.E.64 R8, desc[UR8][R6.64] ;  /* 0x0000000806087981 */ /* 0x000ea4000c1e1b00 */
[----:B--2---:R-:W-:-:S07]  /*2360*/  DADD R8, R8, -R12 ;  /* 0x0000000008087229 */ /* 0x004fce000000080c */
[----:B------:R0:W-:Y:S04]  /*2370*/  STG.E.64 desc[UR8][R6.64], R8 ;  /* 0x0000000806007986 */ /* 0x0001e8000c101b08 */
.L_x_436:
[----:B------:R-:W-:Y:S05]  /*2380*/  BSYNC.RECONVERGENT B0 ;  /* 0x0000000000007941 */ /* 0x000fea0003800200 */
.L_x_435:
[----:B0-----:R-:W-:Y:S01]  /*2390*/  LDS R6, [UR6+0x828] ;  /* 0x00082806ff067984 */ /* 0x001fe20008000800 */
[----:B------:R-:W-:Y:S03]  /*23a0*/  BSSY.RECONVERGENT B0, `(.L_x_437) ;  /* 0x0000014000007945 */ /* 0x000fe60003800200 */
[----:B------:R-:W0:Y:S04]  /*23b0*/  LDS R5, [UR6+0x82c] ;  /* 0x00082c06ff057984 */ /* 0x000e280008000800 */
[----:B------:R-:W1:Y:S01]  /*23c0*/  LDS R8, [UR6+0x814] ;  /* 0x00081406ff087984 */ /* 0x000e620008000800 */
[----:B0-----:R-:W-:Y:S02]  /*23d0*/  IMAD R9, R5, 0x20, R2 ;  /* 0x0000002005097824 */ /* 0x001fe400078e0202 */
[----:B------:R-:W-:-:S03]  /*23e0*/  VIADD R5, R0, 0x18 ;  /* 0x0000001800057836 */ /* 0x000fc60000000000 */
[----:B-1----:R-:W-:Y:S01]  /*23f0*/  ISETP.GE.AND P0, PT, R9, R8, PT ;  /* 0x000000080900720c */ /* 0x002fe20003f06270 */
[----:B------:R-:W-:-:S12]  /*2400*/  IMAD R8, R6, 0x20, R5 ;  /* 0x0000002006087824 */ /* 0x000fd800078e0205 */
        /* <DEDUP_REMOVED lines=13> */
.L_x_438:
[----:B------:R-:W-:Y:S05]  /*24e0*/  BSYNC.RECONVERGENT B0 ;  /* 0x0000000000007941 */ /* 0x000fea0003800200 */
.L_x_437:
[----:B0-----:R-:W0:Y:S01]  /*24f0*/  LDS R7, [UR6+0x828] ;  /* 0x00082806ff077984 */ /* 0x001e220008000800 */
[----:B------:R-:W-:Y:S01]  /*2500*/  IADD3 R6, PT, PT, R2, 0x8, RZ ;  /* 0x0000000802067810 */ /* 0x000fe20007ffe0ff */
        /* <DEDUP_REMOVED lines=19> */
.L_x_440:
[----:B------:R-:W-:Y:S05]  /*2640*/  BSYNC.RECONVERGENT B0 ;  /* 0x0000000000007941 */ /* 0x000fea0003800200 */
.L_x_439:
[----:B0-----:R-:W-:Y:S01]  /*2650*/  LDS R8, [UR6+0x828] ;  /* 0x00082806ff087984 */ /* 0x001fe20008000800 */
[----:B------:R-:W-:Y:S03]  /*2660*/  BSSY.RECONVERGENT B0, `(.L_x_441) ;  /* 0x0000013000007945 */ /* 0x000fe60003800200 */
[----:B------:R-:W0:Y:S04]  /*2670*/  LDS R7, [UR6+0x82c] ;  /* 0x00082c06ff077984 */ /* 0x000e280008000800 */
[----:B------:R-:W1:Y:S01]  /*2680*/  LDS R9, [UR6+0x814] ;  /* 0x00081406ff097984 */ /* 0x000e620008000800 */
[----:B0-----:R-:W-:Y:S01]  /*2690*/  IMAD R10, R7, 0x20, R6 ;  /* 0x00000020070a7824 */ /* 0x001fe200078e0206 */
[----:B------:R-:W-:-:S04]  /*26a0*/  LEA R7, R8, R3, 0x5 ;  /* 0x0000000308077211 */ /* 0x000fc800078e28ff */
[----:B-1----:R-:W-:-:S13]  /*26b0*/  ISETP.GE.AND P0, PT, R10, R9, PT ;  /* 0x000000090a00720c */ /* 0x002fda0003f06270 */
        /* <DEDUP_REMOVED lines=13> */
.L_x_442:
[----:B------:R-:W-:Y:S05]  /*2790*/  BSYNC.RECONVERGENT B0 ;  /* 0x0000000000007941 */ /* 0x000fea0003800200 */
.L_x_441:
[----:B------:R-:W1:Y:S01]  /*27a0*/  LDS R7, [UR6+0x828] ;  /* 0x00082806ff077984 */ /* 0x000e620008000800 */
[----:B------:R-:W-:Y:S03]  /*27b0*/  BSSY.RECONVERGENT B0, `(.L_x_443) ;  /* 0x0000013000007945 */ /* 0x000fe60003800200 */
[----:B0-----:R-:W0:Y:S04]  /*27c0*/  LDS R9, [UR6+0x82c] ;  /* 0x00082c06ff097984 */ /* 0x001e280008000800 */
[----:B------:R-:W2:Y:S01]  /*27d0*/  LDS R11, [UR6+0x814] ;  /* 0x00081406ff0b7984 */ /* 0x000ea20008000800 */
[----:B-1----:R-:W-:Y:S02]  /*27e0*/  IMAD R7, R7, 0x20, R4 ;  /* 0x0000002007077824 */ /* 0x002fe400078e0204 */
[----:B0-----:R-:W-:-:S05]  /*27f0*/  IMAD R10, R9, 0x20, R6 ;  /* 0x00000020090a7824 */ /* 0x001fca00078e0206 */
        /* <DEDUP_REMOVED lines=14> */
.L_x_444:
[----:B------:R-:W-:Y:S05]  /*28e0*/  BSYNC.RECONVERGENT B0 ;  /* 0x0000000000007941 */ /* 0x000fea0003800200 */
.L_x_443:
[----:B0-----:R-:W0:Y:S01]  /*28f0*/  LDS R8, [UR6+0x828] ;  /* 0x00082806ff087984 */ /* 0x001e220008000800 */
[----:B------:R-:W-:Y:S03]  /*2900*/  BSSY.RECONVERGENT B0, `(.L_x_445) ;  /* 0x0000013000007945 */ /* 0x000fe60003800200 */
[----:B------:R-:W1:Y:S04]  /*2910*/  LDS R7, [UR6+0x82c] ;  /* 0x00082c06ff077984 */ /* 0x000e680008000800 */
[----:B------:R-:W2:Y:S01]  /*2920*/  LDS R10, [UR6+0x814] ;  /* 0x00081406ff0a7984 */ /* 0x000ea20008000800 */
[----:B0-----:R-:W-:Y:S01]  /*2930*/  IMAD R8, R8, 0x20, R5 ;  /* 0x0000002008087824 */ /* 0x001fe200078e0205 */
[----:B-1----:R-:W-:-:S04]  /*2940*/  LEA R9, R7, R6, 0x5 ;  /* 0x0000000607097211 */ /* 0x002fc800078e28ff */
        /* <DEDUP_REMOVED lines=14> */
.L_x_446:
[----:B------:R-:W-:Y:S05]  /*2a30*/  BSYNC.RECONVERGENT B0 ;  /* 0x0000000000007941 */ /* 0x000fea0003800200 */
.L_x_445:
[----:B0-----:R-:W0:Y:S01]  /*2a40*/  LDS R7, [UR6+0x828] ;  /* 0x00082806ff077984 */ /* 0x001e220008000800 */
[----:B------:R-:W-:Y:S01]  /*2a50*/  VIADD R6, R2, 0x10 ;  /* 0x0000001002067836 */ /* 0x000fe20000000000 */
[----:B------:R-:W-:Y:S02]  /*2a60*/  BSSY.RECONVERGENT B0, `(.L_x_447) ;  /* 0x0000013000007945 */ /* 0x000fe40003800200 */
[----:B------:R-:W1:Y:S04]  /*2a70*/  LDS R9, [UR6+0x82c] ;  /* 0x00082c06ff097984 */ /* 0x000e680008000800 */
[----:B------:R-:W2:Y:S01]  /*2a80*/  LDS R11, [UR6+0x814] ;  /* 0x00081406ff0b7984 */ /* 0x000ea20008000800 */
[----:B0-----:R-:W-:Y:S01]  /*2a90*/  LEA R7, R7, R0, 0x5 ;  /* 0x0000000007077211 */ /* 0x001fe200078e28ff */
        /* <DEDUP_REMOVED lines=15> */
.L_x_448:
[----:B------:R-:W-:Y:S05]  /*2b90*/  BSYNC.RECONVERGENT B0 ;  /* 0x0000000000007941 */ /* 0x000fea0003800200 */
.L_x_447:
[----:B0-----:R-:W-:Y:S01]  /*2ba0*/  LDS R8, [UR6+0x828] ;  /* 0x00082806ff087984 */ /* 0x001fe20008000800 */
[----:B------:R-:W-:Y:S03]  /*2bb0*/  BSSY.RECONVERGENT B0, `(.L_x_449) ;  /* 0x0000013000007945 */ /* 0x000fe60003800200 */
[----:B------:R-:W0:Y:S04]  /*2bc0*/  LDS R7, [UR6+0x82c] ;  /* 0x00082c06ff077984 */ /* 0x000e280008000800 */
[----:B------:R-:W1:Y:S01]  /*2bd0*/  LDS R9, [UR6+0x814] ;  /* 0x00081406ff097984 */ /* 0x000e620008000800 */
[----:B0-----:R-:W-:Y:S02]  /*2be0*/  IMAD R10, R7, 0x20, R6 ;  /* 0x00000020070a7824 */ /* 0x001fe400078e0206 */
[----:B------:R-:W-:-:S03]  /*2bf0*/  IMAD R7, R8, 0x20, R3 ;  /* 0x0000002008077824 */ /* 0x000fc600078e0203 */
        /* <DEDUP_REMOVED lines=14> */
.L_x_450:
[----:B------:R-:W-:Y:S05]  /*2ce0*/  BSYNC.RECONVERGENT B0 ;  /* 0x0000000000007941 */ /* 0x000fea0003800200 */
.L_x_449:
[----:B------:R-:W1:Y:S01]  /*2cf0*/  LDS R7, [UR6+0x828] ;  /* 0x00082806ff077984 */ /* 0x000e620008000800 */
[----:B------:R-:W-:Y:S03]  /*2d00*/  BSSY.RECONVERGENT B0, `(.L_x_451) ;  /* 0x0000013000007945 */ /* 0x000fe60003800200 */
[----:B0-----:R-:W0:Y:S04]  /*2d10*/  LDS R9, [UR6+0x82c] ;  /* 0x00082c06ff097984 */ /* 0x001e280008000800 */
[----:B------:R-:W2:Y:S01]  /*2d20*/  LDS R11, [UR6+0x814] ;  /* 0x00081406ff0b7984 */ /* 0x000ea20008000800 */
[----:B-1----:R-:W-:Y:S01]  /*2d30*/  IMAD R7, R7, 0x20, R4 ;  /* 0x0000002007077824 */ /* 0x002fe200078e0204 */
[----:B0-----:R-:W-:-:S04]  /*2d40*/  LEA R10, R9, R6, 0x5 ;  /* 0x00000006090a7211 */ /* 0x001fc800078e28ff */
        /* <DEDUP_REMOVED lines=14> */
.L_x_452:
[----:B------:R-:W-:Y:S05]  /*2e30*/  BSYNC.RECONVERGENT B0 ;  /* 0x0000000000007941 */ /* 0x000fea0003800200 */
.L_x_451:
[----:B0-----:R-:W0:Y:S01]  /*2e40*/  LDS R8, [UR6+0x828] ;  /* 0x00082806ff087984 */ /* 0x001e220008000800 */
[----:B------:R-:W-:Y:S03]  /*2e50*/  BSSY.RECONVERGENT B0, `(.L_x_453) ;  /* 0x0000013000007945 */ /* 0x000fe60003800200 */
        /* <DEDUP_REMOVED lines=18> */
.L_x_454:
[----:B------:R-:W-:Y:S05]  /*2f80*/  BSYNC.RECONVERGENT B0 ;  /* 0x0000000000007941 */ /* 0x000fea0003800200 */
.L_x_453:
        /* <DEDUP_REMOVED lines=21> */
.L_x_456:
[----:B------:R-:W-:Y:S05]  /*30e0*/  BSYNC.RECONVERGENT B0 ;  /* 0x0000000000007941 */ /* 0x000fea0003800200 */
.L_x_455:
        /* <DEDUP_REMOVED lines=20> */
.L_x_458:
[----:B------:R-:W-:Y:S05]  /*3230*/  BSYNC.RECONVERGENT B0 ;  /* 0x0000000000007941 */ /* 0x000fea0003800200 */
.L_x_457:
        /* <DEDUP_REMOVED lines=20> */
.L_x_460:
[----:B------:R-:W-:Y:S05]  /*3380*/  BSYNC.RECONVERGENT B0 ;  /* 0x0000000000007941 */ /* 0x000fea0003800200 */
.L_x_459:
[----:B------:R-:W-:Y:S04]  /*3390*/  LDS R0, [UR6+0x828] ;  /* 0x00082806ff007984 */ /* 0x000fe80008000800 */
[----:B------:R-:W1:Y:S04]  /*33a0*/  LDS R3, [UR6+0x82c] ;  /* 0x00082c06ff037984 */ /* 0x000e680008000800 */
[----:B0-----:R-:W0:Y:S01]  /*33b0*/  LDS R7, [UR6+0x814] ;  /* 0x00081406ff077984 */ /* 0x001e220008000800 */
[----:B-1----:R-:W-:-:S05]  /*33c0*/  IMAD R4, R3, 0x20, R2 ;  /* 0x0000002003047824 */ /* 0x002fca00078e0202 */
[----:B0-----:R-:W-:-:S13]  /*33d0*/  ISETP.GE.AND P0, PT, R4, R7, PT ;  /* 0x000000070400720c */ /* 0x001fda0003f06270 */
[----:B------:R-:W-:Y:S05]  /*33e0*/  @P0 EXIT ;  /* 0x000000000000094d */ /* 0x000fea0003800000 */
[----:B------:R-:W0:Y:S01]  /*33f0*/  LDS R3, [UR6+0x810] ;  /* 0x00081006ff037984 */ /* 0x000e220008000800 */
[----:B------:R-:W-:-:S05]  /*3400*/  IMAD R0, R0, 0x20, R5 ;  /* 0x0000002000007824 */ /* 0x000fca00078e0205 */
[----:B0-----:R-:W-:-:S13]  /*3410*/  ISETP.GE.AND P0, PT, R0, R3, PT ;  /* 0x000000030000720c */ /* 0x001fda0003f06270 */
[----:B------:R-:W-:Y:S05]  /*3420*/  @P0 EXIT ;  /* 0x000000000000094d */ /* 0x000fea0003800000 */
        /* <DEDUP_REMOVED lines=8> */
[----:B------:R-:W-:Y:S01]  /*34b0*/  STG.E.64 desc[UR8][R2.64], R4 ;  /* 0x0000000402007986 */ /* 0x000fe2000c101b08 */
[----:B------:R-:W-:Y:S05]  /*34c0*/  EXIT ;  /* 0x000000000000794d */ /* 0x000fea0003800000 */
.L_x_461:
        /* <DEDUP_REMOVED lines=11> */
.L_x_532:


//--------------------- .text._ZN5spral5ssids16cu_tile_presolveIdLb0EEEviP18tile_presolve_dataIT_E --------------------------
	.section	.text._ZN5spral5ssids16cu_tile_presolveIdLb0EEEviP18tile_presolve_dataIT_E,"ax",@progbits
	.align	128
        .global         _ZN5spral5ssids16cu_tile_presolveIdLb0EEEviP18tile_presolve_dataIT_E
        .type           _ZN5spral5ssids16cu_tile_presolveIdLb0EEEviP18tile_presolve_dataIT_E,@function
        .size           _ZN5spral5ssids16cu_tile_presolveIdLb0EEEviP18tile_presolve_dataIT_E,(.L_x_533 - _ZN5spral5ssids16cu_tile_presolveIdLb0EEEviP18tile_presolve_dataIT_E)
        .other          _ZN5spral5ssids16cu_tile_presolveIdLb0EEEviP18tile_presolve_dataIT_E,@"STO_CUDA_ENTRY STV_DEFAULT"
_ZN5spral5ssids16cu_tile_presolveIdLb0EEEviP18tile_presolve_dataIT_E:
.text._ZN5spral5ssids16cu_tile_presolveIdLb0EEEviP18tile_presolve_dataIT_E:
[----:B------:R-:W-:Y:S01]  /*0000*/  LDC R1, c[0x0][0x37c] ;  /* 0x0000df00ff017b82 */ /* 0x000fe20000000800 */
[----:B------:R-:W0:Y:S07]  /*0010*/  S2R R3, SR_CTAID.X ;  /* 0x0000000000037919 */ /* 0x000e2e0000002500 */
[----:B------:R-:W0:Y:S01]  /*0020*/  LDC.64 R4, c[0x0][0x388] ;  /* 0x0000e200ff047b82 */ /* 0x000e220000000a00 */
[----:B------:R-:W1:Y:S07]  /*0030*/  LDCU.64 UR6, c[0x0][0x358] ;  /* 0x00006b00ff0677ac */ /* 0x000e6e0008000a00 */
[----:B------:R-:W2:Y:S01]  /*0040*/  LDC R6, c[0x0][0x380] ;  /* 0x0000e000ff067b82 */ /* 0x000ea20000000800 */
[----:B0-----:R-:W-:-:S05]  /*0050*/  IMAD.WIDE.U32 R4, R3, 0x20, R4 ;  /* 0x0000002003047825 */ /* 0x001fca00078e0004 */
[----:B-1----:R-:W3:Y:S01]  /*0060*/  LDG.E.64 R8, desc[UR6][R4.64+0x18] ;  /* 0x0000180604087981 */ /* 0x002ee2000c1e1b00 */
[----:B--2---:R-:W0:Y:S01]  /*0070*/  I2F.U32.RP R7, R6 ;  /* 0x0000000600077306 */ /* 0x004e220000209000 */
[----:B------:R-:W-:Y:S01]  /*0080*/  ISETP.NE.U32.AND P2, PT, R6, RZ, PT ;  /* 0x000000ff0600720c */ /* 0x000fe20003f45070 */
[----:B------:R-:W1:Y:S01]  /*0090*/  S2R R17, SR_TID.X ;  /* 0x0000000000117919 */ /* 0x000e620000002100 */
[----:B------:R-:W2:Y:S05]  /*00a0*/  LDG.E.64 R12, desc[UR6][R4.64+0x10] ;  /* 0x00001006040c7981 */ /* 0x000eaa000c1e1b00 */
[----:B0-----:R-:W0:Y:S02]  /*00b0*/  MUFU.RCP R7, R7 ;  /* 0x0000000700077308 */ /* 0x001e240000001000 */
[----:B0-----:R-:W-:-:S06]  /*00c0*/  VIADD R2, R7, 0xffffffe ;  /* 0x0ffffffe07027836 */ /* 0x001fcc0000000000 */
[----:B------:R0:W4:Y:S02]  /*00d0*/  F2I.FTZ.U32.TRUNC.NTZ R3, R2 ;  /* 0x0000000200037305 */ /* 0x000124000021f000 */
[----:B0-----:R-:W-:Y:S02]  /*00e0*/  IMAD.MOV.U32 R2, RZ, RZ, RZ ;  /* 0x000000ffff027224 */ /* 0x001fe400078e00ff */
[----:B----4-:R-:W-:-:S04]  /*00f0*/  IMAD.MOV R11, RZ, RZ, -R3 ;  /* 0x000000ffff0b7224 */ /* 0x010fc800078e0a03 */
[----:B------:R-:W-:-:S04]  /*0100*/  IMAD R11, R11, R6, RZ ;  /* 0x000000060b0b7224 */ /* 0x000fc800078e02ff */
[----:B------:R-:W-:-:S06]  /*0110*/  IMAD.HI.U32 R0, R3, R11, R2 ;  /* 0x0000000b03007227 */ /* 0x000fcc00078e0002 */
[----:B-1----:R-:W-:-:S05]  /*0120*/  IMAD.HI.U32 R0, R0, R17, RZ ;  /* 0x0000001100007227 */ /* 0x002fca00078e00ff */
[----:B------:R-:W-:-:S05]  /*0130*/  IADD3 R3, PT, PT, -R0, RZ, RZ ;  /* 0x000000ff00037210 */ /* 0x000fca0007ffe1ff */
[----:B------:R-:W-:-:S05]  /*0140*/  IMAD R3, R6, R3, R17 ;  /* 0x0000000306037224 */ /* 0x000fca00078e0211 */
[----:B------:R-:W-:-:S13]  /*0150*/  ISETP.GE.U32.AND P0, PT, R3, R6, PT ;  /* 0x000000060300720c */ /* 0x000fda0003f06070 */
[----:B------:R-:W-:Y:S02]  /*0160*/  @P0 IMAD.IADD R3, R3, 0x1, -R6 ;  /* 0x0000000103030824 */ /* 0x000fe400078e0a06 */
[----:B------:R-:W-:-:S03]  /*0170*/  @P0 VIADD R0, R0, 0x1 ;  /* 0x0000000100000836 */ /* 0x000fc60000000000 */
[----:B------:R-:W-:-:S13]  /*0180*/  ISETP.GE.U32.AND P1, PT, R3, R6, PT ;  /* 0x000000060300720c */ /* 0x000fda0003f26070 */
[----:B------:R-:W-:Y:S02]  /*0190*/  @P1 IADD3 R0, PT, PT, R0, 0x1, RZ ;  /* 0x0000000100001810 */ /* 0x000fe40007ffe0ff */
[----:B------:R-:W-:-:S05]  /*01a0*/  @!P2 LOP3.LUT R0, RZ, R6, RZ, 0x33, !PT ;  /* 0x00000006ff00a212 */ /* 0x000fca00078e33ff */
[----:B------:R-:W-:-:S04]  /*01b0*/  IMAD.MOV R2, RZ, RZ, -R0 ;  /* 0x000000ffff027224 */ /* 0x000fc800078e0a00 */
[----:B------:R-:W-:Y:S02]  /*01c0*/  IMAD R17, R6, R2, R17 ;  /* 0x0000000206117224 */ /* 0x000fe400078e0211 */
[----:B------:R-:W4:Y:S03]  /*01d0*/  LDG.E.64 R2, desc[UR6][R4.64+0x8] ;  /* 0x0000080604027981 */ /* 0x000f26000c1e1b00 */
[----:B------:R-:W-:-:S04]  /*01e0*/  ISETP.GT.U32.AND P0, PT, R0, R17, PT ;  /* 0x000000110000720c */ /* 0x000fc80003f04070 */
[----:B---3--:R-:W-:-:S13]  /*01f0*/  ISETP.GE.OR P1, PT, R17, R9, P0 ;  /* 0x000000091100720c */ /* 0x008fda0000726670 */
[----:B------:R-:W3:Y:S01]  /*0200*/  @!P1 LDG.E.64 R10, desc[UR6][R4.64] ;  /* 0x00000006040a9981 */ /* 0x000ee2000c1e1b00 */
[C---:B------:R-:W-:Y:S01]  /*0210*/  ISETP.GE.AND P0, PT, R0.reuse, R9, PT ;  /* 0x000000090000720c */ /* 0x040fe20003f06270 */
[--C-:B--2---:R-:W-:Y:S02]  /*0220*/  IMAD R7, R13, R0, R17.reuse ;  /* 0x000000000d077224 */ /* 0x104fe400078e0211 */
[----:B------:R-:W-:Y:S01]  /*0230*/  @!P1 IMAD R13, R0, R12, R17 ;  /* 0x0000000c000d9224 */ /* 0x000fe200078e0211 */
[----:B------:R-:W-:Y:S02]  /*0240*/  ISETP.LT.AND P0, PT, R17, R8, !P0 ;  /* 0x000000081100720c */ /* 0x000fe40004701270 */
[----:B------:R-:W-:Y:S01]  /*0250*/  CS2R R14, SRZ ;  /* 0x00000000000e7805 */ /* 0x000fe2000001ff00 */
[----:B----4-:R-:W-:-:S10]  /*0260*/  IMAD.WIDE R2, R7, 0x8, R2 ;  /* 0x0000000807027825 */ /* 0x010fd400078e0202 */
[----:B------:R-:W2:Y:S01]  /*0270*/  @P0 LDG.E.64 R14, desc[UR6][R2.64] ;  /* 0x00000006020e0981 */ /* 0x000ea2000c1e1b00 */
[----:B---3--:R-:W-:Y:S01]  /*0280*/  @!P1 IMAD.WIDE R12, R13, 0x8, R10 ;  /* 0x000000080d0c9825 */ /* 0x008fe200078e020a */
[----:B------:R-:W-:-:S06]  /*0290*/  CS2R R10, SRZ ;  /* 0x00000000000a7805 */ /* 0x000fcc000001ff00 */
[----:B------:R-:W3:Y:S01]  /*02a0*/  @!P1 LDG.E.64 R10, desc[UR6][R12.64] ;  /* 0x000000060c0a9981 */ /* 0x000ee2000c1e1b00 */
[----:B------:R-:W0:Y:S01]  /*02b0*/  S2UR UR5, SR_CgaCtaId ;  /* 0x00000000000579c3 */ /* 0x000e220000008800 */
[----:B------:R-:W-:Y:S01]  /*02c0*/  IMAD.SHL.U32 R7, R6, 0x2, RZ ;  /* 0x0000000206077824 */ /* 0x000fe200078e00ff */
[----:B------:R-:W-:-:S03]  /*02d0*/  UMOV UR4, 0x400 ;  /* 0x0000040000047882 */ /* 0x000fc60000000000 */
[----:B------:R-:W-:Y:S01]  /*02e0*/  IMAD R5, R7, R0, RZ ;  /* 0x0000000007057224 */ /* 0x000fe200078e02ff */
[----:B------:R-:W-:-:S04]  /*02f0*/  ISETP.GE.AND P1, PT, R9, 0x2, PT ;  /* 0x000000020900780c */ /* 0x000fc80003f26270 */
[----:B------:R-:W-:Y:S01]  /*0300*/  IADD3 R4, PT, PT, R17, R5, RZ ;  /* 0x0000000511047210 */ /* 0x000fe20007ffe0ff */
[----:B0-----:R-:W-:-:S06]  /*0310*/  ULEA UR4, UR5, UR4, 0x18 ;  /* 0x0000000405047291 */ /* 0x001fcc000f8ec0ff */
[----:B------:R-:W-:-:S05]  /*0320*/  LEA R19, R4, UR4, 0x3 ;  /* 0x0000000404137c11 */ /* 0x000fca000f8e18ff */
[----:B------:R-:W-:Y:S02]  /*0330*/  IMAD R4, R6, 0x8, R19 ;  /* 0x0000000806047824 */ /* 0x000fe400078e0213 */
[----:B------:R-:W-:Y:S01]  /*0340*/  IMAD.IADD R6, R17, 0x1, R6 ;  /* 0x0000000111067824 */ /* 0x000fe200078e0206 */
[----:B---3--:R0:W-:Y:S04]  /*0350*/  STS.64 [R19], R10 ;  /* 0x0000000a13007388 */ /* 0x0081e80000000a00 */
[----:B--2---:R0:W-:Y:S01]  /*0360*/  STS.64 [R4], R14 ;  /* 0x0000000e04007388 */ /* 0x0041e20000000a00 */
[----:B------:R-:W-:Y:S06]  /*0370*/  BAR.SYNC.DEFER_BLOCKING 0x0 ;  /* 0x0000000000007b1d */ /* 0x000fec0000010000 */
[----:B------:R-:W-:Y:S05]  /*0380*/  @!P1 BRA `(.L_x_462) ;  /* 0x0000000400489947 */ /* 0x000fea0003800000 */
[----:B------:R-:W-:-:S04]  /*0390*/  LOP3.LUT R8, R9, 0x3, RZ, 0xc0, !PT ;  /* 0x0000000309087812 */ /* 0x000fc800078ec0ff */
[----:B------:R-:W-:Y:S02]  /*03a0*/  ISETP.NE.AND P1, PT, R8, 0x1, PT ;  /* 0x000000010800780c */ /* 0x000fe40003f25270 */
[----:B------:R-:W-:-:S11]  /*03b0*/  MOV R8, R9 ;  /* 0x0000000900087202 */ /* 0x000fd60000000f00 */
[----:B------:R-:W-:Y:S05]  /*03c0*/  @!P1 BRA `(.L_x_463) ;  /* 0x0000000000649947 */ /* 0x000fea0003800000 */
[----:B------:R-:W-:Y:S02]  /*03d0*/  VIADD R17, R9, 0xffffffff ;  /* 0xffffffff09117836 */ /* 0x000fe40000000000 */
[----:B0-----:R-:W-:-:S03]  /*03e0*/  IMAD.MOV.U32 R10, RZ, RZ, R9 ;  /* 0x000000ffff0a7224 */ /* 0x001fc600078e0009 */
[----:B------:R-:W-:-:S04]  /*03f0*/  LOP3.LUT R8, R17, 0x3, RZ, 0xc0, !PT ;  /* 0x0000000311087812 */ /* 0x000fc800078ec0ff */
[----:B------:R-:W-:-:S07]  /*0400*/  IADD3 R16, PT, PT, -R8, RZ, RZ ;  /* 0x000000ff08107210 */ /* 0x000fce0007ffe1ff */
.L_x_466:
[----:B------:R-:W-:Y:S01]  /*0410*/  ISETP.GE.AND P1, PT, R0, R17, PT ;  /* 0x000000110000720c */ /* 0x000fe20003f26270 */
[----:B------:R-:W-:Y:S01]  /*0420*/  BSSY.RECONVERGENT B0, `(.L_x_464) ;  /* 0x000000c000007945 */ /* 0x000fe20003800200 */
[----:B------:R-:W-:-:S11]  /*0430*/  VIADD R18, R10, 0xffffffff ;  /* 0xffffffff0a127836 */ /* 0x000fd60000000000 */
[----:B------:R-:W-:Y:S05]  /*0440*/  @P1 BRA `(.L_x_465) ;  /* 0x0000000000241947 */ /* 0x000fea0003800000 */
[----:B------:R-:W-:Y:S02]  /*0450*/  IMAD.IADD R8, R5, 0x1, R10 ;  /* 0x0000000105087824 */ /* 0x000fe400078e020a */
[----:B------:R-:W-:-:S03]  /*0460*/  IMAD R10, R7, R18, R6 ;  /* 0x00000012070a7224 */ /* 0x000fc600078e0206 */
[----:B------:R-:W-:Y:S02]  /*0470*/  LEA R8, R8, UR4, 0x3 ;  /* 0x0000000408087c11 */ /* 0x000fe4000f8e18ff */
[----:B------:R-:W-:-:S03]  /*0480*/  LEA R12, R10, UR4, 0x3 ;  /* 0x000000040a0c7c11 */ /* 0x000fc6000f8e18ff */
[----:B------:R-:W-:Y:S04]  /*0490*/  LDS.64 R10, [R8+-0x8] ;  /* 0xfffff800080a7984 */ /* 0x000fe80000000a00 */
[----:B------:R-:W-:Y:S04]  /*04a0*/  LDS.64 R12, [R12] ;  /* 0x000000000c0c7984 */ /* 0x000fe80000000a00 */
[----:B------:R-:W0:Y:S02]  /*04b0*/  LDS.64 R14, [R4] ;  /* 0x00000000040e7984 */ /* 0x000e240000000a00 */
[----:B0-----:R-:W-:-:S07]  /*04c0*/  DFMA R10, -R10, R12, R14 ;  /* 0x0000000c0a0a722b */ /* 0x001fce000000010e */
[----:B------:R0:W-:Y:S04]  /*04d0*/  STS.64 [R4], R10 ;  /* 0x0000000a04007388 */ /* 0x0001e80000000a00 */
.L_x_465:
[----:B------:R-:W-:Y:S05]  /*04e0*/  BSYNC.RECONVERGENT B0 ;  /* 0x0000000000007941 */ /* 0x000fea0003800200 */
.L_x_464:
[----:B------:R-:W-:Y:S01]  /*04f0*/  IADD3 R16, PT, PT, R16, 0x1, RZ ;  /* 0x0000000110107810 */ /* 0x000fe20007ffe0ff */
[----:B------:R-:W-:Y:S01]  /*0500*/  IMAD.MOV.U32 R8, RZ, RZ, R17 ;  /* 0x000000ffff087224 */ /* 0x000fe200078e0011 */
[----:B------:R-:W-:Y:S01]  /*0510*/  BAR.SYNC.DEFER_BLOCKING 0x0 ;  /* 0x0000000000007b1d */ /* 0x000fe20000010000 */
[----:B0-----:R-:W-:Y:S02]  /*0520*/  MOV R10, R18 ;  /* 0x00000012000a7202 */ /* 0x001fe40000000f00 */
[----:B------:R-:W-:Y:S01]  /*0530*/  ISETP.NE.AND P1, PT, R16, RZ, PT ;  /* 0x000000ff1000720c */ /* 0x000fe20003f25270 */
[----:B------:R-:W-:-:S12]  /*0540*/  VIADD R17, R8, 0xffffffff ;  /* 0xffffffff08117836 */ /* 0x000fd80000000000 */
[----:B------:R-:W-:Y:S05]  /*0550*/  @P1 BRA `(.L_x_466) ;  /* 0xfffffffc00ac1947 */ /* 0x000fea000383ffff */
.L_x_463:
[----:B------:R-:W-:-:S05]  /*0560*/  VIADD R9, R9, 0xfffffffe ;  /* 0xfffffffe09097836 */ /* 0x000fca0000000000 */
[----:B------:R-:W-:-:S13]  /*0570*/  ISETP.GE.U32.AND P1, PT, R9, 0x3, PT ;  /* 0x000000030900780c */ /* 0x000fda0003f26070 */
[----:B------:R-:W-:Y:S05]  /*0580*/  @!P1 BRA `(.L_x_462) ;  /* 0x0000000000c89947 */ /* 0x000fea0003800000 */
[----:B------:R-:W-:-:S07]  /*0590*/  VIADD R9, R8, 0x4 ;  /* 0x0000000408097836 */ /* 0x000fce0000000000 */
.L_x_467:
[----:B0-----:R-:W-:Y:S01]  /*05a0*/  IADD3 R11, PT, PT, R9, -0x5, RZ ;  /* 0xfffffffb090b7810 */ /* 0x001fe20007ffe0ff */
[----:B------:R-:W-:Y:S01]  /*05b0*/  IMAD.IADD R10, R5, 0x1, R8 ;  /* 0x00000001050a7824 */ /* 0x000fe200078e0208 */
[----:B------:R-:W-:Y:S02]  /*05c0*/  IADD3 R19, PT, PT, R9, -0x6, RZ ;  /* 0xfffffffa09137810 */ /* 0x000fe40007ffe0ff */
[----:B------:R-:W-:Y:S02]  /*05d0*/  ISETP.GE.AND P2, PT, R0, R11, PT ;  /* 0x0000000b0000720c */ /* 0x000fe40003f46270 */
[----:B------:R-:W-:Y:S02]  /*05e0*/  LEA R10, R10, UR4, 0x3 ;  /* 0x000000040a0a7c11 */ /* 0x000fe4000f8e18ff */
[----:B------:R-:W-:-:S09]  /*05f0*/  ISETP.GE.AND P1, PT, R0, R19, PT ;  /* 0x000000130000720c */ /* 0x000fd20003f26270 */
[C---:B------:R-:W-:Y:S01]  /*0600*/  @!P2 VIADD R11, R8.reuse, 0xffffffff ;  /* 0xffffffff080ba836 */ /* 0x040fe20000000000 */
[----:B------:R-:W-:Y:S03]  /*0610*/  @!P2 LDS.64 R12, [R10+-0x8] ;  /* 0xfffff8000a0ca984 */ /* 0x000fe60000000a00 */
[----:B------:R-:W-:Y:S02]  /*0620*/  @!P2 IMAD R11, R7, R11, R6 ;  /* 0x0000000b070ba224 */ /* 0x000fe400078e0206 */
[----:B------:R-:W-:-:S03]  /*0630*/  @!P1 VIADD R18, R8, 0xfffffffe ;  /* 0xfffffffe08129836 */ /* 0x000fc60000000000 */
[----:B------:R-:W-:Y:S01]  /*0640*/  @!P2 LEA R11, R11, UR4, 0x3 ;  /* 0x000000040b0bac11 */ /* 0x000fe2000f8e18ff */
[----:B------:R-:W-:-:S04]  /*0650*/  @!P1 IMAD R20, R7, R18, R6 ;  /* 0x0000001207149224 */ /* 0x000fc800078e0206 */
[----:B------:R0:W-:Y:S01]  /*0660*/  @!P2 LDS.64 R14, [R11] ;  /* 0x000000000b0ea984 */ /* 0x0001e20000000a00 */
[----:B------:R-:W-:-:S03]  /*0670*/  @!P1 LEA R20, R20, UR4, 0x3 ;  /* 0x0000000414149c11 */ /* 0x000fc6000f8e18ff */
[----:B------:R-:W1:Y:S01]  /*0680*/  @!P2 LDS.64 R16, [R4] ;  /* 0x000000000410a984 */ /* 0x000e620000000a00 */
[----:B0-----:R-:W-:Y:S01]  /*0690*/  VIADD R11, R9, 0xfffffff9 ;  /* 0xfffffff9090b7836 */ /* 0x001fe20000000000 */
[----:B-1----:R-:W-:-:S07]  /*06a0*/  @!P2 DFMA R18, -R12, R14, R16 ;  /* 0x0000000e0c12a22b */ /* 0x002fce0000000110 */
[----:B------:R-:W-:Y:S01]  /*06b0*/  @!P2 STS.64 [R4], R18 ;  /* 0x000000120400a388 */ /* 0x000fe20000000a00 */
[----:B------:R-:W-:Y:S01]  /*06c0*/  BAR.SYNC.DEFER_BLOCKING 0x0 ;  /* 0x0000000000007b1d */ /* 0x000fe20000010000 */
[----:B------:R-:W-:-:S13]  /*06d0*/  ISETP.GE.AND P2, PT, R0, R11, PT ;  /* 0x0000000b0000720c */ /* 0x000fda0003f46270 */
[C---:B------:R-:W-:Y:S01]  /*06e0*/  @!P2 IADD3 R11, PT, PT, R8.reuse, -0x3, RZ ;  /* 0xfffffffd080ba810 */ /* 0x040fe20007ffe0ff */
[----:B------:R-:W-:-:S04]  /*06f0*/  VIADD R8, R8, 0xfffffffc ;  /* 0xfffffffc08087836 */ /* 0x000fc80000000000 */
[----:B------:R-:W-:Y:S01]  /*0700*/  @!P2 IMAD R11, R7, R11, R6 ;  /* 0x0000000b070ba224 */ /* 0x000fe200078e0206 */
[----:B------:R-:W-:Y:S04]  /*0710*/  @!P1 LDS.64 R12, [R10+-0x10] ;  /* 0xfffff0000a0c9984 */ /* 0x000fe80000000a00 */
[----:B------:R-:W-:Y:S04]  /*0720*/  @!P1 LDS.64 R14, [R20] ;  /* 0x00000000140e9984 */ /* 0x000fe80000000a00 */
[----:B------:R-:W0:Y:S02]  /*0730*/  @!P1 LDS.64 R16, [R4] ;  /* 0x0000000004109984 */ /* 0x000e240000000a00 */
[----:B0-----:R-:W-:Y:S01]  /*0740*/  @!P1 DFMA R14, -R12, R14, R16 ;  /* 0x0000000e0c0e922b */ /* 0x001fe20000000110 */
[----:B------:R-:W-:Y:S01]  /*0750*/  @!P2 LEA R16, R11, UR4, 0x3 ;  /* 0x000000040b10ac11 */ /* 0x000fe2000f8e18ff */
[C---:B------:R-:W-:Y:S01]  /*0760*/  VIADD R11, R9.reuse, 0xfffffff8 ;  /* 0xfffffff8090b7836 */ /* 0x040fe20000000000 */
[----:B------:R-:W-:-:S04]  /*0770*/  IADD3 R9, PT, PT, R9, -0x4, RZ ;  /* 0xfffffffc09097810 */ /* 0x000fc80007ffe0ff */
[----:B------:R-:W-:Y:S01]  /*0780*/  @!P1 STS.64 [R4], R14 ;  /* 0x0000000e04009388 */ /* 0x000fe20000000a00 */
[----:B------:R-:W-:Y:S01]  /*0790*/  BAR.SYNC.DEFER_BLOCKING 0x0 ;  /* 0x0000000000007b1d */ /* 0x000fe20000010000 */
[----:B------:R-:W-:-:S13]  /*07a0*/  ISETP.GE.AND P1, PT, R0, R11, PT ;  /* 0x0000000b0000720c */ /* 0x000fda0003f26270 */
[----:B------:R-:W-:Y:S01]  /*07b0*/  @!P1 IMAD R11, R7, R8, R6 ;  /* 0x00000008070b9224 */ /* 0x000fe200078e0206 */
[----:B------:R-:W-:Y:S04]  /*07c0*/  @!P2 LDS.64 R12, [R10+-0x18] ;  /* 0xffffe8000a0ca984 */ /* 0x000fe80000000a00 */
[----:B------:R-:W-:Y:S04]  /*07d0*/  @!P2 LDS.64 R16, [R16] ;  /* 0x000000001010a984 */ /* 0x000fe80000000a00 */
[----:B------:R-:W0:Y:S02]  /*07e0*/  @!P2 LDS.64 R18, [R4] ;  /* 0x000000000412a984 */ /* 0x000e240000000a00 */
[----:B0-----:R-:W-:Y:S01]  /*07f0*/  @!P2 DFMA R12, -R12, R16, R18 ;  /* 0x000000100c0ca22b */ /* 0x001fe20000000112 */
[----:B------:R-:W-:-:S06]  /*0800*/  @!P1 LEA R18, R11, UR4, 0x3 ;  /* 0x000000040b129c11 */ /* 0x000fcc000f8e18ff */
[----:B------:R-:W-:Y:S01]  /*0810*/  @!P2 STS.64 [R4], R12 ;  /* 0x0000000c0400a388 */ /* 0x000fe20000000a00 */
[----:B------:R-:W-:Y:S06]  /*0820*/  BAR.SYNC.DEFER_BLOCKING 0x0 ;  /* 0x0000000000007b1d */ /* 0x000fec0000010000 */
[----:B------:R-:W-:Y:S04]  /*0830*/  @!P1 LDS.64 R10, [R10+-0x20] ;  /* 0xffffe0000a0a9984 */ /* 0x000fe80000000a00 */
[----:B------:R-:W-:Y:S04]  /*0840*/  @!P1 LDS.64 R14, [R18] ;  /* 0x00000000120e9984 */ /* 0x000fe80000000a00 */
[----:B------:R-:W0:Y:S02]  /*0850*/  @!P1 LDS.64 R16, [R4] ;  /* 0x0000000004109984 */ /* 0x000e240000000a00 */
[----:B0-----:R-:W-:-:S07]  /*0860*/  @!P1 DFMA R14, -R10, R14, R16 ;  /* 0x0000000e0a0e922b */ /* 0x001fce0000000110 */
[----:B------:R1:W-:Y:S01]  /*0870*/  @!P1 STS.64 [R4], R14 ;  /* 0x0000000e04009388 */ /* 0x0003e20000000a00 */
[----:B------:R-:W-:Y:S01]  /*0880*/  BAR.SYNC.DEFER_BLOCKING 0x0 ;  /* 0x0000000000007b1d */ /* 0x000fe20000010000 */
[----:B------:R-:W-:-:S13]  /*0890*/  ISETP.GT.AND P1, PT, R9, 0x5, PT ;  /* 0x000000050900780c */ /* 0x000fda0003f24270 */
[----:B-1----:R-:W-:Y:S05]  /*08a0*/  @P1 BRA `(.L_x_467) ;  /* 0xfffffffc003c1947 */ /* 0x002fea000383ffff */
.L_x_462:
[----:B------:R-:W-:Y:S05]  /*08b0*/  @!P0 EXIT ;  /* 0x000000000000894d */ /* 0x000fea0003800000 */
[----:B0-----:R-:W0:Y:S04]  /*08c0*/  LDS.64 R4, [R4] ;  /* 0x0000000004047984 */ /* 0x001e280000000a00 */
[----:B0-----:R-:W-:Y:S01]  /*08d0*/  STG.E.64 desc[UR6][R2.64], R4 ;  /* 0x0000000402007986 */ /* 0x001fe2000c101b06 */
[----:B------:R-:W-:Y:S05]  /*08e0*/  EXIT ;  /* 0x000000000000794d */ /* 0x000fea0003800000 */
.L_x_468:
        /* <DEDUP_REMOVED lines=9> */
.L_x_533:


//--------------------- .text._ZN5spral5ssids16cu_tile_presolveIdLb1EEEviP18tile_presolve_dataIT_E --------------------------
	.section	.text._ZN5spral5ssids16cu_tile_presolveIdLb1EEEviP18tile_presolve_dataIT_E,"ax",@progbits
	.align	128
        .global         _ZN5spral5ssids16cu_tile_presolveIdLb1EEEviP18tile_presolve_dataIT_E
        .type           _ZN5spral5ssids16cu_tile_presolveIdLb1EEEviP18tile_presolve_dataIT_E,@function
        .size           _ZN5spral5ssids16cu_tile_presolveIdLb1EEEviP18tile_presolve_dataIT_E,(.L_x_492 - _ZN5spral5ssids16cu_tile_presolveIdLb1EEEviP18tile_presolve_dataIT_E)
        .other          _ZN5spral5ssids16cu_tile_presolveIdLb1EEEviP18tile_presolve_dataIT_E,@"STO_CUDA_ENTRY STV_DEFAULT"
_ZN5spral5ssids16cu_tile_presolveIdLb1EEEviP18tile_presolve_dataIT_E:
.text._ZN5spral5ssids16cu_tile_presolveIdLb1EEEviP18tile_presolve_dataIT_E:
        /* <DEDUP_REMOVED lines=13> */
[----:B------:R-:W0:Y:S02]  /*00d0*/  F2I.FTZ.U32.TRUNC.NTZ R3, R3 ;  /* 0x0000000300037305 */ /* 0x000e24000021f000 */
[----:B0-----:R-:W-:-:S04]  /*00e0*/  IMAD.MOV R2, RZ, RZ, -R3 ;  /* 0x000000ffff027224 */ /* 0x001fc800078e0a03 */
[----:B------:R-:W-:Y:S02]  /*00f0*/  IMAD R7, R2, R11, RZ ;  /* 0x0000000b02077224 */ /* 0x000fe400078e02ff */
[----:B------:R-:W-:-:S04]  /*0100*/  IMAD.MOV.U32 R2, RZ, RZ, RZ ;  /* 0x000000ffff027224 */ /* 0x000fc800078e00ff */
[----:B------:R-:W-:-:S06]  /*0110*/  IMAD.HI.U32 R2, R3, R7, R2 ;  /* 0x0000000703027227 */ /* 0x000fcc00078e0002 */
[----:B-1----:R-:W-:-:S04]  /*0120*/  IMAD.HI.U32 R2, R2, R6, RZ ;  /* 0x0000000602027227 */ /* 0x002fc800078e00ff */
[----:B------:R-:W-:-:S04]  /*0130*/  IMAD.MOV R7, RZ, RZ, -R2 ;  /* 0x000000ffff077224 */ /* 0x000fc800078e0a02 */
[----:B------:R-:W-:-:S05]  /*0140*/  IMAD R0, R11, R7, R6 ;  /* 0x000000070b007224 */ /* 0x000fca00078e0206 */
[----:B------:R-:W-:-:S13]  /*0150*/  ISETP.GE.U32.AND P0, PT, R0, R11, PT ;  /* 0x0000000b0000720c */ /* 0x000fda0003f06070 */
[----:B------:R-:W-:Y:S02]  /*0160*/  @P0 IMAD.IADD R0, R0, 0x1, -R11 ;  /* 0x0000000100000824 */ /* 0x000fe400078e0a0b */
[----:B------:R-:W-:-:S03]  /*0170*/  @P0 VIADD R2, R2, 0x1 ;  /* 0x0000000102020836 */ /* 0x000fc60000000000 */
[----:B------:R-:W-:-:S13]  /*0180*/  ISETP.GE.U32.AND P1, PT, R0, R11, PT ;  /* 0x0000000b0000720c */ /* 0x000fda0003f26070 */
[----:B------:R-:W-:Y:S01]  /*0190*/  @P1 VIADD R2, R2, 0x1 ;  /* 0x0000000102021836 */ /* 0x000fe20000000000 */
        /* <DEDUP_REMOVED lines=21> */
[----:B------:R-:W-:-:S03]  /*02f0*/  ISETP.GE.AND P1, PT, R2, R9, PT ;  /* 0x000000090200720c */ /* 0x000fc60003f26270 */
[C---:B------:R-:W-:Y:S01]  /*0300*/  IMAD.IADD R4, R19.reuse, 0x1, R5 ;  /* 0x0000000113047824 */ /* 0x040fe200078e0205 */
[----:B------:R-:W-:Y:S01]  /*0310*/  ISETP.EQ.OR P1, PT, R19, R2, P1 ;  /* 0x000000021300720c */ /* 0x000fe20000f22670 */
[----:B0-----:R-:W-:-:S06]  /*0320*/  ULEA UR4, UR5, UR4, 0x18 ;  /* 0x0000000405047291 */ /* 0x001fcc000f8ec0ff */
[----:B------:R-:W-:-:S04]  /*0330*/  LEA R4, R4, UR4, 0x3 ;  /* 0x0000000404047c11 */ /* 0x000fc8000f8e18ff */
[----:B------:R-:W-:Y:S01]  /*0340*/  LEA R8, R11, R4, 0x3 ;  /* 0x000000040b087211 */ /* 0x000fe200078e18ff */
[----:B------:R-:W-:Y:S01]  /*0350*/  IMAD.IADD R25, R2, 0x1, R5 ;  /* 0x0000000102197824 */ /* 0x000fe200078e0205 */
[----:B------:R-:W-:Y:S01]  /*0360*/  BSSY.RECONVERGENT B0, `(.L_x_469) ;  /* 0x0000021000007945 */ /* 0x000fe20003800200 */
[----:B------:R-:W-:-:S03]  /*0370*/  IMAD.IADD R24, R19, 0x1, R11 ;  /* 0x0000000113187824 */ /* 0x000fc600078e020b */
[----:B------:R-:W-:Y:S01]  /*0380*/  LEA R25, R25, UR4, 0x3 ;  /* 0x0000000419197c11 */ /* 0x000fe2000f8e18ff */
[----:B---3--:R0:W-:Y:S04]  /*0390*/  STS.64 [R4], R12 ;  /* 0x0000000c04007388 */ /* 0x0081e80000000a00 */
[----:B--2---:R0:W-:Y:S01]  /*03a0*/  STS.64 [R8], R16 ;  /* 0x0000001008007388 */ /* 0x0041e20000000a00 */
[----:B------:R-:W-:Y:S06]  /*03b0*/  BAR.SYNC.DEFER_BLOCKING 0x0 ;  /* 0x0000000000007b1d */ /* 0x000fec0000010000 */
[----:B------:R-:W-:Y:S05]  /*03c0*/  @P1 BRA `(.L_x_470) ;  /* 0x0000000000681947 */ /* 0x000fea0003800000 */
[----:B0-----:R-:W0:Y:S01]  /*03d0*/  LDS.64 R12, [R25] ;  /* 0x00000000190c7984 */ /* 0x001e220000000a00 */
[----:B------:R-:W-:Y:S01]  /*03e0*/  IMAD.MOV.U32 R10, RZ, RZ, 0x1 ;  /* 0x00000001ff0a7424 */ /* 0x000fe200078e00ff */
[----:B------:R-:W-:Y:S02]  /*03f0*/  BSSY.RECONVERGENT B1, `(.L_x_471) ;  /* 0x0000015000017945 */ /* 0x000fe40003800200 */
[----:B------:R-:W1:Y:S01]  /*0400*/  LDS.64 R14, [R4] ;  /* 0x00000000040e7984 */ /* 0x000e620000000a00 */
[----:B0-----:R-:W0:Y:S01]  /*0410*/  MUFU.RCP64H R11, R13 ;  /* 0x0000000d000b7308 */ /* 0x001e220000001800 */
[----:B-1----:R-:W-:Y:S01]  /*0420*/  FSETP.GEU.AND P2, PT, |R15|, 6.5827683646048100446e-37, PT ;  /* 0x036000000f00780b */ /* 0x002fe20003f4e200 */
[----:B0-----:R-:W-:-:S08]  /*0430*/  DFMA R16, -R12, R10, 1 ;  /* 0x3ff000000c10742b */ /* 0x001fd0000000010a */
[----:B------:R-:W-:-:S08]  /*0440*/  DFMA R16, R16, R16, R16 ;  /* 0x000000101010722b */ /* 0x000fd00000000010 */
[----:B------:R-:W-:-:S08]  /*0450*/  DFMA R16, R10, R16, R10 ;  /* 0x000000100a10722b */ /* 0x000fd0000000000a */
[----:B------:R-:W-:-:S08]  /*0460*/  DFMA R10, -R12, R16, 1 ;  /* 0x3ff000000c0a742b */ /* 0x000fd00000000110 */
[----:B------:R-:W-:-:S08]  /*0470*/  DFMA R10, R16, R10, R16 ;  /* 0x0000000a100a722b */ /* 0x000fd00000000010 */
[----:B------:R-:W-:-:S08]  /*0480*/  DMUL R16, R14, R10 ;  /* 0x0000000a0e107228 */ /* 0x000fd00000000000 */
[----:B------:R-:W-:-:S08]  /*0490*/  DFMA R18, -R12, R16, R14 ;  /* 0x000000100c12722b */ /* 0x000fd0000000010e */
[----:B------:R-:W-:-:S10]  /*04a0*/  DFMA R10, R10, R18, R16 ;  /* 0x000000120a0a722b */ /* 0x000fd40000000010 */
[----:B------:R-:W-:-:S05]  /*04b0*/  FFMA R0, RZ, R13, R11 ;  /* 0x0000000dff007223 */ /* 0x000fca000000000b */
[----:B------:R-:W-:-:S13]  /*04c0*/  FSETP.GT.AND P1, PT, |R0|, 1.469367938527859385e-39, PT ;  /* 0x001000000000780b */ /* 0x000fda0003f24200 */
[----:B------:R-:W-:Y:S05]  /*04d0*/  @P1 BRA P2, `(.L_x_472) ;  /* 0x0000000000181947 */ /* 0x000fea0001000000 */
[----:B------:R-:W-:Y:S01]  /*04e0*/  IMAD.MOV.U32 R19, RZ, RZ, R12 ;  /* 0x000000ffff137224 */ /* 0x000fe200078e000c */
[----:B------:R-:W-:Y:S01]  /*04f0*/  MOV R0, 0x520 ;  /* 0x0000052000007802 */ /* 0x000fe20000000f00 */
[----:B------:R-:W-:-:S07]  /*0500*/  IMAD.MOV.U32 R16, RZ, RZ, R13 ;  /* 0x000000ffff107224 */ /* 0x000fce00078e000d */
[----:B------:R-:W-:Y:S05]  /*0510*/  CALL.REL.NOINC `($__internal_0_$__cuda_sm20_div_rn_f64_full) ;  /* 0x0000000400e47944 */ /* 0x000fea0003c00000 */
[----:B------:R-:W-:Y:S02]  /*0520*/  IMAD.MOV.U32 R10, RZ, RZ, R18 ;  /* 0x000000ffff0a7224 */ /* 0x000fe400078e0012 */
[----:B------:R-:W-:-:S07]  /*0530*/  IMAD.MOV.U32 R11, RZ, RZ, R19 ;  /* 0x000000ffff0b7224 */ /* 0x000fce00078e0013 */
.L_x_472:
[----:B------:R-:W-:Y:S05]  /*0540*/  BSYNC.RECONVERGENT B1 ;  /* 0x0000000000017941 */ /* 0x000fea0003800200 */
.L_x_471:
[----:B------:R1:W-:Y:S04]  /*0550*/  STS.64 [R4], R10 ;  /* 0x0000000a04007388 */ /* 0x0003e80000000a00 */
[----:B------:R1:W2:Y:S02]  /*0560*/  LDS.64 R12, [R4] ;  /* 0x00000000040c7984 */ /* 0x0002a40000000a00 */
.L_x_470:
[----:B------:R-:W-:Y:S05]  /*0570*/  BSYNC.RECONVERGENT B0 ;  /* 0x0000000000007941 */ /* 0x000fea0003800200 */
.L_x_469:
[----:B0-2---:R-:W0:Y:S01]  /*0580*/  LDS.64 R12, [R25] ;  /* 0x00000000190c7984 */ /* 0x005e220000000a00 */
[----:B-1----:R-:W-:Y:S01]  /*0590*/  IMAD.MOV.U32 R10, RZ, RZ, 0x1 ;  /* 0x00000001ff0a7424 */ /* 0x002fe200078e00ff */
        /* <DEDUP_REMOVED lines=15> */
[----:B------:R-:W-:Y:S01]  /*0690*/  MOV R19, R12 ;  /* 0x0000000c00137202 */ /* 0x000fe20000000f00 */
[----:B------:R-:W-:Y:S01]  /*06a0*/  IMAD.MOV.U32 R16, RZ, RZ, R13 ;  /* 0x000000ffff107224 */ /* 0x000fe200078e000d */
[----:B------:R-:W-:-:S07]  /*06b0*/  MOV R0, 0x6d0 ;  /* 0x000006d000007802 */ /* 0x000fce0000000f00 */
[----:B------:R-:W-:Y:S05]  /*06c0*/  CALL.REL.NOINC `($__internal_0_$__cuda_sm20_div_rn_f64_full) ;  /* 0x0000000400787944 */ /* 0x000fea0003c00000 */
[----:B------:R-:W-:Y:S02]  /*06d0*/  IMAD.MOV.U32 R10, RZ, RZ, R18 ;  /* 0x000000ffff0a7224 */ /* 0x000fe400078e0012 */
[----:B------:R-:W-:-:S07]  /*06e0*/  IMAD.MOV.U32 R11, RZ, RZ, R19 ;  /* 0x000000ffff0b7224 */ /* 0x000fce00078e0013 */
.L_x_474:
[----:B------:R-:W-:Y:S05]  /*06f0*/  BSYNC.RECONVERGENT B0 ;  /* 0x0000000000007941 */ /* 0x000fea0003800200 */
.L_x_473:
[----:B------:R-:W-:Y:S01]  /*0700*/  ISETP.GE.AND P1, PT, R9, 0x2, PT ;  /* 0x000000020900780c */ /* 0x000fe20003f26270 */
[----:B------:R0:W-:Y:S04]  /*0710*/  STS.64 [R8], R10 ;  /* 0x0000000a08007388 */ /* 0x0001e80000000a00 */
[----:B------:R0:W1:Y:S01]  /*0720*/  LDS.64 R12, [R8] ;  /* 0x00000000080c7984 */ /* 0x0000620000000a00 */
[----:B------:R-:W-:Y:S07]  /*0730*/  BAR.SYNC.DEFER_BLOCKING 0x0 ;  /* 0x0000000000007b1d */ /* 0x000fee0000010000 */
[----:B0-----:R-:W-:Y:S05]  /*0740*/  @!P1 BRA `(.L_x_475) ;  /* 0x0000000400489947 */ /* 0x001fea0003800000 */
[----:B------:R-:W-:-:S04]  /*0750*/  LOP3.LUT R0, R9, 0x3, RZ, 0xc0, !PT ;  /* 0x0000000309007812 */ /* 0x000fc800078ec0ff */
[----:B------:R-:W-:Y:S01]  /*0760*/  ISETP.NE.AND P1, PT, R0, 0x1, PT ;  /* 0x000000010000780c */ /* 0x000fe20003f25270 */
[----:B------:R-:W-:-:S12]  /*0770*/  IMAD.MOV.U32 R0, RZ, RZ, R9 ;  /* 0x000000ffff007224 */ /* 0x000fd800078e0009 */
[----:B------:R-:W-:Y:S05]  /*0780*/  @!P1 BRA `(.L_x_476) ;  /* 0x0000000000649947 */ /* 0x000fea0003800000 */
[----:B------:R-:W-:Y:S02]  /*0790*/  VIADD R17, R9, 0xffffffff ;  /* 0xffffffff09117836 */ /* 0x000fe40000000000 */
[----:B------:R-:W-:-:S03]  /*07a0*/  IMAD.MOV.U32 R10, RZ, RZ, R9 ;  /* 0x000000ffff0a7224 */ /* 0x000fc600078e0009 */
[----:B------:R-:W-:-:S05]  /*07b0*/  LOP3.LUT R0, R17, 0x3, RZ, 0xc0, !PT ;  /* 0x0000000311007812 */ /* 0x000fca00078ec0ff */
[----:B------:R-:W-:-:S07]  /*07c0*/  IMAD.MOV R4, RZ, RZ, -R0 ;  /* 0x000000ffff047224 */ /* 0x000fce00078e0a00 */
.L_x_479:
[----:B------:R-:W-:Y:S01]  /*07d0*/  ISETP.GE.AND P1, PT, R2, R17, PT ;  /* 0x000000110200720c */ /* 0x000fe20003f26270 */
[----:B------:R-:W-:Y:S01]  /*07e0*/  BSSY.RECONVERGENT B0, `(.L_x_477) ;  /* 0x000000c000007945 */ /* 0x000fe20003800200 */
[----:B------:R-:W-:-:S11]  /*07f0*/  VIADD R16, R10, 0xffffffff ;  /* 0xffffffff0a107836 */ /* 0x000fd60000000000 */
[----:B------:R-:W-:Y:S05]  /*0800*/  @P1 BRA `(.L_x_478) ;  /* 0x0000000000241947 */ /* 0x000fea0003800000 */
[----:B------:R-:W-:Y:S01]  /*0810*/  IADD3 R0, PT, PT, R5, R10, RZ ;  /* 0x0000000a05007210 */ /* 0x000fe20007ffe0ff */
[----:B------:R-:W-:-:S03]  /*0820*/  IMAD R10, R3, R16, R24 ;  /* 0x00000010030a7224 */ /* 0x000fc600078e0218 */
[----:B------:R-:W-:Y:S02]  /*0830*/  LEA R0, R0, UR4, 0x3 ;  /* 0x0000000400007c11 */ /* 0x000fe4000f8e18ff */
[----:B-1----:R-:W-:-:S03]  /*0840*/  LEA R12, R10, UR4, 0x3 ;  /* 0x000000040a0c7c11 */ /* 0x002fc6000f8e18ff */
[----:B------:R-:W-:Y:S04]  /*0850*/  LDS.64 R10, [R0+-0x8] ;  /* 0xfffff800000a7984 */ /* 0x000fe80000000a00 */
[----:B------:R-:W-:Y:S04]  /*0860*/  LDS.64 R12, [R12] ;  /* 0x000000000c0c7984 */ /* 0x000fe80000000a00 */
[----:B------:R-:W0:Y:S02]  /*0870*/  LDS.64 R14, [R8] ;  /* 0x00000000080e7984 */ /* 0x000e240000000a00 */
[----:B0-----:R-:W-:-:S07]  /*0880*/  DFMA R10, -R10, R12, R14 ;  /* 0x0000000c0a0a722b */ /* 0x001fce000000010e */
[----:B------:R0:W-:Y:S04]  /*0890*/  STS.64 [R8], R10 ;  /* 0x0000000a08007388 */ /* 0x0001e80000000a00 */
.L_x_478:
[----:B------:R-:W-:Y:S05]  /*08a0*/  BSYNC.RECONVERGENT B0 ;  /* 0x0000000000007941 */ /* 0x000fea0003800200 */
.L_x_477:
[----:B------:R-:W-:Y:S01]  /*08b0*/  VIADD R4, R4, 0x1 ;  /* 0x0000000104047836 */ /* 0x000fe20000000000 */
[----:B------:R-:W-:Y:S01]  /*08c0*/  BAR.SYNC.DEFER_BLOCKING 0x0 ;  /* 0x0000000000007b1d */ /* 0x000fe20000010000 */
[----:B------:R-:W-:Y:S02]  /*08d0*/  IMAD.MOV.U32 R0, RZ, RZ, R17 ;  /* 0x000000ffff007224 */ /* 0x000fe400078e0011 */
[----:B0-----:R-:W-:Y:S01]  /*08e0*/  IMAD.MOV.U32 R10, RZ, RZ, R16 ;  /* 0x000000ffff0a7224 */ /* 0x001fe200078e0010 */
[----:B------:R-:W-:Y:S01]  /*08f0*/  ISETP.NE.AND P1, PT, R4, RZ, PT ;  /* 0x000000ff0400720c */ /* 0x000fe20003f25270 */
[----:B------:R-:W-:-:S12]  /*0900*/  VIADD R17, R0, 0xffffffff ;  /* 0xffffffff00117836 */ /* 0x000fd80000000000 */
[----:B------:R-:W-:Y:S05]  /*0910*/  @P1 BRA `(.L_x_479) ;  /* 0xfffffffc00ac1947 */ /* 0x000fea000383ffff */
.L_x_476:
[----:B------:R-:W-:-:S05]  /*0920*/  VIADD R4, R9, 0xfffffffe ;  /* 0xfffffffe09047836 */ /* 0x000fca0000000000 */
[----:B------:R-:W-:-:S13]  /*0930*/  ISETP.GE.U32.AND P1, PT, R4, 0x3, PT ;  /* 0x000000030400780c */ /* 0x000fda0003f26070 */
[----:B------:R-:W-:Y:S05]  /*0940*/  @!P1 BRA `(.L_x_475) ;  /* 0x0000000000c89947 */ /* 0x000fea0003800000 */
[----:B------:R-:W-:-:S07]  /*0950*/  VIADD R4, R0, 0x4 ;  /* 0x0000000400047836 */ /* 0x000fce0000000000 */
.L_x_480:
[C---:B------:R-:W-:Y:S02]  /*0960*/  VIADD R9, R4.reuse, 0xfffffffb ;  /* 0xfffffffb04097836 */ /* 0x040fe40000000000 */
[C---:B------:R-:W-:Y:S02]  /*0970*/  VIADD R17, R4.reuse, 0xfffffffa ;  /* 0xfffffffa04117836 */ /* 0x040fe40000000000 */
[----:B------:R-:W-:Y:S01]  /*0980*/  VIADD R19, R4, 0xfffffff9 ;  /* 0xfffffff904137836 */ /* 0x000fe20000000000 */
[C---:B------:R-:W-:Y:S02]  /*0990*/  ISETP.GE.AND P1, PT, R2.reuse, R9, PT ;  /* 0x000000090200720c */ /* 0x040fe40003f26270 */
[----:B------:R-:W-:Y:S02]  /*09a0*/  IADD3 R9, PT, PT, R5, R0, RZ ;  /* 0x0000000005097210 */ /* 0x000fe40007ffe0ff */
[----:B------:R-:W-:Y:S02]  /*09b0*/  ISETP.GE.AND P2, PT, R2, R17, PT ;  /* 0x000000110200720c */ /* 0x000fe40003f46270 */
[----:B------:R-:W-:-:S07]  /*09c0*/  LEA R9, R9, UR4, 0x3 ;  /* 0x0000000409097c11 */ /* 0x000fce000f8e18ff */
[----:B------:R-:W-:-:S04]  /*09d0*/  @!P1 VIADD R10, R0, 0xffffffff ;  /* 0xffffffff000a9836 */ /* 0x000fc80000000000 */
[----:B------:R-:W-:Y:S02]  /*09e0*/  @!P1 IMAD R10, R3, R10, R24 ;  /* 0x0000000a030a9224 */ /* 0x000fe400078e0218 */
[----:B------:R-:W-:-:S03]  /*09f0*/  @!P2 VIADD R16, R0, 0xfffffffe ;  /* 0xfffffffe0010a836 */ /* 0x000fc60000000000 */
[----:B01----:R-:W-:Y:S01]  /*0a00*/  @!P1 LEA R12, R10, UR4, 0x3 ;  /* 0x000000040a0c9c11 */ /* 0x003fe2000f8e18ff */
[----:B------:R-:W-:Y:S01]  /*0a10*/  @!P2 IMAD R18, R3, R16, R24 ;  /* 0x000000100312a224 */ /* 0x000fe200078e0218 */
[----:B------:R-:W-:Y:S04]  /*0a20*/  @!P1 LDS.64 R10, [R9+-0x8] ;  /* 0xfffff800090a9984 */ /* 0x000fe80000000a00 */
[----:B------:R-:W-:Y:S01]  /*0a30*/  @!P1 LDS.64 R12, [R12] ;  /* 0x000000000c0c9984 */ /* 0x000fe20000000a00 */
[----:B------:R-:W-:-:S03]  /*0a40*/  @!P2 LEA R18, R18, UR4, 0x3 ;  /* 0x000000041212ac11 */ /* 0x000fc6000f8e18ff */
[----:B------:R-:W0:Y:S02]  /*0a50*/  @!P1 LDS.64 R14, [R8] ;  /* 0x00000000080e9984 */ /* 0x000e240000000a00 */
[----:B0-----:R-:W-:-:S07]  /*0a60*/  @!P1 DFMA R16, -R10, R12, R14 ;  /* 0x0000000c0a10922b */ /* 0x001fce000000010e */
[----:B------:R-:W-:Y:S01]  /*0a70*/  @!P1 STS.64 [R8], R16 ;  /* 0x0000001008009388 */ /* 0x000fe20000000a00 */
[----:B------:R-:W-:Y:S01]  /*0a80*/  BAR.SYNC.DEFER_BLOCKING 0x0 ;  /* 0x0000000000007b1d */ /* 0x000fe20000010000 */
[----:B------:R-:W-:-:S13]  /*0a90*/  ISETP.GE.AND P1, PT, R2, R19, PT ;  /* 0x000000130200720c */ /* 0x000fda0003f26270 */
[C---:B------:R-:W-:Y:S02]  /*0aa0*/  @!P1 VIADD R19, R0.reuse, 0xfffffffd ;  /* 0xfffffffd00139836 */ /* 0x040fe40000000000 */
[----:B------:R-:W-:Y:S02]  /*0ab0*/  VIADD R0, R0, 0xfffffffc ;  /* 0xfffffffc00007836 */ /* 0x000fe40000000000 */
[----:B------:R-:W-:Y:S01]  /*0ac0*/  @!P1 IMAD R19, R3, R19, R24 ;  /* 0x0000001303139224 */ /* 0x000fe200078e0218 */
[----:B------:R-:W-:Y:S04]  /*0ad0*/  @!P2 LDS.64 R10, [R9+-0x10] ;  /* 0xfffff000090aa984 */ /* 0x000fe80000000a00 */
[----:B------:R-:W-:Y:S04]  /*0ae0*/  @!P2 LDS.64 R12, [R18] ;  /* 0x00000000120ca984 */ /* 0x000fe80000000a00 */
[----:B------:R-:W0:Y:S02]  /*0af0*/  @!P2 LDS.64 R14, [R8] ;  /* 0x00000000080ea984 */ /* 0x000e240000000a00 */
[----:B0-----:R-:W-:Y:S01]  /*0b00*/  @!P2 DFMA R12, -R10, R12, R14 ;  /* 0x0000000c0a0ca22b */ /* 0x001fe2000000010e */
[----:B------:R-:W-:Y:S01]  /*0b10*/  @!P1 LEA R14, R19, UR4, 0x3 ;  /* 0x00000004130e9c11 */ /* 0x000fe2000f8e18ff */
[----:B------:R-:W-:-:S02]  /*0b20*/  VIADD R19, R4, 0xfffffff8 ;  /* 0xfffffff804137836 */ /* 0x000fc40000000000 */
[----:B------:R-:W-:-:S03]  /*0b30*/  VIADD R4, R4, 0xfffffffc ;  /* 0xfffffffc04047836 */ /* 0x000fc60000000000 */
        /* <DEDUP_REMOVED lines=10> */
[----:B------:R-:W-:Y:S01]  /*0be0*/  BAR.SYNC.DEFER_BLOCKING 0x0 ;  /* 0x0000000000007b1d */ /* 0x000fe20000010000 */
[----:B------:R-:W-:-:S05]  /*0bf0*/  ISETP.GT.AND P1, PT, R4, 0x5, PT ;  /* 0x000000050400780c */ /* 0x000fca0003f24270 */
[----:B------:R-:W-:Y:S04]  /*0c00*/  @!P2 LDS.64 R12, [R9+-0x20] ;  /* 0xffffe000090ca984 */ /* 0x000fe80000000a00 */
[----:B------:R-:W-:Y:S04]  /*0c10*/  @!P2 LDS.64 R14, [R15] ;  /* 0x000000000f0ea984 */ /* 0x000fe80000000a00 */
[----:B------:R-:W0:Y:S02]  /*0c20*/  @!P2 LDS.64 R16, [R8] ;  /* 0x000000000810a984 */ /* 0x000e240000000a00 */
[----:B0-----:R-:W-:-:S07]  /*0c30*/  @!P2 DFMA R12, -R12, R14, R16 ;  /* 0x0000000e0c0ca22b */ /* 0x001fce0000000110 */
[----:B------:R0:W-:Y:S01]  /*0c40*/  @!P2 STS.64 [R8], R12 ;  /* 0x0000000c0800a388 */ /* 0x0001e20000000a00 */
[----:B------:R-:W-:Y:S06]  /*0c50*/  BAR.SYNC.DEFER_BLOCKING 0x0 ;  /* 0x0000000000007b1d */ /* 0x000fec0000010000 */
[----:B------:R-:W-:Y:S05]  /*0c60*/  @P1 BRA `(.L_x_480) ;  /* 0xfffffffc003c1947 */ /* 0x000fea000383ffff */
.L_x_475:
[----:B------:R-:W-:Y:S05]  /*0c70*/  @!P0 EXIT ;  /* 0x000000000000894d */ /* 0x000fea0003800000 */
[----:B0-----:R-:W0:Y:S04]  /*0c80*/  LDS.64 R8, [R8] ;  /* 0x0000000008087984 */ /* 0x001e280000000a00 */
[----:B0-----:R-:W-:Y:S01]  /*0c90*/  STG.E.64 desc[UR6][R6.64], R8 ;  /* 0x0000000806007986 */ /* 0x001fe2000c101b06 */
[----:B------:R-:W-:Y:S05]  /*0ca0*/  EXIT ;  /* 0x000000000000794d */ /* 0x000fea0003800000 */
        .weak           $__internal_0_$__cuda_sm20_div_rn_f64_full
        .type           $__internal_0_$__cuda_sm20_div_rn_f64_full,@function
        .size           $__internal_0_$__cuda_sm20_div_rn_f64_full,(.L_x_492 - $__internal_0_$__cuda_sm20_div_rn_f64_full)
$__internal_0_$__cuda_sm20_div_rn_f64_full:
[----:B------:R-:W-:Y:S01]  /*0cb0*/  MOV R11, R15 ;  /* 0x0000000f000b7202 */ /* 0x000fe20000000f00 */
[----:B------:R-:W-:Y:S01]  /*0cc0*/  IMAD.MOV.U32 R10, RZ, RZ, R14 ;  /* 0x000000ffff0a7224 */ /* 0x000fe200078e000e */
[C---:B------:R-:W-:Y:S01]  /*0cd0*/  FSETP.GEU.AND P1, PT, |R16|.reuse, 1.469367938527859385e-39, PT ;  /* 0x001000001000780b */ /* 0x040fe20003f2e200 */
[--C-:B------:R-:W-:Y:S01]  /*0ce0*/  IMAD.MOV.U32 R14, RZ, RZ, R19.reuse ;  /* 0x000000ffff0e7224 */ /* 0x100fe200078e0013 */
[C---:B------:R-:W-:Y:S01]  /*0cf0*/  FSETP.GEU.AND P3, PT, |R11|.reuse, 1.469367938527859385e-39, PT ;  /* 0x001000000b00780b */ /* 0x040fe20003f6e200 */
[----:B------:R-:W-:Y:S01]  /*0d00*/  IMAD.MOV.U32 R15, RZ, RZ, R16 ;  /* 0x000000ffff0f7224 */ /* 0x000fe200078e0010 */
[----:B------:R-:W-:Y:S01]  /*0d10*/  LOP3.LUT R12, R16, 0x800fffff, RZ, 0xc0, !PT ;  /* 0x800fffff100c7812 */ /* 0x000fe200078ec0ff */
[----:B------:R-:W-:Y:S01]  /*0d20*/  IMAD.MOV.U32 R27, RZ, RZ, 0x1ca00000 ;  /* 0x1ca00000ff1b7424 */ /* 0x000fe200078e00ff */
[----:B------:R-:W-:Y:S01]  /*0d30*/  LOP3.LUT R26, R11, 0x7ff00000, RZ, 0xc0, !PT ;  /* 0x7ff000000b1a7812 */ /* 0x000fe200078ec0ff */
[----:B------:R-:W-:Y:S01]  /*0d40*/  IMAD.MOV.U32 R18, RZ, RZ, 0x1 ;  /* 0x00000001ff127424 */ /* 0x000fe200078e00ff */
[----:B------:R-:W-:Y:S01]  /*0d50*/  LOP3.LUT R13, R12, 0x3ff00000, RZ, 0xfc, !PT ;  /* 0x3ff000000c0d7812 */ /* 0x000fe200078efcff */
[----:B------:R-:W-:Y:S01]  /*0d60*/  IMAD.MOV.U32 R12, RZ, RZ, R19 ;  /* 0x000000ffff0c7224 */ /* 0x000fe200078e0013 */
[----:B------:R-:W-:Y:S01]  /*0d70*/  LOP3.LUT R29, R16, 0x7ff00000, RZ, 0xc0, !PT ;  /* 0x7ff00000101d7812 */ /* 0x000fe200078ec0ff */
[----:B------:R-:W-:Y:S01]  /*0d80*/  IMAD.MOV.U32 R16, RZ, RZ, R10 ;  /* 0x000000ffff107224 */ /* 0x000fe200078e000a */
[----:B------:R-:W-:Y:S01]  /*0d90*/  BSSY.RECONVERGENT B2, `(.L_x_481) ;  /* 0x000004d000027945 */ /* 0x000fe20003800200 */
[----:B------:R-:W-:Y:S01]  /*0da0*/  @!P1 DMUL R12, R14, 8.98846567431157953865e+307 ;  /* 0x7fe000000e0c9828 */ /* 0x000fe20000000000 */
[----:B------:R-:W-:Y:S01]  /*0db0*/  ISETP.GE.U32.AND P2, PT, R26, R29, PT ;  /* 0x0000001d1a00720c */ /* 0x000fe20003f46070 */
[----:B------:R-:W-:Y:S01]  /*0dc0*/  @!P3 IMAD.MOV.U32 R20, RZ, RZ, RZ ;  /* 0x000000ffff14b224 */ /* 0x000fe200078e00ff */
[----:B------:R-:W-:-:S03]  /*0dd0*/  @!P3 LOP3.LUT R17, R15, 0x7ff00000, RZ, 0xc0, !PT ;  /* 0x7ff000000f11b812 */ /* 0x000fc600078ec0ff */
[----:B------:R-:W0:Y:S01]  /*0de0*/  MUFU.RCP64H R19, R13 ;  /* 0x0000000d00137308 */ /* 0x000e220000001800 */
[----:B------:R-:W-:Y:S02]  /*0df0*/  @!P3 ISETP.GE.U32.AND P4, PT, R26, R17, PT ;  /* 0x000000111a00b20c */ /* 0x000fe40003f86070 */
[C---:B------:R-:W-:Y:S02]  /*0e00*/  SEL R17, R27.reuse, 0x63400000, !P2 ;  /* 0x634000001b117807 */ /* 0x040fe40005000000 */
[----:B------:R-:W-:Y:S02]  /*0e10*/  @!P3 SEL R21, R27, 0x63400000, !P4 ;  /* 0x634000001b15b807 */ /* 0x000fe40006000000 */
[--C-:B------:R-:W-:Y:S02]  /*0e20*/  LOP3.LUT R17, R17, 0x800fffff, R11.reuse, 0xf8, !PT ;  /* 0x800fffff11117812 */ /* 0x100fe400078ef80b */
[----:B------:R-:W-:Y:S02]  /*0e30*/  @!P3 LOP3.LUT R21, R21, 0x80000000, R11, 0xf8, !PT ;  /* 0x800000001515b812 */ /* 0x000fe400078ef80b */
[----:B------:R-:W-:-:S02]  /*0e40*/  @!P1 LOP3.LUT R29, R13, 0x7ff00000, RZ, 0xc0, !PT ;  /* 0x7ff000000d1d9812 */ /* 0x000fc400078ec0ff */
[----:B------:R-:W-:-:S06]  /*0e50*/  @!P3 LOP3.LUT R21, R21, 0x100000, RZ, 0xfc, !PT ;  /* 0x001000001515b812 */ /* 0x000fcc00078efcff */
[----:B------:R-:W-:Y:S02]  /*0e60*/  @!P3 DFMA R16, R16, 2, -R20 ;  /* 0x400000001010b82b */ /* 0x000fe40000000814 */
[----:B0-----:R-:W-:-:S08]  /*0e70*/  DFMA R20, R18, -R12, 1 ;  /* 0x3ff000001214742b */ /* 0x001fd0000000080c */
[----:B------:R-:W-:-:S08]  /*0e80*/  DFMA R20, R20, R20, R20 ;  /* 0x000000141414722b */ /* 0x000fd00000000014 */
[----:B------:R-:W-:-:S08]  /*0e90*/  DFMA R20, R18, R20, R18 ;  /* 0x000000141214722b */ /* 0x000fd00000000012 */
[----:B------:R-:W-:-:S08]  /*0ea0*/  DFMA R18, R20, -R12, 1 ;  /* 0x3ff000001412742b */ /* 0x000fd0000000080c */
[----:B------:R-:W-:-:S08]  /*0eb0*/  DFMA R18, R20, R18, R20 ;  /* 0x000000121412722b */ /* 0x000fd00000000014 */
[----:B------:R-:W-:-:S08]  /*0ec0*/  DMUL R20, R18, R16 ;  /* 0x0000001012147228 */ /* 0x000fd00000000000 */
[----:B------:R-:W-:-:S08]  /*0ed0*/  DFMA R22, R20, -R12, R16 ;  /* 0x8000000c1416722b */ /* 0x000fd00000000010 */
[----:B------:R-:W-:Y:S01]  /*0ee0*/  DFMA R22, R18, R22, R20 ;  /* 0x000000161216722b */ /* 0x000fe20000000014 */
[----:B------:R-:W-:Y:S01]  /*0ef0*/  IMAD.MOV.U32 R20, RZ, RZ, R26 ;  /* 0x000000ffff147224 */ /* 0x000fe200078e001a */
[----:B------:R-:W-:-:S04]  /*0f00*/  @!P3 LOP3.LUT R20, R17, 0x7ff00000, RZ, 0xc0, !PT ;  /* 0x7ff000001114b812 */ /* 0x000fc800078ec0ff */
[----:B------:R-:W-:-:S04]  /*0f10*/  IADD3 R18, PT, PT, R20, -0x1, RZ ;  /* 0xffffffff14127810 */ /* 0x000fc80007ffe0ff */
[----:B------:R-:W-:Y:S01]  /*0f20*/  ISETP.GT.U32.AND P1, PT, R18, 0x7feffffe, PT ;  /* 0x7feffffe1200780c */ /* 0x000fe20003f24070 */
[----:B------:R-:W-:-:S05]  /*0f30*/  VIADD R18, R29, 0xffffffff ;  /* 0xffffffff1d127836 */ /* 0x000fca0000000000 */
[----:B------:R-:W-:-:S13]  /*0f40*/  ISETP.GT.U32.OR P1, PT, R18, 0x7feffffe, P1 ;  /* 0x7feffffe1200780c */ /* 0x000fda0000f24470 */
[----:B------:R-:W-:Y:S05]  /*0f50*/  @P1 BRA `(.L_x_482) ;  /* 0x00000000006c1947 */ /* 0x000fea0003800000 */
[----:B------:R-:W-:-:S04]  /*0f60*/  LOP3.LUT R11, R15, 0x7ff00000, RZ, 0xc0, !PT ;  /* 0x7ff000000f0b7812 */ /* 0x000fc800078ec0ff */
[CC--:B------:R-:W-:Y:S02]  /*0f70*/  VIADDMNMX R10, R26.reuse, -R11.reuse, 0xb9600000, !PT ;  /* 0xb96000001a0a7446 */ /* 0x0c0fe4000780090b */
[----:B------:R-:W-:Y:S02]  /*0f80*/  ISETP.GE.U32.AND P1, PT, R26, R11, PT ;  /* 0x0000000b1a00720c */ /* 0x000fe40003f26070 */
[----:B------:R-:W-:Y:S02]  /*0f90*/  VIMNMX R10, PT, PT, R10, 0x46a00000, PT ;  /* 0x46a000000a0a7848 */ /* 0x000fe40003fe0100 */
[----:B------:R-:W-:-:S05]  /*0fa0*/  SEL R27, R27, 0x63400000, !P1 ;  /* 0x634000001b1b7807 */ /* 0x000fca0004800000 */
[----:B------:R-:W-:Y:S02]  /*0fb0*/  IMAD.IADD R20, R10, 0x1, -R27 ;  /* 0x000000010a147824 */ /* 0x000fe400078e0a1b */
[----:B------:R-:W-:Y:S02]  /*0fc0*/  IMAD.MOV.U32 R10, RZ, RZ, RZ ;  /* 0x000000ffff0a7224 */ /* 0x000fe400078e00ff */
[----:B------:R-:W-:-:S06]  /*0fd0*/  VIADD R11, R20, 0x7fe00000 ;  /* 0x7fe00000140b7836 */ /* 0x000fcc0000000000 */
[----:B------:R-:W-:-:S10]  /*0fe0*/  DMUL R18, R22, R10 ;  /* 0x0000000a16127228 */ /* 0x000fd40000000000 */
[----:B------:R-:W-:-:S13]  /*0ff0*/  FSETP.GTU.AND P1, PT, |R19|, 1.469367938527859385e-39, PT ;  /* 0x001000001300780b */ /* 0x000fda0003f2c200 */
[----:B------:R-:W-:Y:S05]  /*1000*/  @P1 BRA `(.L_x_483) ;  /* 0x0000000000941947 */ /* 0x000fea0003800000 */
[----:B------:R-:W-:-:S06]  /*1010*/  DFMA R12, R22, -R12, R16 ;  /* 0x8000000c160c722b */ /* 0x000fcc0000000010 */
[----:B------:R-:W-:-:S04]  /*1020*/  IMAD.MOV.U32 R12, RZ, RZ, RZ ;  /* 0x000000ffff0c7224 */ /* 0x000fc800078e00ff */
[C---:B------:R-:W-:Y:S02]  /*1030*/  FSETP.NEU.AND P1, PT, R13.reuse, RZ, PT ;  /* 0x000000ff0d00720b */ /* 0x040fe40003f2d000 */
[----:B------:R-:W-:-:S04]  /*1040*/  LOP3.LUT R15, R13, 0x80000000, R15, 0x48, !PT ;  /* 0x800000000d0f7812 */ /* 0x000fc800078e480f */
[----:B------:R-:W-:-:S07]  /*1050*/  LOP3.LUT R13, R15, R11, RZ, 0xfc, !PT ;  /* 0x0000000b0f0d7212 */ /* 0x000fce00078efcff */
[----:B------:R-:W-:Y:S05]  /*1060*/  @!P1 BRA `(.L_x_483) ;  /* 0x00000000007c9947 */ /* 0x000fea0003800000 */
[----:B------:R-:W-:Y:S01]  /*1070*/  IMAD.MOV R11, RZ, RZ, -R20 ;  /* 0x000000ffff0b7224 */ /* 0x000fe200078e0a14 */
[----:B------:R-:W-:Y:S01]  /*1080*/  DMUL.RP R12, R22, R12 ;  /* 0x0000000c160c7228 */ /* 0x000fe20000008000 */
[----:B------:R-:W-:-:S06]  /*1090*/  IMAD.MOV.U32 R10, RZ, RZ, RZ ;  /* 0x000000ffff0a7224 */ /* 0x000fcc00078e00ff */
[----:B------:R-:W-:-:S03]  /*10a0*/  DFMA R10, R18, -R10, R22 ;  /* 0x8000000a120a722b */ /* 0x000fc60000000016 */
[----:B------:R-:W-:-:S03]  /*10b0*/  LOP3.LUT R15, R13, R15, RZ, 0x3c, !PT ;  /* 0x0000000f0d0f7212 */ /* 0x000fc600078e3cff */
[----:B------:R-:W-:-:S04]  /*10c0*/  IADD3 R10, PT, PT, -R20, -0x43300000, RZ ;  /* 0xbcd00000140a7810 */ /* 0x000fc80007ffe1ff */
[----:B------:R-:W-:-:S04]  /*10d0*/  FSETP.NEU.AND P1, PT, |R11|, R10, PT ;  /* 0x0000000a0b00720b */ /* 0x000fc80003f2d200 */
[----:B------:R-:W-:Y:S02]  /*10e0*/  FSEL R18, R12, R18, !P1 ;  /* 0x000000120c127208 */ /* 0x000fe40004800000 */
[----:B------:R-:W-:Y:S01]  /*10f0*/  FSEL R19, R15, R19, !P1 ;  /* 0x000000130f137208 */ /* 0x000fe20004800000 */
[----:B------:R-:W-:Y:S06]  /*1100*/  BRA `(.L_x_483) ;  /* 0x0000000000547947 */ /* 0x000fec0003800000 */
.L_x_482:
[----:B------:R-:W-:-:S14]  /*1110*/  DSETP.NAN.AND P1, PT, R10, R10, PT ;  /* 0x0000000a0a00722a */ /* 0x000fdc0003f28000 */
[----:B------:R-:W-:Y:S05]  /*1120*/  @P1 BRA `(.L_x_484) ;  /* 0x0000000000441947 */ /* 0x000fea0003800000 */
[----:B------:R-:W-:-:S14]  /*1130*/  DSETP.NAN.AND P1, PT, R14, R14, PT ;  /* 0x0000000e0e00722a */ /* 0x000fdc0003f28000 */
[----:B------:R-:W-:Y:S05]  /*1140*/  @P1 BRA `(.L_x_485) ;  /* 0x0000000000301947 */ /* 0x000fea0003800000 */
[----:B------:R-:W-:Y:S01]  /*1150*/  ISETP.NE.AND P1, PT, R20, R29, PT ;  /* 0x0000001d1400720c */ /* 0x000fe20003f25270 */
[----:B------:R-:W-:Y:S01]  /*1160*/  IMAD.MOV.U32 R18, RZ, RZ, 0x0 ;  /* 0x00000000ff127424 */ /* 0x000fe200078e00ff */
[----:B------:R-:W-:-:S11]  /*1170*/  MOV R19, 0xfff80000 ;  /* 0xfff8000000137802 */ /* 0x000fd60000000f00 */
[----:B------:R-:W-:Y:S05]  /*1180*/  @!P1 BRA `(.L_x_483) ;  /* 0x0000000000349947 */ /* 0x000fea0003800000 */
[----:B------:R-:W-:Y:S02]  /*1190*/  ISETP.NE.AND P1, PT, R20, 0x7ff00000, PT ;  /* 0x7ff000001400780c */ /* 0x000fe40003f25270 */
[----:B------:R-:W-:Y:S02]  /*11a0*/  LOP3.LUT R19, R11, 0x80000000, R15, 0x48, !PT ;  /* 0x800000000b137812 */ /* 0x000fe400078e480f */
[----:B------:R-:W-:-:S13]  /*11b0*/  ISETP.EQ.OR P1, PT, R29, RZ, !P1 ;  /* 0x000000ff1d00720c */ /* 0x000fda0004f22670 */
[----:B------:R-:W-:Y:S01]  /*11c0*/  @P1 LOP3.LUT R10, R19, 0x7ff00000, RZ, 0xfc, !PT ;  /* 0x7ff00000130a1812 */ /* 0x000fe200078efcff */
[----:B------:R-:W-:Y:S02]  /*11d0*/  @!P1 IMAD.MOV.U32 R18, RZ, RZ, RZ ;  /* 0x000000ffff129224 */ /* 0x000fe400078e00ff */
[----:B------:R-:W-:Y:S02]  /*11e0*/  @P1 IMAD.MOV.U32 R18, RZ, RZ, RZ ;  /* 0x000000ffff121224 */ /* 0x000fe400078e00ff */
[----:B------:R-:W-:Y:S01]  /*11f0*/  @P1 IMAD.MOV.U32 R19, RZ, RZ, R10 ;  /* 0x000000ffff131224 */ /* 0x000fe200078e000a */
[----:B------:R-:W-:Y:S06]  /*1200*/  BRA `(.L_x_483) ;  /* 0x0000000000147947 */ /* 0x000fec0003800000 */
.L_x_485:
[----:B------:R-:W-:Y:S01]  /*1210*/  LOP3.LUT R19, R15, 0x80000, RZ, 0xfc, !PT ;  /* 0x000800000f137812 */ /* 0x000fe200078efcff */
[----:B------:R-:W-:Y:S01]  /*1220*/  IMAD.MOV.U32 R18, RZ, RZ, R14 ;  /* 0x000000ffff127224 */ /* 0x000fe200078e000e */
[----:B------:R-:W-:Y:S06]  /*1230*/  BRA `(.L_x_483) ;  /* 0x0000000000087947 */ /* 0x000fec0003800000 */
.L_x_484:
[----:B------:R-:W-:Y:S01]  /*1240*/  LOP3.LUT R19, R11, 0x80000, RZ, 0xfc, !PT ;  /* 0x000800000b137812 */ /* 0x000fe200078efcff */
[----:B------:R-:W-:-:S07]  /*1250*/  IMAD.MOV.U32 R18, RZ, RZ, R10 ;  /* 0x000000ffff127224 */ /* 0x000fce00078e000a */
.L_x_483:
[----:B------:R-:W-:Y:S05]  /*1260*/  BSYNC.RECONVERGENT B2 ;  /* 0x0000000000027941 */ /* 0x000fea0003800200 */
.L_x_481:
[----:B------:R-:W-:Y:S02]  /*1270*/  IMAD.MOV.U32 R10, RZ, RZ, R0 ;  /* 0x000000ffff0a7224 */ /* 0x000fe400078e0000 */
[----:B------:R-:W-:-:S04]  /*1280*/  IMAD.MOV.U32 R11, RZ, RZ, 0x0 ;  /* 0x00000000ff0b7424 */ /* 0x000fc800078e00ff */
[----:B------:R-:W-:Y:S05]  /*1290*/  RET.REL.NODEC R10 `(_ZN5spral5ssids16cu_tile_presolveIdLb1EEEviP18tile_presolve_dataIT_E) ;  /* 0xffffffec0a587950 */ /* 0x000fea0003c3ffff */
.L_x_486:
        /* <DEDUP_REMOVED lines=14> */
.L_x_492:


//--------------------- .text._ZN5spral5ssids16cu_init_presolveIdEEvP9node_dataIT_E --------------------------
	.section	.text._ZN5spral5ssids16cu_init_presolveIdEEvP9node_dataIT_E,"ax",@progbits
	.align	128
        .global         _ZN5spral5ssids16cu_init_presolveIdEEvP9node_dataIT_E
        .type           _ZN5spral5ssids16cu_init_presolveIdEEvP9node_dataIT_E,@function
        .size           _ZN5spral5ssids16cu_init_presolveIdEEvP9node_dataIT_E,(.L_x_535 - _ZN5spral5ssids16cu_init_presolveIdEEvP9node_dataIT_E)
        .other          _ZN5spral5ssids16cu_init_presolveIdEEvP9node_dataIT_E,@"STO_CUDA_ENTRY STV_DEFAULT"
_ZN5spral5ssids16cu_init_presolveIdEEvP9node_dataIT_E:
.text._ZN5spral5ssids16cu_init_presolveIdEEvP9node_dataIT_E:
[----:B------:R-:W-:Y:S01]  /*0000*/  LDC R1, c[0x0][0x37c] ;  /* 0x0000df00ff017b82 */ /* 0x000fe20000000800 */
[----:B------:R-:W0:Y:S07]  /*0010*/  S2R R5, SR_CTAID.X ;  /* 0x0000000000057919 */ /* 0x000e2e0000002500 */
[----:B------:R-:W0:Y:S01]  /*0020*/  LDC.64 R2, c[0x0][0x380] ;  /* 0x0000e000ff027b82 */ /* 0x000e220000000a00 */
[----:B------:R-:W1:Y:S01]  /*0030*/  LDCU.64 UR4, c[0x0][0x358] ;  /* 0x00006b00ff0477ac */ /* 0x000e620008000a00 */
[----:B0-----:R-:W-:-:S05]  /*0040*/  IMAD.WIDE.U32 R2, R5, 0x18, R2 ;  /* 0x0000001805027825 */ /* 0x001fca00078e0002 */
[----:B-1----:R-:W2:Y:S01]  /*0050*/  LDG.E R0, desc[UR4][R2.64+0x10] ;  /* 0x0000100402007981 */ /* 0x002ea2000c1e1900 */
[----:B------:R-:W2:Y:S02]  /*0060*/  S2R R9, SR_TID.X ;  /* 0x0000000000097919 */ /* 0x000ea40000002100 */
[----:B--2---:R-:W-:-:S13]  /*0070*/  ISETP.GE.AND P0, PT, R9, R0, PT ;  /* 0x000000000900720c */ /* 0x004fda0003f06270 */
[----:B------:R-:W-:Y:S05]  /*0080*/  @P0 EXIT ;  /* 0x000000000000094d */ /* 0x000fea0003800000 */
[----:B------:R0:W5:Y:S04]  /*0090*/  LDG.E R8, desc[UR4][R2.64+0x8] ;  /* 0x0000080402087981 */ /* 0x000168000c1e1900 */
[----:B------:R0:W5:Y:S01]  /*00a0*/  LDG.E.64 R4, desc[UR4][R2.64] ;  /* 0x0000000402047981 */ /* 0x000162000c1e1b00 */
[----:B------:R-:W1:Y:S01]  /*00b0*/  LDCU UR6, c[0x0][0x364] ;  /* 0x00006c80ff0677ac */ /* 0x000e620008000800 */
[----:B------:R-:W2:Y:S01]  /*00c0*/  S2R R11, SR_TID.Y ;  /* 0x00000000000b7919 */ /* 0x000ea20000002200 */
[----:B------:R-:W3:Y:S02]  /*00d0*/  LDCU UR7, c[0x0][0x360] ;  /* 0x00006c00ff0777ac */ /* 0x000ee40008000800 */
.L_x_490:
[----:B--2---:R-:W-:Y:S01]  /*00e0*/  ISETP.GE.U32.AND P0, PT, R11, R0, PT ;  /* 0x000000000b00720c */ /* 0x004fe20003f06070 */
[----:B------:R-:W-:-:S12]  /*00f0*/  BSSY.RECONVERGENT B0, `(.L_x_487) ;  /* 0x000000c000007945 */ /* 0x000fd80003800200 */
[----:B------:R-:W-:Y:S05]  /*0100*/  @P0 BRA `(.L_x_488) ;  /* 0x0000000000280947 */ /* 0x000fea0003800000 */
[----:B------:R-:W-:-:S07]  /*0110*/  IMAD.MOV.U32 R10, RZ, RZ, R11 ;  /* 0x000000ffff0a7224 */ /* 0x000fce00078e000b */
.L_x_489:
[-C--:B------:R-:W-:Y:S01]  /*0120*/  ISETP.NE.AND P0, PT, R9, R10.reuse, PT ;  /* 0x0000000a0900720c */ /* 0x080fe20003f05270 */
[----:B0-2--5:R-:W-:Y:S01]  /*0130*/  IMAD R3, R8, R10, R9 ;  /* 0x0000000a08037224 */ /* 0x025fe200078e0209 */
[----:B-1----:R-:W-:Y:S01]  /*0140*/  IADD3 R10, PT, PT, R10, UR6, RZ ;  /* 0x000000060a0a7c10 */ /* 0x002fe2000fffe0ff */
[----:B------:R-:W-:Y:S01]  /*0150*/  IMAD.MOV.U32 R6, RZ, RZ, RZ ;  /* 0x000000ffff067224 */ /* 0x000fe200078e00ff */
[----:B------:R-:W-:Y:S01]  /*0160*/  FSEL R7, RZ, 1.875, P0 ;  /* 0x3ff00000ff077808 */ /* 0x000fe20000000000 */
[----:B------:R-:W-:Y:S01]  /*0170*/  IMAD.WIDE R2, R3, 0x8, R4 ;  /* 0x0000000803027825 */ /* 0x000fe200078e0204 */
[----:B------:R-:W-:-:S04]  /*0180*/  ISETP.GE.AND P0, PT, R10, R0, PT ;  /* 0x000000000a00720c */ /* 0x000fc80003f06270 */
[----:B------:R2:W-:Y:S09]  /*0190*/  STG.E.64 desc[UR4][R2.64], R6 ;  /* 0x0000000602007986 */ /* 0x0005f2000c101b04 */
[----:B------:R-:W-:Y:S05]  /*01a0*/  @!P0 BRA `(.L_x_489) ;  /* 0xfffffffc00dc8947 */ /* 0x000fea000383ffff */
.L_x_488:
[----:B-1-3--:R-:W-:Y:S05]  /*01b0*/  BSYNC.RECONVERGENT B0 ;  /* 0x0000000000007941 */ /* 0x00afea0003800200 */
.L_x_487:
[----:B------:R-:W-:-:S05]  /*01c0*/  VIADD R9, R9, UR7 ;  /* 0x0000000709097c36 */ /* 0x000fca0008000000 */
[----:B------:R-:W-:-:S13]  /*01d0*/  ISETP.GE.AND P0, PT, R9, R0, PT ;  /* 0x000000000900720c */ /* 0x000fda0003f06270 */
[----:B------:R-:W-:Y:S05]  /*01e0*/  @!P0 BRA `(.L_x_490) ;  /* 0xfffffffc00bc8947 */ /* 0x000fea000383ffff */
[----:B------:R-:W-:Y:S05]  /*01f0*/  EXIT ;  /* 0x000000000000794d */ /* 0x000fea0003800000 */
.L_x_491:
        /* <DEDUP_REMOVED lines=16> */
.L_x_535:


//--------------------- .nv.shared._ZN5spral5ssids14cu_scatter_sumIdEEviiPT_iS3_iS3_iPKi --------------------------
	.section	.nv.shared._ZN5spral5ssids14cu_scatter_sumIdEEviiPT_iS3_iS3_iPKi,"aw",@nobits
	.sectionflags	@""
	.align	16
	.zero		1024


//--------------------- .nv.shared.reserved.0     --------------------------
	.section	.nv.shared.reserved.0,"aw",@nobits
	.weak		__nv_reservedSMEM_offset_0_alias
	.size		__nv_reservedSMEM_offset_0_alias, 0, 64
	.other		__nv_reservedSMEM_offset_0_alias,@"STO_CUDA_RESERVED_SHARED STV_DEFAULT"
__nv_reservedSMEM_offset_0_alias:
	.zero		0
	.zero		64


//--------------------- .nv.shared._ZN5spral5ssids10cu_scatterIdEEviiPT_iS3_iPKi --------------------------
	.section	.nv.shared._ZN5spral5ssids10cu_scatterIdEEviiPT_iS3_iPKi,"aw",@nobits
	.sectionflags	@""
	.align	16
	.zero		1024


//--------------------- .nv.shared._ZN5spral5ssids8cu_scaleIdEEviiPT_iS3_Pi --------------------------
	.section	.nv.shared._ZN5spral5ssids8cu_scaleIdEEviiPT_iS3_Pi,"aw",@nobits
	.sectionflags	@""
	.align	16
	.zero		1024


//--------------------- .nv.shared._ZN5spral5ssids28cu_multinode_solve_t_one_8x8IdEEvPdS2_S2_S2_P15node_solve_dataIT_Ei --------------------------
	.section	.nv.shared._ZN5spral5ssids28cu_multinode_solve_t_one_8x8IdEEvPdS2_S2_S2_P15node_solve_dataIT_Ei,"aw",@nobits
	.sectionflags	@""
	.align	16
.nv.shared._ZN5spral5ssids28cu_multinode_solve_t_one_8x8IdEEvPdS2_S2_S2_P15node_solve_dataIT_Ei:
	.zero		1568


//--------------------- .nv.shared._ZN5spral5ssids28cu_multinode_solve_t_few_8x8IdLj2EEEvPdS2_S2_S2_P15node_solve_dataIT_Ei --------------------------
	.section	.nv.shared._ZN5spral5ssids28cu_multinode_solve_t_few_8x8IdLj2EEEvPdS2_S2_S2_P15node_solve_dataIT_Ei,"aw",@nobits
	.sectionflags	@""
	.align	16
.nv.shared._ZN5spral5ssids28cu_multinode_solve_t_few_8x8IdLj2EEEvPdS2_S2_S2_P15node_solve_dataIT_Ei:
	.zero		2048


//--------------------- .nv.shared._ZN5spral5ssids28cu_multinode_solve_t_few_8x8IdLj3EEEvPdS2_S2_S2_P15node_solve_dataIT_Ei --------------------------
	.section	.nv.shared._ZN5spral5ssids28cu_multinode_solve_t_few_8x8IdLj3EEEvPdS2_S2_S2_P15node_solve_dataIT_Ei,"aw",@nobits
	.sectionflags	@""
	.align	16
.nv.shared._ZN5spral5ssids28cu_multinode_solve_t_few_8x8IdLj3EEEvPdS2_S2_S2_P15node_solve_dataIT_Ei:
	.zero		2560


//--------------------- .nv.shared._ZN5spral5ssids28cu_multinode_solve_t_few_8x8IdLj4EEEvPdS2_S2_S2_P15node_solve_dataIT_Ei --------------------------
	.section	.nv.shared._ZN5spral5ssids28cu_multinode_solve_t_few_8x8IdLj4EEEvPdS2_S2_S2_P15node_solve_dataIT_Ei,"aw",@nobits
	.sectionflags	@""
	.align	16
.nv.shared._ZN5spral5ssids28cu_multinode_solve_t_few_8x8IdLj4EEEvPdS2_S2_S2_P15node_solve_dataIT_Ei:
	.zero		3072


//--------------------- .nv.shared._ZN5spral5ssids28cu_multinode_solve_t_few_8x8IdLj5EEEvPdS2_S2_S2_P15node_solve_dataIT_Ei --------------------------
	.section	.nv.shared._ZN5spral5ssids28cu_multinode_solve_t_few_8x8IdLj5EEEvPdS2_S2_S2_P15node_solve_dataIT_Ei,"aw",@nobits
	.sectionflags	@""
	.align	16
.nv.shared._ZN5spral5ssids28cu_multinode_solve_t_few_8x8IdLj5EEEvPdS2_S2_S2_P15node_solve_dataIT_Ei:
	.zero		3584


//--------------------- .nv.shared._ZN5spral5ssids28cu_multinode_solve_t_few_8x8IdLj6EEEvPdS2_S2_S2_P15node_solve_dataIT_Ei --------------------------
	.section	.nv.shared._ZN5spral5ssids28cu_multinode_solve_t_few_8x8IdLj6EEEvPdS2_S2_S2_P15node_solve_dataIT_Ei,"aw",@nobits
	.sectionflags	@""
	.align	16
.nv.shared._ZN5spral5ssids28cu_multinode_solve_t_few_8x8IdLj6EEEvPdS2_S2_S2_P15node_solve_dataIT_Ei:
	.zero		4096


//--------------------- .nv.shared._ZN5spral5ssids28cu_multinode_solve_t_few_8x8IdLj7EEEvPdS2_S2_S2_P15node_solve_dataIT_Ei --------------------------
	.section	.nv.shared._ZN5spral5ssids28cu_multinode_solve_t_few_8x8IdLj7EEEvPdS2_S2_S2_P15node_solve_dataIT_Ei,"aw",@nobits
	.sectionflags	@""
	.align	16
.nv.shared._ZN5spral5ssids28cu_multinode_solve_t_few_8x8IdLj7EEEvPdS2_S2_S2_P15node_solve_dataIT_Ei:
	.zero		4608


//--------------------- .nv.shared._ZN5spral5ssids28cu_multinode_solve_t_few_8x8IdLj8EEEvPdS2_S2_S2_P15node_solve_dataIT_Ei --------------------------
	.section	.nv.shared._ZN5spral5ssids28cu_multinode_solve_t_few_8x8IdLj8EEEvPdS2_S2_S2_P15node_solve_dataIT_Ei,"aw",@nobits
	.sectionflags	@""
	.align	16
.nv.shared._ZN5spral5ssids28cu_multinode_solve_t_few_8x8IdLj8EEEvPdS2_S2_S2_P15node_solve_dataIT_Ei:
	.zero		5120


//--------------------- .nv.shared._ZN5spral5ssids28cu_multinode_solve_t_few_8x8IdLj9EEEvPdS2_S2_S2_P15node_solve_dataIT_Ei --------------------------
	.section	.nv.shared._ZN5spral5ssids28cu_multinode_solve_t_few_8x8IdLj9EEEvPdS2_S2_S2_P15node_solve_dataIT_Ei,"aw",@nobits
	.sectionflags	@""
	.align	16
.nv.shared._ZN5spral5ssids28cu_multinode_solve_t_few_8x8IdLj9EEEvPdS2_S2_S2_P15node_solve_dataIT_Ei:
	.zero		5632


//--------------------- .nv.shared._ZN5spral5ssids28cu_multinode_solve_t_few_8x8IdLj10EEEvPdS2_S2_S2_P15node_solve_dataIT_Ei --------------------------
	.section	.nv.shared._ZN5spral5ssids28cu_multinode_solve_t_few_8x8IdLj10EEEvPdS2_S2_S2_P15node_solve_dataIT_Ei,"aw",@nobits
	.sectionflags	@""
	.align	16
.nv.shared._ZN5spral5ssids28cu_multinode_solve_t_few_8x8IdLj10EEEvPdS2_S2_S2_P15node_solve_dataIT_Ei:
	.zero		6144


//--------------------- .nv.shared._ZN5spral5ssids28cu_multinode_solve_t_few_8x8IdLj11EEEvPdS2_S2_S2_P15node_solve_dataIT_Ei --------------------------
	.section	.nv.shared._ZN5spral5ssids28cu_multinode_solve_t_few_8x8IdLj11EEEvPdS2_S2_S2_P15node_solve_dataIT_Ei,"aw",@nobits
	.sectionflags	@""
	.align	16
.nv.shared._ZN5spral5ssids28cu_multinode_solve_t_few_8x8IdLj11EEEvPdS2_S2_S2_P15node_solve_dataIT_Ei:
	.zero		6656


//--------------------- .nv.shared._ZN5spral5ssids28cu_multinode_solve_t_few_8x8IdLj12EEEvPdS2_S2_S2_P15node_solve_dataIT_Ei --------------------------
	.section	.nv.shared._ZN5spral5ssids28cu_multinode_solve_t_few_8x8IdLj12EEEvPdS2_S2_S2_P15node_solve_dataIT_Ei,"aw",@nobits
	.sectionflags	@""
	.align	16
.nv.shared._ZN5spral5ssids28cu_multinode_solve_t_few_8x8IdLj12EEEvPdS2_S2_S2_P15node_solve_dataIT_Ei:
	.zero		7168


//--------------------- .nv.shared._ZN5spral5ssids28cu_multinode_solve_t_few_8x8IdLj13EEEvPdS2_S2_S2_P15node_solve_dataIT_Ei --------------------------
	.section	.nv.shared._ZN5spral5ssids28cu_multinode_solve_t_few_8x8IdLj13EEEvPdS2_S2_S2_P15node_solve_dataIT_Ei,"aw",@nobits
	.sectionflags	@""
	.align	16
.nv.shared._ZN5spral5ssids28cu_multinode_solve_t_few_8x8IdLj13EEEvPdS2_S2_S2_P15node_solve_dataIT_Ei:
	.zero		7680


//--------------------- .nv.shared._ZN5spral5ssids28cu_multinode_solve_t_few_8x8IdLj14EEEvPdS2_S2_S2_P15node_solve_dataIT_Ei --------------------------
	.section	.nv.shared._ZN5spral5ssids28cu_multinode_solve_t_few_8x8IdLj14EEEvPdS2_S2_S2_P15node_solve_dataIT_Ei,"aw",@nobits
	.sectionflags	@""
	.align	16
.nv.shared._ZN5spral5ssids28cu_multinode_solve_t_few_8x8IdLj14EEEvPdS2_S2_S2_P15node_solve_dataIT_Ei:
	.zero		8192


//--------------------- .nv.shared._ZN5spral5ssids29cu_multinode_solve_t_mp_2x2x8IdEEviPdS2_S2_S2_P15node_solve_dataIT_Ei --------------------------
	.section	.nv.shared._ZN5spral5ssids29cu_multinode_solve_t_mp_2x2x8IdEEviPdS2_S2_S2_P15node_solve_dataIT_Ei,"aw",@nobits
	.sectionflags	@""
	.align	16
.nv.shared._ZN5spral5ssids29cu_multinode_solve_t_mp_2x2x8IdEEviPdS2_S2_S2_P15node_solve_dataIT_Ei:
	.zero		5184


//--------------------- .nv.shared._ZN5spral5ssids27cu_multinode_solve_n_few_64IdLj1EEEvPdS2_S2_S2_P15node_solve_dataIT_Ei --------------------------
	.section	.nv.shared._ZN5spral5ssids27cu_multinode_solve_n_few_64IdLj1EEEvPdS2_S2_S2_P15node_solve_dataIT_Ei,"aw",@nobits
	.sectionflags	@""
	.align	16
	.zero		1024


//--------------------- .nv.shared._ZN5spral5ssids27cu_multinode_solve_n_few_64IdLj2EEEvPdS2_S2_S2_P15node_solve_dataIT_Ei --------------------------
	.section	.nv.shared._ZN5spral5ssids27cu_multinode_solve_n_few_64IdLj2EEEvPdS2_S2_S2_P15node_solve_dataIT_Ei,"aw",@nobits
	.sectionflags	@""
	.align	16
	.zero		1024


//--------------------- .nv.shared._ZN5spral5ssids27cu_multinode_solve_n_few_64IdLj3EEEvPdS2_S2_S2_P15node_solve_dataIT_Ei --------------------------
	.section	.nv.shared._ZN5spral5ssids27cu_multinode_solve_n_few_64IdLj3EEEvPdS2_S2_S2_P15node_solve_dataIT_Ei,"aw",@nobits
	.sectionflags	@""
	.align	16
	.zero		1024


//--------------------- .nv.shared._ZN5spral5ssids27cu_multinode_solve_n_few_64IdLj4EEEvPdS2_S2_S2_P15node_solve_dataIT_Ei --------------------------
	.section	.nv.shared._ZN5spral5ssids27cu_multinode_solve_n_few_64IdLj4EEEvPdS2_S2_S2_P15node_solve_dataIT_Ei,"aw",@nobits
	.sectionflags	@""
	.align	16
	.zero		1024


//--------------------- .nv.shared._ZN5spral5ssids27cu_multinode_solve_n_few_64IdLj5EEEvPdS2_S2_S2_P15node_solve_dataIT_Ei --------------------------
	.section	.nv.shared._ZN5spral5ssids27cu_multinode_solve_n_few_64IdLj5EEEvPdS2_S2_S2_P15node_solve_dataIT_Ei,"aw",@nobits
	.sectionflags	@""
	.align	16
	.zero		1024


//--------------------- .nv.shared._ZN5spral5ssids27cu_multinode_solve_n_few_64IdLj6EEEvPdS2_S2_S2_P15node_solve_dataIT_Ei --------------------------
	.section	.nv.shared._ZN5spral5ssids27cu_multinode_solve_n_few_64IdLj6EEEvPdS2_S2_S2_P15node_solve_dataIT_Ei,"aw",@nobits
	.sectionflags	@""
	.align	16
	.zero		1024


//--------------------- .nv.shared._ZN5spral5ssids27cu_multinode_solve_n_few_64IdLj7EEEvPdS2_S2_S2_P15node_solve_dataIT_Ei --------------------------
	.section	.nv.shared._ZN5spral5ssids27cu_multinode_solve_n_few_64IdLj7EEEvPdS2_S2_S2_P15node_solve_dataIT_Ei,"aw",@nobits
	.sectionflags	@""
	.align	16
	.zero		1024


//--------------------- .nv.shared._ZN5spral5ssids27cu_multinode_solve_n_few_64IdLj8EEEvPdS2_S2_S2_P15node_solve_dataIT_Ei --------------------------
	.section	.nv.shared._ZN5spral5ssids27cu_multinode_solve_n_few_64IdLj8EEEvPdS2_S2_S2_P15node_solve_dataIT_Ei,"aw",@nobits
	.sectionflags	@""
	.align	16
	.zero		1024


//--------------------- .nv.shared._ZN5spral5ssids27cu_multinode_solve_n_few_64IdLj9EEEvPdS2_S2_S2_P15node_solve_dataIT_Ei --------------------------
	.section	.nv.shared._ZN5spral5ssids27cu_multinode_solve_n_few_64IdLj9EEEvPdS2_S2_S2_P15node_solve_dataIT_Ei,"aw",@nobits
	.sectionflags	@""
	.align	16
	.zero		1024


//--------------------- .nv.shared._ZN5spral5ssids27cu_multinode_solve_n_few_64IdLj10EEEvPdS2_S2_S2_P15node_solve_dataIT_Ei --------------------------
	.section	.nv.shared._ZN5spral5ssids27cu_multinode_solve_n_few_64IdLj10EEEvPdS2_S2_S2_P15node_solve_dataIT_Ei,"aw",@nobits
	.sectionflags	@""
	.align	16
	.zero		1024


//--------------------- .nv.shared._ZN5spral5ssids27cu_multinode_solve_n_few_64IdLj11EEEvPdS2_S2_S2_P15node_solve_dataIT_Ei --------------------------
	.section	.nv.shared._ZN5spral5ssids27cu_multinode_solve_n_few_64IdLj11EEEvPdS2_S2_S2_P15node_solve_dataIT_Ei,"aw",@nobits
	.sectionflags	@""
	.align	16
	.zero		1024


//--------------------- .nv.shared._ZN5spral5ssids27cu_multinode_solve_n_few_64IdLj12EEEvPdS2_S2_S2_P15node_solve_dataIT_Ei --------------------------
	.section	.nv.shared._ZN5spral5ssids27cu_multinode_solve_n_few_64IdLj12EEEvPdS2_S2_S2_P15node_solve_dataIT_Ei,"aw",@nobits
	.sectionflags	@""
	.align	16
	.zero		1024


//--------------------- .nv.shared._ZN5spral5ssids27cu_multinode_solve_n_few_64IdLj13EEEvPdS2_S2_S2_P15node_solve_dataIT_Ei --------------------------
	.section	.nv.shared._ZN5spral5ssids27cu_multinode_solve_n_few_64IdLj13EEEvPdS2_S2_S2_P15node_solve_dataIT_Ei,"aw",@nobits
	.sectionflags	@""
	.align	16
	.zero		1024


//--------------------- .nv.shared._ZN5spral5ssids27cu_multinode_solve_n_few_64IdLj14EEEvPdS2_S2_S2_P15node_solve_dataIT_Ei --------------------------
	.section	.nv.shared._ZN5spral5ssids27cu_multinode_solve_n_few_64IdLj14EEEvPdS2_S2_S2_P15node_solve_dataIT_Ei,"aw",@nobits
	.sectionflags	@""
	.align	16
	.zero		1024


//--------------------- .nv.shared._ZN5spral5ssids25cu_multinode_solve_n_16x2IdEEviPdS2_S2_S2_P15node_solve_dataIT_Ei --------------------------
	.section	.nv.shared._ZN5spral5ssids25cu_multinode_solve_n_16x2IdEEviPdS2_S2_S2_P15node_solve_dataIT_Ei,"aw",@nobits
	.sectionflags	@""
	.align	16
.nv.shared._ZN5spral5ssids25cu_multinode_solve_n_16x2IdEEviPdS2_S2_S2_P15node_solve_dataIT_Ei:
	.zero		3392


//--------------------- .nv.shared._ZN5spral5ssids20cu_multinode_dgemm_nIdEEvP15node_solve_dataIT_ES3_i --------------------------
	.section	.nv.shared._ZN5spral5ssids20cu_multinode_dgemm_nIdEEvP15node_solve_dataIT_ES3_i,"aw",@nobits
	.sectionflags	@""
	.align	16
.nv.shared._ZN5spral5ssids20cu_multinode_dgemm_nIdEEvP15node_solve_dataIT_ES3_i:
	.zero		3120


//--------------------- .nv.shared._ZN5spral5ssids10cu_apply_dIdEEviiPT_S3_iS3_iPKi --------------------------
	.section	.nv.shared._ZN5spral5ssids10cu_apply_dIdEEviiPT_S3_iS3_iPKi,"aw",@nobits
	.sectionflags	@""
	.align	16
	.zero		1024


//--------------------- .nv.shared._ZN5spral5ssids12cu_gather_dxIdEEviiPT_S3_iS3_iPKiS5_ --------------------------
	.section	.nv.shared._ZN5spral5ssids12cu_gather_dxIdEEviiPT_S3_iS3_iPKiS5_,"aw",@nobits
	.sectionflags	@""
	.align	16
	.zero		1024


//--------------------- .nv.shared._ZN5spral5ssids14cu_gather_diagIdEEviPT_S3_Pl --------------------------
	.section	.nv.shared._ZN5spral5ssids14cu_gather_diagIdEEviPT_S3_Pl,"aw",@nobits
	.sectionflags	@""
	.align	16
	.zero		1024


//--------------------- .nv.shared._ZN5spral5ssids9cu_gatherIdEEviiPT_iS3_iPi --------------------------
	.section	.nv.shared._ZN5spral5ssids9cu_gatherIdEEviiPT_iS3_iPi,"aw",@nobits
	.sectionflags	@""
	.align	16
	.zero		1024


//--------------------- .nv.shared._ZN5spral5ssids19cu_multi_l_inv_copyIdEEvPNS0_10l_inv_dataIT_EEi --------------------------
	.section	.nv.shared._ZN5spral5ssids19cu_multi_l_inv_copyIdEEvPNS0_10l_inv_dataIT_EEi,"aw",@nobits
	.sectionflags	@""
	.align	16
	.zero		1024


//--------------------- .nv.shared._ZN5spral5ssids14cu_multi_l_invIdEEvPNS0_10l_inv_dataIT_EEii --------------------------
	.section	.nv.shared._ZN5spral5ssids14cu_multi_l_invIdEEvPNS0_10l_inv_dataIT_EEii,"aw",@nobits
	.sectionflags	@""
	.align	16
.nv.shared._ZN5spral5ssids14cu_multi_l_invIdEEvPNS0_10l_inv_dataIT_EEii:
	.zero		3120


//--------------------- .nv.shared._ZN5spral5ssids16cu_tile_presolveIdLb0EEEviP18tile_presolve_dataIT_E --------------------------
	.section	.nv.shared._ZN5spral5ssids16cu_tile_presolveIdLb0EEEviP18tile_presolve_dataIT_E,"aw",@nobits
	.sectionflags	@""
	.align	16
	.zero		1024


//--------------------- .nv.shared._ZN5spral5ssids16cu_tile_presolveIdLb1EEEviP18tile_presolve_dataIT_E --------------------------
	.section	.nv.shared._ZN5spral5ssids16cu_tile_presolveIdLb1EEEviP18tile_presolve_dataIT_E,"aw",@nobits
	.sectionflags	@""
	.align	16
	.zero		1024


//--------------------- .nv.shared._ZN5spral5ssids16cu_init_presolveIdEEvP9node_dataIT_E --------------------------
	.section	.nv.shared._ZN5spral5ssids16cu_init_presolveIdEEvP9node_dataIT_E,"aw",@nobits
	.sectionflags	@""
	.align	16
	.zero		1024


//--------------------- .nv.constant0._ZN5spral5ssids14cu_scatter_sumIdEEviiPT_iS3_iS3_iPKi --------------------------
	.section	.nv.constant0._ZN5spral5ssids14cu_scatter_sumIdEEviiPT_iS3_iS3_iPKi,"a",@progbits
	.sectionflags	@""
	.align	4
.nv.constant0._ZN5spral5ssids14cu_scatter_sumIdEEviiPT_iS3_iS3_iPKi:
	.zero		960


//--------------------- .nv.constant0._ZN5spral5ssids10cu_scatterIdEEviiPT_iS3_iPKi --------------------------
	.section	.nv.constant0._ZN5spral5ssids10cu_scatterIdEEviiPT_iS3_iPKi,"a",@progbits
	.sectionflags	@""
	.align	4
.nv.constant0._ZN5spral5ssids10cu_scatterIdEEviiPT_iS3_iPKi:
	.zero		944


//--------------------- .nv.constant0._ZN5spral5ssids8cu_scaleIdEEviiPT_iS3_Pi --------------------------
	.section	.nv.constant0._ZN5spral5ssids8cu_scaleIdEEviiPT_iS3_Pi,"a",@progbits
	.sectionflags	@""
	.align	4
.nv.constant0._ZN5spral5ssids8cu_scaleIdEEviiPT_iS3_Pi:
	.zero		936


//--------------------- .nv.constant0._ZN5spral5ssids28cu_multinode_solve_t_one_8x8IdEEvPdS2_S2_S2_P15node_solve_dataIT_Ei --------------------------
	.section	.nv.constant0._ZN5spral5ssids28cu_multinode_solve_t_one_8x8IdEEvPdS2_S2_S2_P15node_solve_dataIT_Ei,"a",@progbits
	.sectionflags	@""
	.align	4
.nv.constant0._ZN5spral5ssids28cu_multinode_solve_t_one_8x8IdEEvPdS2_S2_S2_P15node_solve_dataIT_Ei:
	.zero		940


//--------------------- .nv.constant0._ZN5spral5ssids28cu_multinode_solve_t_few_8x8IdLj2EEEvPdS2_S2_S2_P15node_solve_dataIT_Ei --------------------------
	.section	.nv.constant0._ZN5spral5ssids28cu_multinode_solve_t_few_8x8IdLj2EEEvPdS2_S2_S2_P15node_solve_dataIT_Ei,"a",@progbits
	.sectionflags	@""
	.align	4
.nv.constant0._ZN5spral5ssids28cu_multinode_solve_t_few_8x8IdLj2EEEvPdS2_S2_S2_P15node_solve_dataIT_Ei:
	.zero		940


//--------------------- .nv.constant0._ZN5spral5ssids28cu_multinode_solve_t_few_8x8IdLj3EEEvPdS2_S2_S2_P15node_solve_dataIT_Ei --------------------------
	.section	.nv.constant0._ZN5spral5ssids28cu_multinode_solve_t_few_8x8IdLj3EEEvPdS2_S2_S2_P15node_solve_dataIT_Ei,"a",@progbits
	.sectionflags	@""
	.align	4
.nv.constant0._ZN5spral5ssids28cu_multinode_solve_t_few_8x8IdLj3EEEvPdS2_S2_S2_P15node_solve_dataIT_Ei:
	.zero		940


//--------------------- .nv.constant0._ZN5spral5ssids28cu_multinode_solve_t_few_8x8IdLj4EEEvPdS2_S2_S2_P15node_solve_dataIT_Ei --------------------------
	.section	.nv.constant0._ZN5spral5ssids28cu_multinode_solve_t_few_8x8IdLj4EEEvPdS2_S2_S2_P15node_solve_dataIT_Ei,"a",@progbits
	.sectionflags	@""
	.align	4
.nv.constant0._ZN5spral5ssids28cu_multinode_solve_t_few_8x8IdLj4EEEvPdS2_S2_S2_P15node_solve_dataIT_Ei:
	.zero		940


//--------------------- .nv.constant0._ZN5spral5ssids28cu_multinode_solve_t_few_8x8IdLj5EEEvPdS2_S2_S2_P15node_solve_dataIT_Ei --------------------------
	.section	.nv.constant0._ZN5spral5ssids28cu_multinode_solve_t_few_8x8IdLj5EEEvPdS2_S2_S2_P15node_solve_dataIT_Ei,"a",@progbits
	.sectionflags	@""
	.align	4
.nv.constant0._ZN5spral5ssids28cu_multinode_solve_t_few_8x8IdLj5EEEvPdS2_S2_S2_P15node_solve_dataIT_Ei:
	.zero		940


//--------------------- .nv.constant0._ZN5spral5ssids28cu_multinode_solve_t_few_8x8IdLj6EEEvPdS2_S2_S2_P15node_solve_dataIT_Ei --------------------------
	.section	.nv.constant0._ZN5spral5ssids28cu_multinode_solve_t_few_8x8IdLj6EEEvPdS2_S2_S2_P15node_solve_dataIT_Ei,"a",@progbits
	.sectionflags	@""
	.align	4
.nv.constant0._ZN5spral5ssids28cu_multinode_solve_t_few_8x8IdLj6EEEvPdS2_S2_S2_P15node_solve_dataIT_Ei:
	.zero		940


//--------------------- .nv.constant0._ZN5spral5ssids28cu_multinode_solve_t_few_8x8IdLj7EEEvPdS2_S2_S2_P15node_solve_dataIT_Ei --------------------------
	.section	.nv.constant0._ZN5spral5ssids28cu_multinode_solve_t_few_8x8IdLj7EEEvPdS2_S2_S2_P15node_solve_dataIT_Ei,"a",@progbits
	.sectionflags	@""
	.align	4
.nv.constant0._ZN5spral5ssids28cu_multinode_solve_t_few_8x8IdLj7EEEvPdS2_S2_S2_P15node_solve_dataIT_Ei:
	.zero		940


//--------------------- .nv.constant0._ZN5spral5ssids28cu_multinode_solve_t_few_8x8IdLj8EEEvPdS2_S2_S2_P15node_solve_dataIT_Ei --------------------------
	.section	.nv.constant0._ZN5spral5ssids28cu_multinode_solve_t_few_8x8IdLj8EEEvPdS2_S2_S2_P15node_solve_dataIT_Ei,"a",@progbits
	.sectionflags	@""
	.align	4
.nv.constant0._ZN5spral5ssids28cu_multinode_solve_t_few_8x8IdLj8EEEvPdS2_S2_S2_P15node_solve_dataIT_Ei:
	.zero		940


//--------------------- .nv.constant0._ZN5spral5ssids28cu_multinode_solve_t_few_8x8IdLj9EEEvPdS2_S2_S2_P15node_solve_dataIT_Ei --------------------------
	.section	.nv.constant0._ZN5spral5ssids28cu_multinode_solve_t_few_8x8IdLj9EEEvPdS2_S2_S2_P15node_solve_dataIT_Ei,"a",@progbits
	.sectionflags	@""
	.align	4
.nv.constant0._ZN5spral5ssids28cu_multinode_solve_t_few_8x8IdLj9EEEvPdS2_S2_S2_P15node_solve_dataIT_Ei:
	.zero		940


//--------------------- .nv.constant0._ZN5spral5ssids28cu_multinode_solve_t_few_8x8IdLj10EEEvPdS2_S2_S2_P15node_solve_dataIT_Ei --------------------------
	.section	.nv.constant0._ZN5spral5ssids28cu_multinode_solve_t_few_8x8IdLj10EEEvPdS2_S2_S2_P15node_solve_dataIT_Ei,"a",@progbits
	.sectionflags	@""
	.align	4
.nv.constant0._ZN5spral5ssids28cu_multinode_solve_t_few_8x8IdLj10EEEvPdS2_S2_S2_P15node_solve_dataIT_Ei:
	.zero		940


//--------------------- .nv.constant0._ZN5spral5ssids28cu_multinode_solve_t_few_8x8IdLj11EEEvPdS2_S2_S2_P15node_solve_dataIT_Ei --------------------------
	.section	.nv.constant0._ZN5spral5ssids28cu_multinode_solve_t_few_8x8IdLj11EEEvPdS2_S2_S2_P15node_solve_dataIT_Ei,"a",@progbits
	.sectionflags	@""
	.align	4
.nv.constant0._ZN5spral5ssids28cu_multinode_solve_t_few_8x8IdLj11EEEvPdS2_S2_S2_P15node_solve_dataIT_Ei:
	.zero		940


//--------------------- .nv.constant0._ZN5spral5ssids28cu_multinode_solve_t_few_8x8IdLj12EEEvPdS2_S2_S2_P15node_solve_dataIT_Ei --------------------------
	.section	.nv.constant0._ZN5spral5ssids28cu_multinode_solve_t_few_8x8IdLj12EEEvPdS2_S2_S2_P15node_solve_dataIT_Ei,"a",@progbits
	.sectionflags	@""
	.align	4
.nv.constant0._ZN5spral5ssids28cu_multinode_solve_t_few_8x8IdLj12EEEvPdS2_S2_S2_P15node_solve_dataIT_Ei:
	.zero		940


//--------------------- .nv.constant0._ZN5spral5ssids28cu_multinode_solve_t_few_8x8IdLj13EEEvPdS2_S2_S2_P15node_solve_dataIT_Ei --------------------------
	.section	.nv.constant0._ZN5spral5ssids28cu_multinode_solve_t_few_8x8IdLj13EEEvPdS2_S2_S2_P15node_solve_dataIT_Ei,"a",@progbits
	.sectionflags	@""
	.align	4
.nv.constant0._ZN5spral5ssids28cu_multinode_solve_t_few_8x8IdLj13EEEvPdS2_S2_S2_P15node_solve_dataIT_Ei:
	.zero		940


//--------------------- .nv.constant0._ZN5spral5ssids28cu_multinode_solve_t_few_8x8IdLj14EEEvPdS2_S2_S2_P15node_solve_dataIT_Ei --------------------------
	.section	.nv.constant0._ZN5spral5ssids28cu_multinode_solve_t_few_8x8IdLj14EEEvPdS2_S2_S2_P15node_solve_dataIT_Ei,"a",@progbits
	.sectionflags	@""
	.align	4
.nv.constant0._ZN5spral5ssids28cu_multinode_solve_t_few_8x8IdLj14EEEvPdS2_S2_S2_P15node_solve_dataIT_Ei:
	.zero		940


//--------------------- .nv.constant0._ZN5spral5ssids29cu_multinode_solve_t_mp_2x2x8IdEEviPdS2_S2_S2_P15node_solve_dataIT_Ei --------------------------
	.section	.nv.constant0._ZN5spral5ssids29cu_multinode_solve_t_mp_2x2x8IdEEviPdS2_S2_S2_P15node_solve_dataIT_Ei,"a",@progbits
	.sectionflags	@""
	.align	4
.nv.constant0._ZN5spral5ssids29cu_multinode_solve_t_mp_2x2x8IdEEviPdS2_S2_S2_P15node_solve_dataIT_Ei:
	.zero		948


//--------------------- .nv.constant0._ZN5spral5ssids27cu_multinode_solve_n_few_64IdLj1EEEvPdS2_S2_S2_P15node_solve_dataIT_Ei --------------------------
	.section	.nv.constant0._ZN5spral5ssids27cu_multinode_solve_n_few_64IdLj1EEEvPdS2_S2_S2_P15node_solve_dataIT_Ei,"a",@progbits
	.sectionflags	@""
	.align	4
.nv.constant0._ZN5spral5ssids27cu_multinode_solve_n_few_64IdLj1EEEvPdS2_S2_S2_P15node_solve_dataIT_Ei:
	.zero		940


//--------------------- .nv.constant0._ZN5spral5ssids27cu_multinode_solve_n_few_64IdLj2EEEvPdS2_S2_S2_P15node_solve_dataIT_Ei --------------------------
	.section	.nv.constant0._ZN5spral5ssids27cu_multinode_solve_n_few_64IdLj2EEEvPdS2_S2_S2_P15node_solve_dataIT_Ei,"a",@progbits
	.sectionflags	@""
	.align	4
.nv.constant0._ZN5spral5ssids27cu_multinode_solve_n_few_64IdLj2EEEvPdS2_S2_S2_P15node_solve_dataIT_Ei:
	.zero		940


//--------------------- .nv.constant0._ZN5spral5ssids27cu_multinode_solve_n_few_64IdLj3EEEvPdS2_S2_S2_P15node_solve_dataIT_Ei --------------------------
	.section	.nv.constant0._ZN5spral5ssids27cu_multinode_solve_n_few_64IdLj3EEEvPdS2_S2_S2_P15node_solve_dataIT_Ei,"a",@progbits
	.sectionflags	@""
	.align	4
.nv.constant0._ZN5spral5ssids27cu_multinode_solve_n_few_64IdLj3EEEvPdS2_S2_S2_P15node_solve_dataIT_Ei:
	.zero		940


//--------------------- .nv.constant0._ZN5spral5ssids27cu_multinode_solve_n_few_64IdLj4EEEvPdS2_S2_S2_P15node_solve_dataIT_Ei --------------------------
	.section	.nv.constant0._ZN5spral5ssids27cu_multinode_solve_n_few_64IdLj4EEEvPdS2_S2_S2_P15node_solve_dataIT_Ei,"a",@progbits
	.sectionflags	@""
	.align	4
.nv.constant0._ZN5spral5ssids27cu_multinode_solve_n_few_64IdLj4EEEvPdS2_S2_S2_P15node_solve_dataIT_Ei:
	.zero		940


//--------------------- .nv.constant0._ZN5spral5ssids27cu_multinode_solve_n_few_64IdLj5EEEvPdS2_S2_S2_P15node_solve_dataIT_Ei --------------------------
	.section	.nv.constant0._ZN5spral5ssids27cu_multinode_solve_n_few_64IdLj5EEEvPdS2_S2_S2_P15node_solve_dataIT_Ei,"a",@progbits
	.sectionflags	@""
	.align	4
.nv.constant0._ZN5spral5ssids27cu_multinode_solve_n_few_64IdLj5EEEvPdS2_S2_S2_P15node_solve_dataIT_Ei:
	.zero		940


//--------------------- .nv.constant0._ZN5spral5ssids27cu_multinode_solve_n_few_64IdLj6EEEvPdS2_S2_S2_P15node_solve_dataIT_Ei --------------------------
	.section	.nv.constant0._ZN5spral5ssids27cu_multinode_solve_n_few_64IdLj6EEEvPdS2_S2_S2_P15node_solve_dataIT_Ei,"a",@progbits
	.sectionflags	@""
	.align	4
.nv.constant0._ZN5spral5ssids27cu_multinode_solve_n_few_64IdLj6EEEvPdS2_S2_S2_P15node_solve_dataIT_Ei:
	.zero		940


//--------------------- .nv.constant0._ZN5spral5ssids27cu_multinode_solve_n_few_64IdLj7EEEvPdS2_S2_S2_P15node_solve_dataIT_Ei --------------------------
	.section	.nv.constant0._ZN5spral5ssids27cu_multinode_solve_n_few_64IdLj7EEEvPdS2_S2_S2_P15node_solve_dataIT_Ei,"a",@progbits
	.sectionflags	@""
	.align	4
.nv.constant0._ZN5spral5ssids27cu_multinode_solve_n_few_64IdLj7EEEvPdS2_S2_S2_P15node_solve_dataIT_Ei:
	.zero		940


//--------------------- .nv.constant0._ZN5spral5ssids27cu_multinode_solve_n_few_64IdLj8EEEvPdS2_S2_S2_P15node_solve_dataIT_Ei --------------------------
	.section	.nv.constant0._ZN5spral5ssids27cu_multinode_solve_n_few_64IdLj8EEEvPdS2_S2_S2_P15node_solve_dataIT_Ei,"a",@progbits
	.sectionflags	@""
	.align	4
.nv.constant0._ZN5spral5ssids27cu_multinode_solve_n_few_64IdLj8EEEvPdS2_S2_S2_P15node_solve_dataIT_Ei:
	.zero		940


//--------------------- .nv.constant0._ZN5spral5ssids27cu_multinode_solve_n_few_64IdLj9EEEvPdS2_S2_S2_P15node_solve_dataIT_Ei --------------------------
	.section	.nv.constant0._ZN5spral5ssids27cu_multinode_solve_n_few_64IdLj9EEEvPdS2_S2_S2_P15node_solve_dataIT_Ei,"a",@progbits
	.sectionflags	@""
	.align	4
.nv.constant0._ZN5spral5ssids27cu_multinode_solve_n_few_64IdLj9EEEvPdS2_S2_S2_P15node_solve_dataIT_Ei:
	.zero		940


//--------------------- .nv.constant0._ZN5spral5ssids27cu_multinode_solve_n_few_64IdLj10EEEvPdS2_S2_S2_P15node_solve_dataIT_Ei --------------------------
	.section	.nv.constant0._ZN5spral5ssids27cu_multinode_solve_n_few_64IdLj10EEEvPdS2_S2_S2_P15node_solve_dataIT_Ei,"a",@progbits
	.sectionflags	@""
	.align	4
.nv.constant0._ZN5spral5ssids27cu_multinode_solve_n_few_64IdLj10EEEvPdS2_S2_S2_P15node_solve_dataIT_Ei:
	.zero		940


//--------------------- .nv.constant0._ZN5spral5ssids27cu_multinode_solve_n_few_64IdLj11EEEvPdS2_S2_S2_P15node_solve_dataIT_Ei --------------------------
	.section	.nv.constant0._ZN5spral5ssids27cu_multinode_solve_n_few_64IdLj11EEEvPdS2_S2_S2_P15node_solve_dataIT_Ei,"a",@progbits
	.sectionflags	@""
	.align	4
.nv.constant0._ZN5spral5ssids27cu_multinode_solve_n_few_64IdLj11EEEvPdS2_S2_S2_P15node_solve_dataIT_Ei:
	.zero		940


//--------------------- .nv.constant0._ZN5spral5ssids27cu_multinode_solve_n_few_64IdLj12EEEvPdS2_S2_S2_P15node_solve_dataIT_Ei --------------------------
	.section	.nv.constant0._ZN5spral5ssids27cu_multinode_solve_n_few_64IdLj12EEEvPdS2_S2_S2_P15node_solve_dataIT_Ei,"a",@progbits
	.sectionflags	@""
	.align	4
.nv.constant0._ZN5spral5ssids27cu_multinode_solve_n_few_64IdLj12EEEvPdS2_S2_S2_P15node_solve_dataIT_Ei:
	.zero		940


//--------------------- .nv.constant0._ZN5spral5ssids27cu_multinode_solve_n_few_64IdLj13EEEvPdS2_S2_S2_P15node_solve_dataIT_Ei --------------------------
	.section	.nv.constant0._ZN5spral5ssids27cu_multinode_solve_n_few_64IdLj13EEEvPdS2_S2_S2_P15node_solve_dataIT_Ei,"a",@progbits
	.sectionflags	@""
	.align	4
.nv.constant0._ZN5spral5ssids27cu_multinode_solve_n_few_64IdLj13EEEvPdS2_S2_S2_P15node_solve_dataIT_Ei:
	.zero		940


//--------------------- .nv.constant0._ZN5spral5ssids27cu_multinode_solve_n_few_64IdLj14EEEvPdS2_S2_S2_P15node_solve_dataIT_Ei --------------------------
	.section	.nv.constant0._ZN5spral5ssids27cu_multinode_solve_n_few_64IdLj14EEEvPdS2_S2_S2_P15node_solve_dataIT_Ei,"a",@progbits
	.sectionflags	@""
	.align	4
.nv.constant0._ZN5spral5ssids27cu_multinode_solve_n_few_64IdLj14EEEvPdS2_S2_S2_P15node_solve_dataIT_Ei:
	.zero		940


//--------------------- .nv.constant0._ZN5spral5ssids25cu_multinode_solve_n_16x2IdEEviPdS2_S2_S2_P15node_solve_dataIT_Ei --------------------------
	.section	.nv.constant0._ZN5spral5ssids25cu_multinode_solve_n_16x2IdEEviPdS2_S2_S2_P15node_solve_dataIT_Ei,"a",@progbits
	.sectionflags	@""
	.align	4
.nv.constant0._ZN5spral5ssids25cu_multinode_solve_n_16x2IdEEviPdS2_S2_S2_P15node_solve_dataIT_Ei:
	.zero		948


//--------------------- .nv.constant0._ZN5spral5ssids20cu_multinode_dgemm_nIdEEvP15node_solve_dataIT_ES3_i --------------------------
	.section	.nv.constant0._ZN5spral5ssids20cu_multinode_dgemm_nIdEEvP15node_solve_dataIT_ES3_i,"a",@progbits
	.sectionflags	@""
	.align	4
.nv.constant0._ZN5spral5ssids20cu_multinode_dgemm_nIdEEvP15node_solve_dataIT_ES3_i:
	.zero		916


//--------------------- .nv.constant0._ZN5spral5ssids10cu_apply_dIdEEviiPT_S3_iS3_iPKi --------------------------
	.section	.nv.constant0._ZN5spral5ssids10cu_apply_dIdEEviiPT_S3_iS3_iPKi,"a",@progbits
	.sectionflags	@""
	.align	4
.nv.constant0._ZN5spral5ssids10cu_apply_dIdEEviiPT_S3_iS3_iPKi:
	.zero		952


//--------------------- .nv.constant0._ZN5spral5ssids12cu_gather_dxIdEEviiPT_S3_iS3_iPKiS5_ --------------------------
	.section	.nv.constant0._ZN5spral5ssids12cu_gather_dxIdEEviiPT_S3_iS3_iPKiS5_,"a",@progbits
	.sectionflags	@""
	.align	4
.nv.constant0._ZN5spral5ssids12cu_gather_dxIdEEviiPT_S3_iS3_iPKiS5_:
	.zero		960


//--------------------- .nv.constant0._ZN5spral5ssids14cu_gather_diagIdEEviPT_S3_Pl --------------------------
	.section	.nv.constant0._ZN5spral5ssids14cu_gather_diagIdEEviPT_S3_Pl,"a",@progbits
	.sectionflags	@""
	.align	4
.nv.constant0._ZN5spral5ssids14cu_gather_diagIdEEviPT_S3_Pl:
	.zero		928


//--------------------- .nv.constant0._ZN5spral5ssids9cu_gatherIdEEviiPT_iS3_iPi --------------------------
	.section	.nv.constant0._ZN5spral5ssids9cu_gatherIdEEviiPT_iS3_iPi,"a",@progbits
	.sectionflags	@""
	.align	4
.nv.constant0._ZN5spral5ssids9cu_gatherIdEEviiPT_iS3_iPi:
	.zero		944


//--------------------- .nv.constant0._ZN5spral5ssids19cu_multi_l_inv_copyIdEEvPNS0_10l_inv_dataIT_EEi --------------------------
	.section	.nv.constant0._ZN5spral5ssids19cu_multi_l_inv_copyIdEEvPNS0_10l_inv_dataIT_EEi,"a",@progbits
	.sectionflags	@""
	.align	4
.nv.constant0._ZN5spral5ssids19cu_multi_l_inv_copyIdEEvPNS0_10l_inv_dataIT_EEi:
	.zero		908


//--------------------- .nv.constant0._ZN5spral5ssids14cu_multi_l_invIdEEvPNS0_10l_inv_dataIT_EEii --------------------------
	.section	.nv.constant0._ZN5spral5ssids14cu_multi_l_invIdEEvPNS0_10l_inv_dataIT_EEii,"a",@progbits
	.sectionflags	@""
	.align	4
.nv.constant0._ZN5spral5ssids14cu_multi_l_invIdEEvPNS0_10l_inv_dataIT_EEii:
	.zero		912


//--------------------- .nv.constant0._ZN5spral5ssids16cu_tile_presolveIdLb0EEEviP18tile_presolve_dataIT_E --------------------------
	.section	.nv.constant0._ZN5spral5ssids16cu_tile_presolveIdLb0EEEviP18tile_presolve_dataIT_E,"a",@progbits
	.sectionflags	@""
	.align	4
.nv.constant0._ZN5spral5ssids16cu_tile_presolveIdLb0EEEviP18tile_presolve_dataIT_E:
	.zero		912


//--------------------- .nv.constant0._ZN5spral5ssids16cu_tile_presolveIdLb1EEEviP18tile_presolve_dataIT_E --------------------------
	.section	.nv.constant0._ZN5spral5ssids16cu_tile_presolveIdLb1EEEviP18tile_presolve_dataIT_E,"a",@progbits
	.sectionflags	@""
	.align	4
.nv.constant0._ZN5spral5ssids16cu_tile_presolveIdLb1EEEviP18tile_presolve_dataIT_E:
	.zero		912


//--------------------- .nv.constant0._ZN5spral5ssids16cu_init_presolveIdEEvP9node_dataIT_E --------------------------
	.section	.nv.constant0._ZN5spral5ssids16cu_init_presolveIdEEvP9node_dataIT_E,"a",@progbits
	.sectionflags	@""
	.align	4
.nv.constant0._ZN5spral5ssids16cu_init_presolveIdEEvP9node_dataIT_E:
	.zero		904


//--------------------- SYMBOLS --------------------------

	.type		.nv.reservedSmem.offset0,@object
	.size		.nv.reservedSmem.offset0,0x4
	.type		.nv.reservedSmem.cap,@object
	.size		.nv.reservedSmem.cap,0x4
